// auto-generated by cutlass_sweep.fmha — config: {"arch": "sm_90", "direction": "fwd", "dtype": "bf16", "head_dim": 48, "mask": "residual", "schedule": "cooperative", "tile_kv": 256, "tile_q": 128}
#include "cutlass/cutlass.h"
#include "cute/tensor.hpp"
#include "cutlass/device_kernel.h"
#include "cutlass/kernel_hardware_info.h"
#include "88_hopper_fmha/collective/fmha_fusion.hpp"
#include "88_hopper_fmha/kernel/fmha_kernel_builder.hpp"

using namespace cute;
using Element = cutlass::bfloat16_t;
using TileShape = Shape<_128, _256, _48>;
using StrideQ = cute::tuple<int, _1, cute::tuple<int, int>>;
using StrideK = cute::tuple<int, _1, cute::tuple<int, int>>;
using StrideV = cute::tuple<int, cute::_1, cute::tuple<int, int>>;

using Kernel = typename cutlass::fmha::kernel::FmhaBuilder<
    Element, float, float,
    TileShape, StrideQ, StrideK, StrideV,
    cutlass::fmha::collective::ResidualFusion,
    cutlass::gemm::KernelTmaWarpSpecializedCooperative
  >::Kernel;

auto* _anchor = &cutlass::device_kernel<Kernel>;


// ===== COMPILED SASS (sm_90a) =====

	.target	sm_90a

	.elftype	@"ET_EXEC"


//--------------------- .note.nv.tkinfo           --------------------------
	.section	.note.nv.tkinfo,"",@"SHT_NOTE"
	.sectionflags	@"SHF_NOTE_NV_TKINFO"
	.tkinfo
        /*0018*/ 	.word	0x00000002
        /*0030*/ 	.string	""
        /*0030*/ 	.string	"ptxas"
        /*0030*/ 	.string	"Cuda compilation tools, release 13.0, V13.0.88"
        /*0030*/ 	.string	"Build cuda_13.0.r13.0/compiler.36424714_0"
        /*0030*/ 	.string	"-arch sm_90a -m 64 "



//--------------------- .note.nv.cuinfo           --------------------------
	.section	.note.nv.cuinfo,"",@"SHT_NOTE"
	.sectionflags	@"SHF_NOTE_NV_CUINFO"
        /*0018*/ 	.short	0x0002
        /*001a*/ 	.short	0x005a
        /*001c*/ 	.short	0x0082
	.zero		2


//--------------------- .nv.info                  --------------------------
	.section	.nv.info,"",@"SHT_CUDA_INFO"
	.align	4


	//----- nvinfo : EIATTR_REGCOUNT
	.align		4
        /*0000*/ 	.byte	0x04, 0x2f
        /*0002*/ 	.short	(.L_16 - .L_15)
	.align		4
.L_15:
        /*0004*/ 	.word	index@(_ZN7cutlass13device_kernelINS_4fmha6kernel28FmhaKernelTmaWarpSpecializedINS1_10collective30FmhaMainloopTmaWarpSpecializedINS_10bfloat16_tEffN4cute5tupleIJNS7_1CILi128EEENS9_ILi256EEENS9_ILi48EEEEEENS8_IJiNS9_ILi1EEENS8_IJiiEEEEEESG_SG_NS4_14ResidualFusionEJEEENS4_15FmhaFwdEpilogueIS6_fNS8_IJNS9_ILi64EEESC_SB_EEEEENS2_23IndividualTileSchedulerEJEEEEEvNT_6ParamsE)
        /*0008*/ 	.word	0x000000a8


	//----- nvinfo : EIATTR_FRAME_SIZE
	.align		4
.L_16:
        /*000c*/ 	.byte	0x04, 0x11
        /*000e*/ 	.short	(.L_18 - .L_17)
	.align		4
.L_17:
        /*0010*/ 	.word	index@($__internal_0_$__cuda_sm20_rcp_rn_f32_slowpath)
        /*0014*/ 	.word	0x00000000


	//----- nvinfo : EIATTR_FRAME_SIZE
	.align		4
.L_18:
        /*0018*/ 	.byte	0x04, 0x11
        /*001a*/ 	.short	(.L_20 - .L_19)
	.align		4
.L_19:
        /*001c*/ 	.word	index@(_ZN7cutlass13device_kernelINS_4fmha6kernel28FmhaKernelTmaWarpSpecializedINS1_10collective30FmhaMainloopTmaWarpSpecializedINS_10bfloat16_tEffN4cute5tupleIJNS7_1CILi128EEENS9_ILi256EEENS9_ILi48EEEEEENS8_IJiNS9_ILi1EEENS8_IJiiEEEEEESG_SG_NS4_14ResidualFusionEJEEENS4_15FmhaFwdEpilogueIS6_fNS8_IJNS9_ILi64EEESC_SB_EEEEENS2_23IndividualTileSchedulerEJEEEEEvNT_6ParamsE)
        /*0020*/ 	.word	0x00000000


	//----- nvinfo : EIATTR_MIN_STACK_SIZE
	.align		4
.L_20:
        /*0024*/ 	.byte	0x04, 0x12
        /*0026*/ 	.short	(.L_22 - .L_21)
	.align		4
.L_21:
        /*0028*/ 	.word	index@(_ZN7cutlass13device_kernelINS_4fmha6kernel28FmhaKernelTmaWarpSpecializedINS1_10collective30FmhaMainloopTmaWarpSpecializedINS_10bfloat16_tEffN4cute5tupleIJNS7_1CILi128EEENS9_ILi256EEENS9_ILi48EEEEEENS8_IJiNS9_ILi1EEENS8_IJiiEEEEEESG_SG_NS4_14ResidualFusionEJEEENS4_15FmhaFwdEpilogueIS6_fNS8_IJNS9_ILi64EEESC_SB_EEEEENS2_23IndividualTileSchedulerEJEEEEEvNT_6ParamsE)
        /*002c*/ 	.word	0x00000000
.L_22:


//--------------------- .nv.compat                --------------------------
	.section	.nv.compat,"",@"SHT_CUDA_COMPAT_INFO"
	.align	4
        /*0000*/ 	.byte	0x02, 0x09, 0x01, 0x00, 0x02, 0x02, 0x04, 0x00, 0x02, 0x05, 0x05, 0x00, 0x03, 0x07, 0x01, 0x01
        /*0010*/ 	.byte	0x02, 0x03, 0x01, 0x00, 0x02, 0x06, 0x01, 0x00, 0x04, 0x0b, 0x08, 0x00, 0x00, 0x00, 0x00, 0x00
        /*0020*/ 	.byte	0x00, 0x00, 0x00, 0x00


//--------------------- .nv.info._ZN7cutlass13device_kernelINS_4fmha6kernel28FmhaKernelTmaWarpSpecializedINS1_10collective30FmhaMainloopTmaWarpSpecializedINS_10bfloat16_tEffN4cute5tupleIJNS7_1CILi128EEENS9_ILi256EEENS9_ILi48EEEEEENS8_IJiNS9_ILi1EEENS8_IJiiEEEEEESG_SG_NS4_14ResidualFusionEJEEENS4_15FmhaFwdEpilogueIS6_fNS8_IJNS9_ILi64EEESC_SB_EEEEENS2_23IndividualTileSchedulerEJEEEEEvNT_6ParamsE --------------------------
	.section	.nv.info._ZN7cutlass13device_kernelINS_4fmha6kernel28FmhaKernelTmaWarpSpecializedINS1_10collective30FmhaMainloopTmaWarpSpecializedINS_10bfloat16_tEffN4cute5tupleIJNS7_1CILi128EEENS9_ILi256EEENS9_ILi48EEEEEENS8_IJiNS9_ILi1EEENS8_IJiiEEEEEESG_SG_NS4_14ResidualFusionEJEEENS4_15FmhaFwdEpilogueIS6_fNS8_IJNS9_ILi64EEESC_SB_EEEEENS2_23IndividualTileSchedulerEJEEEEEvNT_6ParamsE,"",@"SHT_CUDA_INFO"
	.sectionflags	@""
	.align	4


	//----- nvinfo : EIATTR_CUDA_API_VERSION
	.align		4
        /*0000*/ 	.byte	0x04, 0x37
        /*0002*/ 	.short	(.L_24 - .L_23)
.L_23:
        /*0004*/ 	.word	0x00000082


	//----- nvinfo : EIATTR_KPARAM_INFO
	.align		4
.L_24:
        /*0008*/ 	.byte	0x04, 0x17
        /*000a*/ 	.short	(.L_26 - .L_25)
.L_25:
        /*000c*/ 	.word	0x00000000
        /*0010*/ 	.short	0x0000
        /*0012*/ 	.short	0x0070
        /*0014*/ 	.byte	0x00, 0xf0, 0x01, 0x20


	//----- nvinfo : EIATTR_SPARSE_MMA_MASK
	.align		4
.L_26:
        /*0018*/ 	.byte	0x03, 0x50
        /*001a*/ 	.short	0x0000


	//----- nvinfo : EIATTR_MAXREG_COUNT
	.align		4
        /*001c*/ 	.byte	0x03, 0x1b
        /*001e*/ 	.short	0x00a8


	//----- nvinfo : EIATTR_NUM_BARRIERS
	.align		4
        /*0020*/ 	.byte	0x02, 0x4c
        /*0022*/ 	.byte	0x02
	.zero		1


	//----- nvinfo : EIATTR_EXTERNS
	.align		4
        /*0024*/ 	.byte	0x04, 0x0f
        /*0026*/ 	.short	(.L_28 - .L_27)


	//   ....[0]....
	.align		4
.L_27:
        /*0028*/ 	.word	index@(__assertfail)


	//----- nvinfo : EIATTR_MERCURY_ISA_VERSION
	.align		4
.L_28:
        /*002c*/ 	.byte	0x03, 0x5f
        /*002e*/ 	.short	0x0101


	//----- nvinfo : EIATTR_INT_WARP_WIDE_INSTR_OFFSETS
	.align		4
        /*0030*/ 	.byte	0x04, 0x31
        /*0032*/ 	.short	(.L_30 - .L_29)


	//   ....[0]....
.L_29:
        /*0034*/ 	.word	0x000006f0


	//   ....[1]....
        /*0038*/ 	.word	0x00000700


	//   ....[2]....
        /*003c*/ 	.word	0x00000710


	//   ....[3]....
        /*0040*/ 	.word	0x00000720


	//   ....[4]....
        /*0044*/ 	.word	0x00000790


	//----- nvinfo : EIATTR_COOP_GROUP_MASK_REGIDS
	.align		4
.L_30:
        /*0048*/ 	.byte	0x04, 0x29
        /*004a*/ 	.short	(.L_32 - .L_31)


	//   ....[0]....
.L_31:
        /*004c*/ 	.word	0xffffffff


	//   ....[1]....
        /*0050*/ 	.word	0xffffffff


	//   ....[2]....
        /*0054*/ 	.word	0xffffffff


	//   ....[3]....
        /*0058*/ 	.word	0xffffffff


	//   ....[4]....
        /*005c*/ 	.word	0xffffffff


	//   ....[5]....
        /*0060*/ 	.word	0xffffffff


	//   ....[6]....
        /*0064*/ 	.word	0xffffffff


	//   ....[7]....
        /*0068*/ 	.word	0xffffffff


	//   ....[8]....
        /*006c*/ 	.word	0xffffffff


	//   ....[9]....
        /*0070*/ 	.word	0xffffffff


	//   ....[10]....
        /*0074*/ 	.word	0xffffffff


	//   ....[11]....
        /*0078*/ 	.word	0xffffffff


	//   ....[12]....
        /*007c*/ 	.word	0xffffffff


	//   ....[13]....
        /*0080*/ 	.word	0xffffffff


	//   ....[14]....
        /*0084*/ 	.word	0xffffffff


	//   ....[15]....
        /*0088*/ 	.word	0xffffffff


	//   ....[16]....
        /*008c*/ 	.word	0xffffffff


	//   ....[17]....
        /*0090*/ 	.word	0xffffffff


	//   ....[18]....
        /*0094*/ 	.word	0xffffffff


	//   ....[19]....
        /*0098*/ 	.word	0xffffffff


	//   ....[20]....
        /*009c*/ 	.word	0xffffffff


	//   ....[21]....
        /*00a0*/ 	.word	0xffffffff


	//----- nvinfo : EIATTR_COOP_GROUP_INSTR_OFFSETS
	.align		4
.L_32:
        /*00a4*/ 	.byte	0x04, 0x28
        /*00a6*/ 	.short	(.L_34 - .L_33)


	//   ....[0]....
.L_33:
        /*00a8*/ 	.word	0x00000050


	//   ....[1]....
        /*00ac*/ 	.word	0x00000080


	//   ....[2]....
        /*00b0*/ 	.word	0x000001b0


	//   ....[3]....
        /*00b4*/ 	.word	0x00000370


	//   ....[4]....
        /*00b8*/ 	.word	0x00000530


	//   ....[5]....
        /*00bc*/ 	.word	0x00000690


	//   ....[6]....
        /*00c0*/ 	.word	0x00002bf0


	//   ....[7]....
        /*00c4*/ 	.word	0x00002cd0


	//   ....[8]....
        /*00c8*/ 	.word	0x00002d50


	//   ....[9]....
        /*00cc*/ 	.word	0x00002e80


	//   ....[10]....
        /*00d0*/ 	.word	0x00008070


	//   ....[11]....
        /*00d4*/ 	.word	0x00008090


	//   ....[12]....
        /*00d8*/ 	.word	0x000095f0


	//   ....[13]....
        /*00dc*/ 	.word	0x00009700


	//   ....[14]....
        /*00e0*/ 	.word	0x0000e400


	//   ....[15]....
        /*00e4*/ 	.word	0x0000e500


	//   ....[16]....
        /*00e8*/ 	.word	0x0000fa00


	//   ....[17]....
        /*00ec*/ 	.word	0x0000fb20


	//   ....[18]....
        /*00f0*/ 	.word	0x00013380


	//   ....[19]....
        /*00f4*/ 	.word	0x000133b0


	//   ....[20]....
        /*00f8*/ 	.word	0x00013400


	//   ....[21]....
        /*00fc*/ 	.word	0x00013420


	//----- nvinfo : EIATTR_REG_RECONFIG
	.align		4
.L_34:
        /*0100*/ 	.byte	0x01, 0x54
	.zero		2


	//----- nvinfo : EIATTR_SYSCALL_OFFSETS
	.align		4
        /*0104*/ 	.byte	0x04, 0x46
        /*0106*/ 	.short	(.L_36 - .L_35)


	//   ....[0]....
.L_35:
        /*0108*/ 	.word	0x00013d70


	//   ....[1]....
        /*010c*/ 	.word	0x00013ed0


	//----- nvinfo : EIATTR_MBARRIER_INSTR_OFFSETS
	.align		4
.L_36:
        /*0110*/ 	.byte	0x04, 0x39
        /*0112*/ 	.short	(.L_38 - .L_37)


	//   ....[0]....
.L_37:
        /*0114*/ 	.word	0x00000320
        /*0118*/ 	.word	0x000000ff
        /*011c*/ 	.word	0x00021050
        /*0120*/ 	.short	0x0100
        /*0122*/ 	.byte	0x06
	.zero		1


	//   ....[1]....
        /*0124*/ 	.word	0x00000330
        /*0128*/ 	.word	0x000000ff
        /*012c*/ 	.word	0x00021060
        /*0130*/ 	.short	0x0100
        /*0132*/ 	.byte	0x06
	.zero		1


	//   ....[2]....
        /*0134*/ 	.word	0x00000340
        /*0138*/ 	.word	0x000000ff
        /*013c*/ 	.word	0x00021058
        /*0140*/ 	.short	0x0100
        /*0142*/ 	.byte	0x06
	.zero		1


	//   ....[3]....
        /*0144*/ 	.word	0x00000350
        /*0148*/ 	.word	0x000000ff
        /*014c*/ 	.word	0x00021068
        /*0150*/ 	.short	0x0100
        /*0152*/ 	.byte	0x06
	.zero		1


	//   ....[4]....
        /*0154*/ 	.word	0x00000480
        /*0158*/ 	.word	0x000000ff
        /*015c*/ 	.word	0x00021000
        /*0160*/ 	.short	0x0100
        /*0162*/ 	.byte	0x06
	.zero		1


	//   ....[5]....
        /*0164*/ 	.word	0x00000490
        /*0168*/ 	.word	0x000000ff
        /*016c*/ 	.word	0x00021028
        /*0170*/ 	.short	0x0100
        /*0172*/ 	.byte	0x06
	.zero		1


	//   ....[6]....
        /*0174*/ 	.word	0x000004a0
        /*0178*/ 	.word	0x000000ff
        /*017c*/ 	.word	0x00021008
        /*0180*/ 	.short	0x0100
        /*0182*/ 	.byte	0x06
	.zero		1


	//   ....[7]....
        /*0184*/ 	.word	0x000004b0
        /*0188*/ 	.word	0x000000ff
        /*018c*/ 	.word	0x00021030
        /*0190*/ 	.short	0x0100
        /*0192*/ 	.byte	0x06
	.zero		1


	//   ....[8]....
        /*0194*/ 	.word	0x000004c0
        /*0198*/ 	.word	0x000000ff
        /*019c*/ 	.word	0x00021010
        /*01a0*/ 	.short	0x0100
        /*01a2*/ 	.byte	0x06
	.zero		1


	//   ....[9]....
        /*01a4*/ 	.word	0x000004d0
        /*01a8*/ 	.word	0x000000ff
        /*01ac*/ 	.word	0x00021038
        /*01b0*/ 	.short	0x0100
        /*01b2*/ 	.byte	0x06
	.zero		1


	//   ....[10]....
        /*01b4*/ 	.word	0x000004e0
        /*01b8*/ 	.word	0x000000ff
        /*01bc*/ 	.word	0x00021018
        /*01c0*/ 	.short	0x0100
        /*01c2*/ 	.byte	0x06
	.zero		1


	//   ....[11]....
        /*01c4*/ 	.word	0x000004f0
        /*01c8*/ 	.word	0x000000ff
        /*01cc*/ 	.word	0x00021040
        /*01d0*/ 	.short	0x0100
        /*01d2*/ 	.byte	0x06
	.zero		1


	//   ....[12]....
        /*01d4*/ 	.word	0x00000500
        /*01d8*/ 	.word	0x000000ff
        /*01dc*/ 	.word	0x00021020
        /*01e0*/ 	.short	0x0100
        /*01e2*/ 	.byte	0x06
	.zero		1


	//   ....[13]....
        /*01e4*/ 	.word	0x00000510
        /*01e8*/ 	.word	0x000000ff
        /*01ec*/ 	.word	0x00021048
        /*01f0*/ 	.short	0x0100
        /*01f2*/ 	.byte	0x06
	.zero		1


	//   ....[14]....
        /*01f4*/ 	.word	0x00000640
        /*01f8*/ 	.word	0x000000ff
        /*01fc*/ 	.word	0x00021070
        /*0200*/ 	.short	0x0100
        /*0202*/ 	.byte	0x06
	.zero		1


	//   ....[15]....
        /*0204*/ 	.word	0x00000650
        /*0208*/ 	.word	0x000000ff
        /*020c*/ 	.word	0x00021080
        /*0210*/ 	.short	0x0100
        /*0212*/ 	.byte	0x06
	.zero		1


	//   ....[16]....
        /*0214*/ 	.word	0x00000660
        /*0218*/ 	.word	0x000000ff
        /*021c*/ 	.word	0x00021078
        /*0220*/ 	.short	0x0100
        /*0222*/ 	.byte	0x06
	.zero		1


	//   ....[17]....
        /*0224*/ 	.word	0x00000670
        /*0228*/ 	.word	0x000000ff
        /*022c*/ 	.word	0x00021088
        /*0230*/ 	.short	0x0100
        /*0232*/ 	.byte	0x06
	.zero		1


	//   ....[18]....
        /*0234*/ 	.word	0x000007b0
        /*0238*/ 	.word	0x000000ff
        /*023c*/ 	.word	0x00021090
        /*0240*/ 	.short	0x0100
        /*0242*/ 	.byte	0x06
	.zero		1


	//   ....[19]....
        /*0244*/ 	.word	0x000007c0
        /*0248*/ 	.word	0x000000ff
        /*024c*/ 	.word	0x00021098
        /*0250*/ 	.short	0x0100
        /*0252*/ 	.byte	0x06
	.zero		1


	//   ....[20]....
        /*0254*/ 	.word	0x000007d0
        /*0258*/ 	.word	0x000000ff
        /*025c*/ 	.word	0x000210a0
        /*0260*/ 	.short	0x0100
        /*0262*/ 	.byte	0x06
	.zero		1


	//   ....[21]....
        /*0264*/ 	.word	0x000007e0
        /*0268*/ 	.word	0x000000ff
        /*026c*/ 	.word	0x000210a8
        /*0270*/ 	.short	0x0100
        /*0272*/ 	.byte	0x06
	.zero		1


	//   ....[22]....
        /*0274*/ 	.word	0x000008e0
        /*0278*/ 	.word	0x000000ff
        /*027c*/ 	.word	0x000210c0
        /*0280*/ 	.short	0x0100
        /*0282*/ 	.byte	0x06
	.zero		1


	//   ....[23]....
        /*0284*/ 	.word	0x000008f0
        /*0288*/ 	.word	0x000000ff
        /*028c*/ 	.word	0x000210d8
        /*0290*/ 	.short	0x0100
        /*0292*/ 	.byte	0x06
	.zero		1


	//   ....[24]....
        /*0294*/ 	.word	0x00000900
        /*0298*/ 	.word	0x000000ff
        /*029c*/ 	.word	0x000210c8
        /*02a0*/ 	.short	0x0100
        /*02a2*/ 	.byte	0x06
	.zero		1


	//   ....[25]....
        /*02a4*/ 	.word	0x00000910
        /*02a8*/ 	.word	0x000000ff
        /*02ac*/ 	.word	0x000210e0
        /*02b0*/ 	.short	0x0100
        /*02b2*/ 	.byte	0x06
	.zero		1


	//   ....[26]....
        /*02b4*/ 	.word	0x00000920
        /*02b8*/ 	.word	0x000000ff
        /*02bc*/ 	.word	0x000210d0
        /*02c0*/ 	.short	0x0100
        /*02c2*/ 	.byte	0x06
	.zero		1


	//   ....[27]....
        /*02c4*/ 	.word	0x00000930
        /*02c8*/ 	.word	0x000000ff
        /*02cc*/ 	.word	0x000210e8
        /*02d0*/ 	.short	0x0100
        /*02d2*/ 	.byte	0x06
	.zero		1


	//   ....[28]....
        /*02d4*/ 	.word	0x00000db0
        /*02d8*/ 	.word	0x000000ff
        /*02dc*/ 	.word	0x00021050
        /*02e0*/ 	.short	0x010a
        /*02e2*/ 	.byte	0x04
	.zero		1


	//   ....[29]....
        /*02e4*/ 	.word	0x00000e30
        /*02e8*/ 	.word	0x000000ff
        /*02ec*/ 	.word	0x00021000
        /*02f0*/ 	.short	0x010a
        /*02f2*/ 	.byte	0x24
	.zero		1


	//   ....[30]....
        /*02f4*/ 	.word	0x00000e80
        /*02f8*/ 	.word	0x000000ff
        /*02fc*/ 	.word	0xfffffff8
        /*0300*/ 	.short	0x010a
        /*0302*/ 	.byte	0x13
	.zero		1


	//   ....[31]....
        /*0304*/ 	.word	0x00006590
        /*0308*/ 	.word	0x00000003
        /*030c*/ 	.word	0x00000000
        /*0310*/ 	.short	0x0101
        /*0312*/ 	.byte	0x11
	.zero		1


	//   ....[32]....
        /*0314*/ 	.word	0x00006990
        /*0318*/ 	.word	0x000000ff
        /*031c*/ 	.word	0x00021008
        /*0320*/ 	.short	0x010a
        /*0322*/ 	.byte	0x24
	.zero		1


	//   ....[33]....
        /*0324*/ 	.word	0x00007950
        /*0328*/ 	.word	0x000000ff
        /*032c*/ 	.word	0x00000000
        /*0330*/ 	.short	0x0101
        /*0332*/ 	.byte	0x06
	.zero		1


	//   ....[34]....
        /*0334*/ 	.word	0x00007ad0
        /*0338*/ 	.word	0x000000ff
        /*033c*/ 	.word	0x00021000
        /*0340*/ 	.short	0x010a
        /*0342*/ 	.byte	0x06
	.zero		1


	//   ....[35]....
        /*0344*/ 	.word	0x0000b790
        /*0348*/ 	.word	0x000000ff
        /*034c*/ 	.word	0x00021000
        /*0350*/ 	.short	0x010a
        /*0352*/ 	.byte	0x07
	.zero		1


	//   ....[36]....
        /*0354*/ 	.word	0x0000bbd0
        /*0358*/ 	.word	0x000000ff
        /*035c*/ 	.word	0x00021000
        /*0360*/ 	.short	0x010a
        /*0362*/ 	.byte	0x07
	.zero		1


	//   ....[37]....
        /*0364*/ 	.word	0x0000cc50
        /*0368*/ 	.word	0x000000ff
        /*036c*/ 	.word	0x00000000
        /*0370*/ 	.short	0x0101
        /*0372*/ 	.byte	0x07
	.zero		1


	//   ....[38]....
        /*0374*/ 	.word	0x0000cd00
        /*0378*/ 	.word	0x000000ff
        /*037c*/ 	.word	0x00000000
        /*0380*/ 	.short	0x0101
        /*0382*/ 	.byte	0x07
	.zero		1


	//   ....[39]....
        /*0384*/ 	.word	0x0000ceb0
        /*0388*/ 	.word	0x000000ff
        /*038c*/ 	.word	0x00021000
        /*0390*/ 	.short	0x010a
        /*0392*/ 	.byte	0x06
	.zero		1


	//   ....[40]....
        /*0394*/ 	.word	0x00011c70
        /*0398*/ 	.word	0x000000ff
        /*039c*/ 	.word	0x00021000
        /*03a0*/ 	.short	0x010a
        /*03a2*/ 	.byte	0x07
	.zero		1


	//   ....[41]....
        /*03a4*/ 	.word	0x00012060
        /*03a8*/ 	.word	0x000000ff
        /*03ac*/ 	.word	0x00021000
        /*03b0*/ 	.short	0x010a
        /*03b2*/ 	.byte	0x07
	.zero		1


	//   ....[42]....
        /*03b4*/ 	.word	0x000131c0
        /*03b8*/ 	.word	0x000000ff
        /*03bc*/ 	.word	0x00000000
        /*03c0*/ 	.short	0x0101
        /*03c2*/ 	.byte	0x07
	.zero		1


	//   ....[43]....
        /*03c4*/ 	.word	0x00013270
        /*03c8*/ 	.word	0x000000ff
        /*03cc*/ 	.word	0x00000000
        /*03d0*/ 	.short	0x0101
        /*03d2*/ 	.byte	0x07
	.zero		1


	//   ....[44]....
        /*03d4*/ 	.word	0x000138e0
        /*03d8*/ 	.word	0x000000ff
        /*03dc*/ 	.word	0x00000008
        /*03e0*/ 	.short	0x010a
        /*03e2*/ 	.byte	0x13
	.zero		1


	//   ....[45]....
        /*03e4*/ 	.word	0x00014730
        /*03e8*/ 	.word	0x00000000
        /*03ec*/ 	.word	0x00021090
        /*03f0*/ 	.short	0x0101
        /*03f2*/ 	.byte	0x24
	.zero		1


	//   ....[46]....
        /*03f4*/ 	.word	0x00014880
        /*03f8*/ 	.word	0x00000004
        /*03fc*/ 	.word	0x00021060
        /*0400*/ 	.short	0x010a
        /*0402*/ 	.byte	0x3f
	.zero		1


	//   ....[47]....
        /*0404*/ 	.word	0x00014ba0
        /*0408*/ 	.word	0x00000005
        /*040c*/ 	.word	0x00021028
        /*0410*/ 	.short	0x010a
        /*0412*/ 	.byte	0x3f
	.zero		1


	//   ....[48]....
        /*0414*/ 	.word	0x00014ec0
        /*0418*/ 	.word	0x00000005
        /*041c*/ 	.word	0x00021060
        /*0420*/ 	.short	0x010a
        /*0422*/ 	.byte	0x3f
	.zero		1


	//   ....[49]....
        /*0424*/ 	.word	0x00015210
        /*0428*/ 	.word	0x00000004
        /*042c*/ 	.word	0x00021028
        /*0430*/ 	.short	0x010a
        /*0432*/ 	.byte	0x3f
	.zero		1


	//   ....[50]....
        /*0434*/ 	.word	0x00015620
        /*0438*/ 	.word	0x00000006
        /*043c*/ 	.word	0x00021028
        /*0440*/ 	.short	0x010a
        /*0442*/ 	.byte	0x3f
	.zero		1


	//   ....[51]....
        /*0444*/ 	.word	0x00015970
        /*0448*/ 	.word	0x00000006
        /*044c*/ 	.word	0x00021028
        /*0450*/ 	.short	0x010a
        /*0452*/ 	.byte	0x3f
	.zero		1


	//   ....[52]....
        /*0454*/ 	.word	0x00015cb0
        /*0458*/ 	.word	0x00000003
        /*045c*/ 	.word	0x00021050
        /*0460*/ 	.short	0x010a
        /*0462*/ 	.byte	0x3f
	.zero		1


	//   ....[53]....
        /*0464*/ 	.word	0x00015d10
        /*0468*/ 	.word	0x00000003
        /*046c*/ 	.word	0x00021000
        /*0470*/ 	.short	0x010a
        /*0472*/ 	.byte	0x3f
	.zero		1


	//   ....[54]....
        /*0474*/ 	.word	0x00015d70
        /*0478*/ 	.word	0x00000004
        /*047c*/ 	.word	0xfffffff8
        /*0480*/ 	.short	0x010a
        /*0482*/ 	.byte	0x3f
	.zero		1


	//   ....[55]....
        /*0484*/ 	.word	0x00015dd0
        /*0488*/ 	.word	0x0000000b
        /*048c*/ 	.word	0x00021008
        /*0490*/ 	.short	0x010a
        /*0492*/ 	.byte	0x3f
	.zero		1


	//   ....[56]....
        /*0494*/ 	.word	0x00015e30
        /*0498*/ 	.word	0x00000008
        /*049c*/ 	.word	0x00021000
        /*04a0*/ 	.short	0x010a
        /*04a2*/ 	.byte	0x3f
	.zero		1


	//   ....[57]....
        /*04a4*/ 	.word	0x00015e90
        /*04a8*/ 	.word	0x00000009
        /*04ac*/ 	.word	0x00021000
        /*04b0*/ 	.short	0x010a
        /*04b2*/ 	.byte	0x3f
	.zero		1


	//   ....[58]....
        /*04b4*/ 	.word	0x00015ef0
        /*04b8*/ 	.word	0x0000000a
        /*04bc*/ 	.word	0x00021000
        /*04c0*/ 	.short	0x010a
        /*04c2*/ 	.byte	0x3f
	.zero		1


	//   ....[59]....
        /*04c4*/ 	.word	0x00015f50
        /*04c8*/ 	.word	0x00000009
        /*04cc*/ 	.word	0x00021000
        /*04d0*/ 	.short	0x010a
        /*04d2*/ 	.byte	0x3f
	.zero		1


	//   ....[60]....
        /*04d4*/ 	.word	0x00015fb0
        /*04d8*/ 	.word	0x00000003
        /*04dc*/ 	.word	0x00000008
        /*04e0*/ 	.short	0x010a
        /*04e2*/ 	.byte	0x3f
	.zero		1


	//   ....[61]....
        /*04e4*/ 	.word	0x00016000
        /*04e8*/ 	.word	0x00000004
        /*04ec*/ 	.word	0x00021060
        /*04f0*/ 	.short	0x010a
        /*04f2*/ 	.byte	0x3f
	.zero		1


	//   ....[62]....
        /*04f4*/ 	.word	0x00016050
        /*04f8*/ 	.word	0x00000005
        /*04fc*/ 	.word	0x00021028
        /*0500*/ 	.short	0x010a
        /*0502*/ 	.byte	0x3f
	.zero		1


	//   ....[63]....
        /*0504*/ 	.word	0x000160a0
        /*0508*/ 	.word	0x00000005
        /*050c*/ 	.word	0x00021060
        /*0510*/ 	.short	0x010a
        /*0512*/ 	.byte	0x3f
	.zero		1


	//   ....[64]....
        /*0514*/ 	.word	0x000160f0
        /*0518*/ 	.word	0x00000004
        /*051c*/ 	.word	0x00021028
        /*0520*/ 	.short	0x010a
        /*0522*/ 	.byte	0x3f
	.zero		1


	//   ....[65]....
        /*0524*/ 	.word	0x00016140
        /*0528*/ 	.word	0x00000006
        /*052c*/ 	.word	0x00021028
        /*0530*/ 	.short	0x010a
        /*0532*/ 	.byte	0x3f
	.zero		1


	//   ....[66]....
        /*0534*/ 	.word	0x00016190
        /*0538*/ 	.word	0x00000006
        /*053c*/ 	.word	0x00021028
        /*0540*/ 	.short	0x010a
        /*0542*/ 	.byte	0x3f
	.zero		1


	//----- nvinfo : EIATTR_NUM_MBARRIERS
	.align		4
.L_38:
        /*0544*/ 	.byte	0x03, 0x38
        /*0546*/ 	.short	0x001c


	//----- nvinfo : EIATTR_EXIT_INSTR_OFFSETS
	.align		4
        /*0548*/ 	.byte	0x04, 0x1c
        /*054a*/ 	.short	(.L_40 - .L_39)


	//   ....[0]....
.L_39:
        /*054c*/ 	.word	0x000009d0


	//   ....[1]....
        /*0550*/ 	.word	0x00014740


	//   ....[2]....
        /*0554*/ 	.word	0x00014780


	//   ....[3]....
        /*0558*/ 	.word	0x000154f0


	//   ....[4]....
        /*055c*/ 	.word	0x00015c90


	//----- nvinfo : EIATTR_MAX_THREADS
	.align		4
.L_40:
        /*0560*/ 	.byte	0x04, 0x05
        /*0562*/ 	.short	(.L_42 - .L_41)
.L_41:
        /*0564*/ 	.word	0x00000180
        /*0568*/ 	.word	0x00000001
        /*056c*/ 	.word	0x00000001


	//----- nvinfo : EIATTR_CRS_STACK_SIZE
	.align		4
.L_42:
        /*0570*/ 	.byte	0x04, 0x1e
        /*0572*/ 	.short	(.L_44 - .L_43)
.L_43:
        /*0574*/ 	.word	0x00000000


	//----- nvinfo : EIATTR_CBANK_PARAM_SIZE
	.align		4
.L_44:
        /*0578*/ 	.byte	0x03, 0x19
        /*057a*/ 	.short	0x0870


	//----- nvinfo : EIATTR_PARAM_CBANK
	.align		4
        /*057c*/ 	.byte	0x04, 0x0a
        /*057e*/ 	.short	(.L_46 - .L_45)
	.align		4
.L_45:
        /*0580*/ 	.word	index@(.nv.constant0._ZN7cutlass13device_kernelINS_4fmha6kernel28FmhaKernelTmaWarpSpecializedINS1_10collective30FmhaMainloopTmaWarpSpecializedINS_10bfloat16_tEffN4cute5tupleIJNS7_1CILi128EEENS9_ILi256EEENS9_ILi48EEEEEENS8_IJiNS9_ILi1EEENS8_IJiiEEEEEESG_SG_NS4_14ResidualFusionEJEEENS4_15FmhaFwdEpilogueIS6_fNS8_IJNS9_ILi64EEESC_SB_EEEEENS2_23IndividualTileSchedulerEJEEEEEvNT_6ParamsE)
        /*0584*/ 	.short	0x0210
        /*0586*/ 	.short	0x0870


	//----- nvinfo : EIATTR_SW_WAR
	.align		4
.L_46:
        /*0588*/ 	.byte	0x04, 0x36
        /*058a*/ 	.short	(.L_48 - .L_47)
.L_47:
        /*058c*/ 	.word	0x00000008
.L_48:


//--------------------- .nv.callgraph             --------------------------
	.section	.nv.callgraph,"",@"SHT_CUDA_CALLGRAPH"
	.align	4
	.sectionentsize	8
	.align		4
        /*0000*/ 	.word	0x00000000
	.align		4
        /*0004*/ 	.word	0xffffffff
	.align		4
        /*0008*/ 	.word	index@(_ZN7cutlass13device_kernelINS_4fmha6kernel28FmhaKernelTmaWarpSpecializedINS1_10collective30FmhaMainloopTmaWarpSpecializedINS_10bfloat16_tEffN4cute5tupleIJNS7_1CILi128EEENS9_ILi256EEENS9_ILi48EEEEEENS8_IJiNS9_ILi1EEENS8_IJiiEEEEEESG_SG_NS4_14ResidualFusionEJEEENS4_15FmhaFwdEpilogueIS6_fNS8_IJNS9_ILi64EEESC_SB_EEEEENS2_23IndividualTileSchedulerEJEEEEEvNT_6ParamsE)
	.align		4
        /*000c*/ 	.word	index@(__assertfail)
	.align		4
        /*0010*/ 	.word	0x00000000
	.align		4
        /*0014*/ 	.word	0xfffffffe
	.align		4
        /*0018*/ 	.word	0x00000000
	.align		4
        /*001c*/ 	.word	0xfffffffd
	.align		4
        /*0020*/ 	.word	0x00000000
	.align		4
        /*0024*/ 	.word	0xfffffffc


//--------------------- .nv.constant4             --------------------------
	.section	.nv.constant4,"a",@progbits
	.align	8
	.align		8
.nv.constant4:
        /*0000*/ 	.dword	__assertfail
	.align		8
        /*0008*/ 	.dword	__unnamed_1
	.align		8
        /*0010*/ 	.dword	__unnamed_2
	.align		8
        /*0018*/ 	.dword	_ZN39_INTERNAL_3ab96420_4_k_cu_4a13caaf_31164cuda3std3__45__cpo5beginE
	.align		8
        /*0020*/ 	.dword	_ZN39_INTERNAL_3ab96420_4_k_cu_4a13caaf_31164cuda3std3__45__cpo3endE
	.align		8
        /*0028*/ 	.dword	_ZN39_INTERNAL_3ab96420_4_k_cu_4a13caaf_31164cuda3std3__45__cpo6cbeginE
	.align		8
        /*0030*/ 	.dword	_ZN39_INTERNAL_3ab96420_4_k_cu_4a13caaf_31164cuda3std3__45__cpo4cendE
	.align		8
        /*0038*/ 	.dword	_ZN39_INTERNAL_3ab96420_4_k_cu_4a13caaf_31164cuda3std3__441_GLOBAL__N__3ab96420_4_k_cu_4a13caaf_31166ignoreE
	.align		8
        /*0040*/ 	.dword	_ZN39_INTERNAL_3ab96420_4_k_cu_4a13caaf_31164cuda3std3__419piecewise_constructE
	.align		8
        /*0048*/ 	.dword	_ZN39_INTERNAL_3ab96420_4_k_cu_4a13caaf_31164cuda3std3__48in_placeE
	.align		8
        /*0050*/ 	.dword	_ZN39_INTERNAL_3ab96420_4_k_cu_4a13caaf_31164cuda3std6ranges3__45__cpo4swapE
	.align		8
        /*0058*/ 	.dword	_ZN39_INTERNAL_3ab96420_4_k_cu_4a13caaf_31164cuda3std6ranges3__45__cpo9iter_moveE
	.align		8
        /*0060*/ 	.dword	_ZN39_INTERNAL_3ab96420_4_k_cu_4a13caaf_31164cute7productE
	.align		8
        /*0068*/ 	.dword	_ZN39_INTERNAL_3ab96420_4_k_cu_4a13caaf_31164cute1_E
	.align		8
        /*0070*/ 	.dword	$str$24
	.align		8
        /*0078*/ 	.dword	$str$25


//--------------------- .text._ZN7cutlass13device_kernelINS_4fmha6kernel28FmhaKernelTmaWarpSpecializedINS1_10collective30FmhaMainloopTmaWarpSpecializedINS_10bfloat16_tEffN4cute5tupleIJNS7_1CILi128EEENS9_ILi256EEENS9_ILi48EEEEEENS8_IJiNS9_ILi1EEENS8_IJiiEEEEEESG_SG_NS4_14ResidualFusionEJEEENS4_15FmhaFwdEpilogueIS6_fNS8_IJNS9_ILi64EEESC_SB_EEEEENS2_23IndividualTileSchedulerEJEEEEEvNT_6ParamsE --------------------------
	.section	.text._ZN7cutlass13device_kernelINS_4fmha6kernel28FmhaKernelTmaWarpSpecializedINS1_10collective30FmhaMainloopTmaWarpSpecializedINS_10bfloat16_tEffN4cute5tupleIJNS7_1CILi128EEENS9_ILi256EEENS9_ILi48EEEEEENS8_IJiNS9_ILi1EEENS8_IJiiEEEEEESG_SG_NS4_14ResidualFusionEJEEENS4_15FmhaFwdEpilogueIS6_fNS8_IJNS9_ILi64EEESC_SB_EEEEENS2_23IndividualTileSchedulerEJEEEEEvNT_6ParamsE,"ax",@progbits
	.align	128
.text._ZN7cutlass13device_kernelINS_4fmha6kernel28FmhaKernelTmaWarpSpecializedINS1_10collective30FmhaMainloopTmaWarpSpecializedINS_10bfloat16_tEffN4cute5tupleIJNS7_1CILi128EEENS9_ILi256EEENS9_ILi48EEEEEENS8_IJiNS9_ILi1EEENS8_IJiiEEEEEESG_SG_NS4_14ResidualFusionEJEEENS4_15FmhaFwdEpilogueIS6_fNS8_IJNS9_ILi64EEESC_SB_EEEEENS2_23IndividualTileSchedulerEJEEEEEvNT_6ParamsE:
        .type           _ZN7cutlass13device_kernelINS_4fmha6kernel28FmhaKernelTmaWarpSpecializedINS1_10collective30FmhaMainloopTmaWarpSpecializedINS_10bfloat16_tEffN4cute5tupleIJNS7_1CILi128EEENS9_ILi256EEENS9_ILi48EEEEEENS8_IJiNS9_ILi1EEENS8_IJiiEEEEEESG_SG_NS4_14ResidualFusionEJEEENS4_15FmhaFwdEpilogueIS6_fNS8_IJNS9_ILi64EEESC_SB_EEEEENS2_23IndividualTileSchedulerEJEEEEEvNT_6ParamsE,@function
        .size           _ZN7cutlass13device_kernelINS_4fmha6kernel28FmhaKernelTmaWarpSpecializedINS1_10collective30FmhaMainloopTmaWarpSpecializedINS_10bfloat16_tEffN4cute5tupleIJNS7_1CILi128EEENS9_ILi256EEENS9_ILi48EEEEEENS8_IJiNS9_ILi1EEENS8_IJiiEEEEEESG_SG_NS4_14ResidualFusionEJEEENS4_15FmhaFwdEpilogueIS6_fNS8_IJNS9_ILi64EEESC_SB_EEEEENS2_23IndividualTileSchedulerEJEEEEEvNT_6ParamsE,(.L_x_121 - _ZN7cutlass13device_kernelINS_4fmha6kernel28FmhaKernelTmaWarpSpecializedINS1_10collective30FmhaMainloopTmaWarpSpecializedINS_10bfloat16_tEffN4cute5tupleIJNS7_1CILi128EEENS9_ILi256EEENS9_ILi48EEEEEENS8_IJiNS9_ILi1EEENS8_IJiiEEEEEESG_SG_NS4_14ResidualFusionEJEEENS4_15FmhaFwdEpilogueIS6_fNS8_IJNS9_ILi64EEESC_SB_EEEEENS2_23IndividualTileSchedulerEJEEEEEvNT_6ParamsE)
        .other          _ZN7cutlass13device_kernelINS_4fmha6kernel28FmhaKernelTmaWarpSpecializedINS1_10collective30FmhaMainloopTmaWarpSpecializedINS_10bfloat16_tEffN4cute5tupleIJNS7_1CILi128EEENS9_ILi256EEENS9_ILi48EEEEEENS8_IJiNS9_ILi1EEENS8_IJiiEEEEEESG_SG_NS4_14ResidualFusionEJEEENS4_15FmhaFwdEpilogueIS6_fNS8_IJNS9_ILi64EEESC_SB_EEEEENS2_23IndividualTileSchedulerEJEEEEEvNT_6ParamsE,@"STO_CUDA_ENTRY STV_DEFAULT"
_ZN7cutlass13device_kernelINS_4fmha6kernel28FmhaKernelTmaWarpSpecializedINS1_10collective30FmhaMainloopTmaWarpSpecializedINS_10bfloat16_tEffN4cute5tupleIJNS7_1CILi128EEENS9_ILi256EEENS9_ILi48EEEEEENS8_IJiNS9_ILi1EEENS8_IJiiEEEEEESG_SG_NS4_14ResidualFusionEJEEENS4_15FmhaFwdEpilogueIS6_fNS8_IJNS9_ILi64EEESC_SB_EEEEENS2_23IndividualTileSchedulerEJEEEEEvNT_6ParamsE:
[----:B------:R-:W1:Y:S01]  /*0000*/  LDC R1, c[0x0][0x28] ;  /* 0x00000a00ff017b82 */ /* 0x000e620000000800 */
[----:B------:R-:W2:Y:S01]  /*0010*/  S2R R0, SR_TID.X ;  /* 0x0000000000007919 */ /* 0x000ea20000002100 */
[----:B------:R-:W-:Y:S01]  /*0020*/  ELECT P1, URZ, PT ;  /* 0x00000000003f782f */ /* 0x000fe20003820000 */
[----:B------:R-:W-:Y:S01]  /*0030*/  BSSY B0, `(.L_x_0) ;  /* 0x0000017000007945 */ /* 0x000fe20003800000 */
[----:B--2---:R-:W-:-:S05]  /*0040*/  SHF.R.U32.HI R2, RZ, 0x5, R0 ;  /* 0x00000005ff027819 */ /* 0x004fca0000011600 */
[----:B------:R-:W2:Y:S02]  /*0050*/  SHFL.IDX PT, R3, R2, RZ, 0x1f ;  /* 0x00001fff02037589 */ /* 0x000ea400000e0000 */
[----:B--2---:R-:W-:Y:S02]  /*0060*/  R2UR UR4, R3 ;  /* 0x00000000030472ca */ /* 0x004fe400000e0000 */
[----:B------:R-:W-:-:S06]  /*0070*/  SHF.R.U32.HI R3, RZ, 0x7, R0 ;  /* 0x00000007ff037819 */ /* 0x000fcc0000011600 */
[----:B------:R-:W2:Y:S05]  /*0080*/  SHFL.IDX PT, R3, R3, RZ, 0x1f ;  /* 0x00001fff03037589 */ /* 0x000eaa00000e0000 */
[----:B------:R-:W-:Y:S02]  /*0090*/  USHF.R.S32.HI UR5, URZ, 0x1f, UR4 ;  /* 0x0000001f3f057899 */ /* 0x000fe40008011404 */
[----:B------:R-:W-:Y:S02]  /*00a0*/  ISETP.NE.OR P0, PT, RZ, UR4, !P1 ;  /* 0x00000004ff007c0c */ /* 0x000fe4000cf05670 */
[----:B------:R-:W-:-:S04]  /*00b0*/  ULEA.HI UR5, UR5, UR4, URZ, 0x2 ;  /* 0x0000000405057291 */ /* 0x000fc8000f8f103f */
[----:B------:R-:W-:-:S04]  /*00c0*/  ULOP3.LUT UR5, UR5, 0xfffffffc, URZ, 0xc0, !UPT ;  /* 0xfffffffc05057892 */ /* 0x000fc8000f8ec03f */
[----:B------:R-:W-:-:S03]  /*00d0*/  UIADD3 UR5, UR4, -UR5, URZ ;  /* 0x8000000504057290 */ /* 0x000fc6000fffe03f */
[----:B-1----:R-:W-:Y:S09]  /*00e0*/  @P0 BRA `(.L_x_1) ;  /* 0x00000000002c0947 */ /* 0x002ff20003800000 */
[----:B------:R-:W-:Y:S02]  /*00f0*/  ULDC.64 UR6, c[0x0][0x198] ;  /* 0x0000660000067ab9 */ /* 0x000fe40000000a00 */
[----:B------:R-:W-:Y:S02]  /*0100*/  UIADD3 UR8, UP0, UR6, 0xf0, URZ ;  /* 0x000000f006087890 */ /* 0x000fe4000ff1e03f */
[----:B------:R-:W-:Y:S02]  /*0110*/  UIADD3 UR10, UP1, UR6, 0x1f0, URZ ;  /* 0x000001f0060a7890 */ /* 0x000fe4000ff3e03f */
[----:B------:R-:W-:Y:S02]  /*0120*/  UIADD3 UR6, UP2, UR6, 0x2f0, URZ ;  /* 0x000002f006067890 */ /* 0x000fe4000ff5e03f */
[----:B------:R-:W-:Y:S02]  /*0130*/  UIADD3.X UR9, URZ, UR7, URZ, UP0, !UPT ;  /* 0x000000073f097290 */ /* 0x000fe400087fe43f */
[----:B------:R-:W-:-:S02]  /*0140*/  UIADD3.X UR11, URZ, UR7, URZ, UP1, !UPT ;  /* 0x000000073f0b7290 */ /* 0x000fc40008ffe43f */
[----:B------:R-:W-:-:S05]  /*0150*/  UIADD3.X UR7, URZ, UR7, URZ, UP2, !UPT ;  /* 0x000000073f077290 */ /* 0x000fca00097fe43f */
[----:B------:R1:W-:Y:S02]  /*0160*/  UTMACCTL.PF [UR8] ;  /* 0x00000000080079b9 */ /* 0x0003e40008040000 */
[----:B------:R1:W-:Y:S02]  /*0170*/  UTMACCTL.PF [UR10] ;  /* 0x000000000a0079b9 */ /* 0x0003e40008040000 */
[----:B------:R1:W-:Y:S02]  /*0180*/  UTMACCTL.PF [UR6] ;  /* 0x00000000060079b9 */ /* 0x0003e40008040000 */
[----:B-1----:R-:W-:Y:S01]  /*0190*/  NOP ;  /* 0x0000000000007918 */ /* 0x002fe20000000000 */
.L_x_1:
[----:B------:R-:W-:Y:S05]  /*01a0*/  BSYNC B0 ;  /* 0x0000000000007941 */ /* 0x000fea0003800000 */
.L_x_0:
[----:B------:R-:W1:Y:S01]  /*01b0*/  SHFL.IDX PT, R4, R2, RZ, 0x1f ;  /* 0x00001fff02047589 */ /* 0x000e6200000e0000 */
[----:B--2---:R-:W-:Y:S01]  /*01c0*/  R2UR UR37, R3 ;  /* 0x00000000032572ca */ /* 0x004fe200000e0000 */
[----:B------:R-:W-:-:S12]  /*01d0*/  UISETP.NE.AND UP0, UPT, UR5, 0x1, UPT ;  /* 0x000000010500788c */ /* 0x000fd8000bf05270 */
[----:B------:R-:W-:Y:S02]  /*01e0*/  UIADD3 UR7, UR37, -0x1, URZ ;  /* 0xffffffff25077890 */ /* 0x000fe4000fffe03f */
[----:B------:R-:W-:Y:S02]  /*01f0*/  UISETP.EQ.AND UP2, UPT, UR37, URZ, !UP0 ;  /* 0x0000003f2500728c */ /* 0x000fe4000c742270 */
[----:B------:R-:W-:Y:S02]  /*0200*/  UISETP.GE.U32.AND UP1, UPT, UR7, 0x4, UPT ;  /* 0x000000040700788c */ /* 0x000fe4000bf26070 */
[----:B------:R-:W-:Y:S01]  /*0210*/  USEL UR4, URZ, 0x1, !UP2 ;  /* 0x000000013f047887 */ /* 0x000fe2000d000000 */
[----:B-1----:R-:W-:-:S03]  /*0220*/  ISETP.NE.AND P0, PT, R4, RZ, PT ;  /* 0x000000ff0400720c */ /* 0x002fc60003f05270 */
[----:B------:R-:W-:-:S10]  /*0230*/  USEL UR4, UR4, 0x2, UP1 ;  /* 0x0000000204047887 */ /* 0x000fd40008800000 */
[----:B------:R-:W-:Y:S05]  /*0240*/  @P0 BRA `(.L_x_2) ;  /* 0x0000000000480947 */ /* 0x000fea0003800000 */
[----:B------:R-:W1:Y:S01]  /*0250*/  S2UR UR8, SR_CgaCtaId ;  /* 0x00000000000879c3 */ /* 0x000e620000008800 */
[----:B------:R-:W-:Y:S01]  /*0260*/  UMOV UR6, 0x400 ;  /* 0x0000040000067882 */ /* 0x000fe20000000000 */
[----:B------:R-:W-:Y:S01]  /*0270*/  UMOV UR9, 0x1 ;  /* 0x0000000100097882 */ /* 0x000fe20000000000 */
[----:B------:R-:W-:Y:S01]  /*0280*/  UMOV UR10, 0x80 ;  /* 0x00000080000a7882 */ /* 0x000fe20000000000 */
[----:B------:R-:W-:Y:S01]  /*0290*/  ELECT P0, URZ, PT ;  /* 0x00000000003f782f */ /* 0x000fe20003800000 */
[----:B------:R-:W-:-:S04]  /*02a0*/  UIADD3 UR10, -UR10, 0x100000, URZ ;  /* 0x001000000a0a7890 */ /* 0x000fc8000fffe13f */
[----:B------:R-:W-:Y:S02]  /*02b0*/  USHF.L.U32 UR11, UR10, 0xb, URZ ;  /* 0x0000000b0a0b7899 */ /* 0x000fe4000800063f */
[----:B------:R-:W-:Y:S02]  /*02c0*/  USHF.L.U32 UR10, UR10, 0x1, URZ ;  /* 0x000000010a0a7899 */ /* 0x000fe4000800063f */
[----:B-1----:R-:W-:Y:S02]  /*02d0*/  ULEA UR6, UR8, UR6, 0x18 ;  /* 0x0000000608067291 */ /* 0x002fe4000f8ec03f */
[----:B------:R-:W-:-:S04]  /*02e0*/  UIADD3 UR8, -UR9, 0x100000, URZ ;  /* 0x0010000009087890 */ /* 0x000fc8000fffe13f */
[----:B------:R-:W-:Y:S02]  /*02f0*/  USHF.L.U32 UR9, UR8, 0xb, URZ ;  /* 0x0000000b08097899 */ /* 0x000fe4000800063f */
[----:B------:R-:W-:Y:S01]  /*0300*/  USHF.L.U32 UR8, UR8, 0x1, URZ ;  /* 0x0000000108087899 */ /* 0x000fe2000800063f */
[----:B------:R-:W1:Y:S11]  /*0310*/  FENCE.VIEW.ASYNC.S ;  /* 0x00000000000073c6 */ /* 0x000e760000000000 */
[----:B-1----:R1:W2:Y:S01]  /*0320*/  SYNCS.EXCH.64 URZ, [UR6+0x21050], UR8 ;  /* 0x02105008063f75b2 */ /* 0x0022a20008000100 */
[----:B------:R1:W3:Y:S01]  /*0330*/  SYNCS.EXCH.64 URZ, [UR6+0x21060], UR10 ;  /* 0x0210600a063f75b2 */ /* 0x0002e20008000100 */
[----:B------:R1:W4:Y:S01]  /*0340*/  SYNCS.EXCH.64 URZ, [UR6+0x21058], UR8 ;  /* 0x02105808063f75b2 */ /* 0x0003220008000100 */
[----:B------:R1:W1:Y:S01]  /*0350*/  SYNCS.EXCH.64 URZ, [UR6+0x21068], UR10 ;  /* 0x0210680a063f75b2 */ /* 0x0002620008000100 */
[----:B------:R-:W-:Y:S01]  /*0360*/  NOP ;  /* 0x0000000000007918 */ /* 0x000fe20000000000 */
.L_x_2:
[----:B------:R-:W5:Y:S01]  /*0370*/  SHFL.IDX PT, R3, R2, RZ, 0x1f ;  /* 0x00001fff02037589 */ /* 0x000f6200000e0000 */
[----:B------:R-:W-:Y:S01]  /*0380*/  NOP ;  /* 0x0000000000007918 */ /* 0x000fe20000000000 */
[----:B-----5:R-:W-:-:S13]  /*0390*/  ISETP.NE.AND P0, PT, R3, RZ, PT ;  /* 0x000000ff0300720c */ /* 0x020fda0003f05270 */
[----:B------:R-:W-:Y:S05]  /*03a0*/  @P0 BRA `(.L_x_3) ;  /* 0x0000000000600947 */ /* 0x000fea0003800000 */
[----:B-1----:R-:W1:Y:S01]  /*03b0*/  S2UR UR8, SR_CgaCtaId ;  /* 0x00000000000879c3 */ /* 0x002e620000008800 */
[----:B------:R-:W-:Y:S01]  /*03c0*/  UMOV UR6, 0x400 ;  /* 0x0000040000067882 */ /* 0x000fe20000000000 */
[----:B------:R-:W-:Y:S01]  /*03d0*/  UMOV UR10, 0x1 ;  /* 0x00000001000a7882 */ /* 0x000fe20000000000 */
[----:B------:R-:W-:Y:S01]  /*03e0*/  UMOV UR9, 0x100 ;  /* 0x0000010000097882 */ /* 0x000fe20000000000 */
[----:B------:R-:W-:-:S04]  /*03f0*/  UIADD3 UR10, -UR10, 0x100000, URZ ;  /* 0x001000000a0a7890 */ /* 0x000fc8000fffe13f */
[----:B------:R-:W-:Y:S02]  /*0400*/  USHF.L.U32 UR11, UR10, 0xb, URZ ;  /* 0x0000000b0a0b7899 */ /* 0x000fe4000800063f */
[----:B------:R-:W-:Y:S01]  /*0410*/  USHF.L.U32 UR10, UR10, 0x1, URZ ;  /* 0x000000010a0a7899 */ /* 0x000fe2000800063f */
[----:B------:R-:W-:Y:S01]  /*0420*/  ELECT P0, URZ, PT ;  /* 0x00000000003f782f */ /* 0x000fe20003800000 */
[----:B-1----:R-:W-:Y:S02]  /*0430*/  ULEA UR6, UR8, UR6, 0x18 ;  /* 0x0000000608067291 */ /* 0x002fe4000f8ec03f */
[----:B------:R-:W-:-:S04]  /*0440*/  UIADD3 UR8, -UR9, 0x100000, URZ ;  /* 0x0010000009087890 */ /* 0x000fc8000fffe13f */
[----:B------:R-:W-:Y:S02]  /*0450*/  USHF.L.U32 UR9, UR8, 0xb, URZ ;  /* 0x0000000b08097899 */ /* 0x000fe4000800063f */
[----:B------:R-:W-:Y:S01]  /*0460*/  USHF.L.U32 UR8, UR8, 0x1, URZ ;  /* 0x0000000108087899 */ /* 0x000fe2000800063f */
[----:B------:R-:W1:Y:S03]  /*0470*/  FENCE.VIEW.ASYNC.S ;  /* 0x00000000000073c6 */ /* 0x000e660000000000 */
[----:B-1----:R1:W1:Y:S08]  /*0480*/  SYNCS.EXCH.64 URZ, [UR6+0x21000], UR10 ;  /* 0x0210000a063f75b2 */ /* 0x0022700008000100 */
[----:B------:R1:W1:Y:S01]  /*0490*/  SYNCS.EXCH.64 URZ, [UR6+0x21028], UR8 ;  /* 0x02102808063f75b2 */ /* 0x0002620008000100 */
        /* <DEDUP_REMOVED lines=8> */
[----:B------:R-:W-:Y:S01]  /*0520*/  NOP ;  /* 0x0000000000007918 */ /* 0x000fe20000000000 */
.L_x_3:
        /* <DEDUP_REMOVED lines=21> */
[----:B------:R-:W-:Y:S01]  /*0680*/  NOP ;  /* 0x0000000000007918 */ /* 0x000fe20000000000 */
.L_x_4:
[----:B------:R-:W5:Y:S01]  /*0690*/  SHFL.IDX PT, R3, R2, RZ, 0x1f ;  /* 0x00001fff02037589 */ /* 0x000f6200000e0000 */
[----:B------:R-:W-:Y:S01]  /*06a0*/  ELECT P0, URZ, PT ;  /* 0x00000000003f782f */ /* 0x000fe20003800000 */
[----:B------:R-:W-:Y:S01]  /*06b0*/  NOP ;  /* 0x0000000000007918 */ /* 0x000fe20000000000 */
[----:B-1----:R-:W-:Y:S02]  /*06c0*/  UMOV UR8, 0x80 ;  /* 0x0000008000087882 */ /* 0x002fe40000000000 */
[C---:B-----5:R-:W-:Y:S02]  /*06d0*/  ISETP.NE.OR P0, PT, R3.reuse, RZ, !P0 ;  /* 0x000000ff0300720c */ /* 0x060fe40004705670 */
[----:B------:R-:W-:-:S11]  /*06e0*/  ISETP.NE.AND P2, PT, R3, RZ, PT ;  /* 0x000000ff0300720c */ /* 0x000fd60003f45270 */
[----:B------:R-:W-:Y:S01]  /*06f0*/  VOTEU.ALL UP2, P0 ;  /* 0x00000000003f7886 */ /* 0x000fe20000040000 */
[----:B------:R-:W-:Y:S01]  /*0700*/  VOTEU.ALL UP3, P0 ;  /* 0x00000000003f7886 */ /* 0x000fe20000060000 */
[----:B------:R-:W-:Y:S01]  /*0710*/  VOTEU.ALL UP4, P0 ;  /* 0x00000000003f7886 */ /* 0x000fe20000080000 */
[----:B------:R-:W-:Y:S02]  /*0720*/  VOTEU.ALL UP5, P0 ;  /* 0x00000000003f7886 */ /* 0x000fe400000a0000 */
[----:B------:R-:W1:Y:S01]  /*0730*/  @!UP2 S2UR UR10, SR_CgaCtaId ;  /* 0x00000000000aa9c3 */ /* 0x000e620000008800 */
[----:B------:R-:W-:Y:S01]  /*0740*/  @!UP2 UMOV UR6, 0x400 ;  /* 0x000004000006a882 */ /* 0x000fe20000000000 */
[----:B------:R-:W-:-:S04]  /*0750*/  @!UP2 UIADD3 UR8, -UR8, 0x100000, URZ ;  /* 0x001000000808a890 */ /* 0x000fc8000fffe13f */
[----:B------:R-:W-:Y:S02]  /*0760*/  @!UP2 USHF.L.U32 UR9, UR8, 0xb, URZ ;  /* 0x0000000b0809a899 */ /* 0x000fe4000800063f */
[----:B------:R-:W-:Y:S02]  /*0770*/  @!UP2 USHF.L.U32 UR8, UR8, 0x1, URZ ;  /* 0x000000010808a899 */ /* 0x000fe4000800063f */
[----:B-1----:R-:W-:Y:S01]  /*0780*/  @!UP2 ULEA UR6, UR10, UR6, 0x18 ;  /* 0x000000060a06a291 */ /* 0x002fe2000f8ec03f */
[----:B------:R-:W-:Y:S01]  /*0790*/  VOTEU.ALL UP2, P0 ;  /* 0x00000000003f7886 */ /* 0x000fe20000040000 */
[----:B------:R-:W1:Y:S10]  /*07a0*/  FENCE.VIEW.ASYNC.S ;  /* 0x00000000000073c6 */ /* 0x000e740000000000 */
[----:B-1----:R1:W1:Y:S01]  /*07b0*/  @!UP2 SYNCS.EXCH.64 URZ, [UR6+0x21090], UR8 ;  /* 0x02109008063fa5b2 */ /* 0x0022620008000100 */
[----:B------:R1:W1:Y:S01]  /*07c0*/  @!UP3 SYNCS.EXCH.64 URZ, [UR6+0x21098], UR8 ;  /* 0x02109808063fb5b2 */ /* 0x0002620008000100 */
[----:B------:R1:W1:Y:S01]  /*07d0*/  @!UP4 SYNCS.EXCH.64 URZ, [UR6+0x210a0], UR8 ;  /* 0x0210a008063fc5b2 */ /* 0x0002620008000100 */
[----:B------:R1:W1:Y:S01]  /*07e0*/  @!UP5 SYNCS.EXCH.64 URZ, [UR6+0x210a8], UR8 ;  /* 0x0210a808063fd5b2 */ /* 0x0002620008000100 */
[----:B------:R-:W-:Y:S01]  /*07f0*/  NOP ;  /* 0x0000000000007918 */ /* 0x000fe20000000000 */
[----:B------:R-:W-:Y:S05]  /*0800*/  @P2 BRA `(.L_x_5) ;  /* 0x0000000000502947 */ /* 0x000fea0003800000 */
[----:B-1----:R-:W1:Y:S01]  /*0810*/  S2UR UR8, SR_CgaCtaId ;  /* 0x00000000000879c3 */ /* 0x002e620000008800 */
        /* <DEDUP_REMOVED lines=12> */
[----:B-1----:R1:W1:Y:S01]  /*08e0*/  SYNCS.EXCH.64 URZ, [UR6+0x210c0], UR8 ;  /* 0x0210c008063f75b2 */ /* 0x0022620008000100 */
[----:B------:R1:W1:Y:S01]  /*08f0*/  SYNCS.EXCH.64 URZ, [UR6+0x210d8], UR10 ;  /* 0x0210d80a063f75b2 */ /* 0x0002620008000100 */
[----:B------:R1:W1:Y:S01]  /*0900*/  SYNCS.EXCH.64 URZ, [UR6+0x210c8], UR8 ;  /* 0x0210c808063f75b2 */ /* 0x0002620008000100 */
[----:B------:R1:W1:Y:S01]  /*0910*/  SYNCS.EXCH.64 URZ, [UR6+0x210e0], UR10 ;  /* 0x0210e00a063f75b2 */ /* 0x0002620008000100 */
[----:B------:R1:W1:Y:S01]  /*0920*/  SYNCS.EXCH.64 URZ, [UR6+0x210d0], UR8 ;  /* 0x0210d008063f75b2 */ /* 0x0002620008000100 */
[----:B------:R1:W1:Y:S01]  /*0930*/  SYNCS.EXCH.64 URZ, [UR6+0x210e8], UR10 ;  /* 0x0210e80a063f75b2 */ /* 0x0002620008000100 */
[----:B------:R-:W-:Y:S01]  /*0940*/  NOP ;  /* 0x0000000000007918 */ /* 0x000fe20000000000 */
.L_x_5:
[----:B------:R-:W-:Y:S01]  /*0950*/  ISETP.NE.AND P0, PT, RZ, UR37, PT ;  /* 0x00000025ff007c0c */ /* 0x000fe2000bf05270 */
[----:B------:R-:W-:Y:S01]  /*0960*/  NOP ;  /* 0x0000000000007918 */ /* 0x000fe20000000000 */
[----:B------:R-:W-:Y:S01]  /*0970*/  MOV R2, UR5 ;  /* 0x0000000500027c02 */ /* 0x000fe20008000f00 */
[----:B-1234-:R-:W-:Y:S03]  /*0980*/  BAR.SYNC.DEFER_BLOCKING 0x0 ;  /* 0x0000000000007b1d */ /* 0x01efe60000010000 */
[----:B------:R-:W-:-:S07]  /*0990*/  ISETP.EQ.AND P2, PT, R2, 0x1, P1 ;  /* 0x000000010200780c */ /* 0x000fce0000f42270 */
[----:B------:R-:W-:Y:S06]  /*09a0*/  @!P0 BRA `(.L_x_6) ;  /* 0x0000013c00688947 */ /* 0x000fec0003800000 */
[----:B------:R-:W-:-:S06]  /*09b0*/  UISETP.GT.U32.AND UP2, UPT, UR7, 0x3, UPT ;  /* 0x000000030700788c */ /* 0x000fcc000bf44070 */
[----:B------:R-:W-:-:S13]  /*09c0*/  PLOP3.LUT P0, PT, PT, PT, UP2, 0x80, 0x0 ;  /* 0x000000000000781c */ /* 0x000fda0003f0f028 */
[----:B------:R-:W-:Y:S05]  /*09d0*/  @P0 EXIT ;  /* 0x000000000000094d */ /* 0x000fea0003800000 */
.L_x_7:
[----:B------:R-:W-:-:S08]  /*09e0*/  NOP ;  /* 0x0000000000007918 */ /* 0x000fd00000000000 */
[----:B------:R-:W1:Y:S02]  /*09f0*/  USETMAXREG.TRY_ALLOC.CTAPOOL UP2, 0xf0 ;  /* 0x000000f0000079c8 */ /* 0x000e640008040600 */
[----:B-1----:R-:W-:-:S13]  /*0a00*/  PLOP3.LUT P0, PT, PT, PT, UP2, 0x80, 0x0 ;  /* 0x000000000000781c */ /* 0x002fda0003f0f028 */
[----:B------:R-:W-:Y:S05]  /*0a10*/  @!P0 BRA `(.L_x_7) ;  /* 0xfffffffc00f08947 */ /* 0x000fea000383ffff */
[----:B------:R-:W-:Y:S01]  /*0a20*/  UISETP.NE.AND UP2, UPT, UR37, 0x1, UPT ;  /* 0x000000012500788c */ /* 0x000fe2000bf45270 */
[----:B------:R-:W1:Y:S01]  /*0a30*/  S2UR UR42, SR_CTAID.X ;  /* 0x00000000002a79c3 */ /* 0x000e620000002500 */
[----:B------:R-:W-:Y:S01]  /*0a40*/  UMOV UR5, URZ ;  /* 0x0000003f00057c82 */ /* 0x000fe20008000000 */
[----:B------:R-:W-:-:S03]  /*0a50*/  UMOV UR6, URZ ;  /* 0x0000003f00067c82 */ /* 0x000fc60008000000 */
[----:B------:R-:W-:-:S13]  /*0a60*/  PLOP3.LUT P0, PT, PT, PT, UP2, 0x80, 0x0 ;  /* 0x000000000000781c */ /* 0x000fda0003f0f028 */
[----:B------:R-:W-:Y:S05]  /*0a70*/  @!P0 BRA `(.L_x_8) ;  /* 0x00000000003c8947 */ /* 0x000fea0003800000 */
[----:B------:R-:W-:Y:S01]  /*0a80*/  UISETP.NE.AND UP2, UPT, UR37, 0x2, UPT ;  /* 0x000000022500788c */ /* 0x000fe2000bf45270 */
[----:B------:R-:W-:-:S05]  /*0a90*/  UMOV UR6, 0x1 ;  /* 0x0000000100067882 */ /* 0x000fca0000000000 */
[----:B------:R-:W-:-:S13]  /*0aa0*/  PLOP3.LUT P1, PT, PT, PT, UP2, 0x80, 0x0 ;  /* 0x000000000000781c */ /* 0x000fda0003f2f028 */
[----:B------:R-:W-:Y:S05]  /*0ab0*/  @!P1 BRA `(.L_x_8) ;  /* 0x00000000002c9947 */ /* 0x000fea0003800000 */
[----:B------:R-:W-:-:S06]  /*0ac0*/  UISETP.NE.AND UP2, UPT, UR37, 0x3, UPT ;  /* 0x000000032500788c */ /* 0x000fcc000bf45270 */
[----:B------:R-:W-:-:S13]  /*0ad0*/  PLOP3.LUT P1, PT, PT, PT, UP2, 0x80, 0x0 ;  /* 0x000000000000781c */ /* 0x000fda0003f2f028 */
[----:B------:R-:W-:Y:S05]  /*0ae0*/  @!P1 BRA `(.L_x_9) ;  /* 0x0000000000189947 */ /* 0x000fea0003800000 */
[----:B------:R-:W-:-:S11]  /*0af0*/  UISETP.NE.AND UP2, UPT, UR37, 0x4, UPT ;  /* 0x000000042500788c */ /* 0x000fd6000bf45270 */
[----:B------:R-:W-:Y:S01]  /*0b00*/  @!UP2 UMOV UR5, 0x1 ;  /* 0x000000010005a882 */ /* 0x000fe20000000000 */
[----:B------:R-:W-:Y:S01]  /*0b10*/  @!UP2 UMOV UR6, 0x1 ;  /* 0x000000010006a882 */ /* 0x000fe20000000000 */
[----:B------:R-:W-:Y:S01]  /*0b20*/  @UP2 UMOV UR5, URZ ;  /* 0x0000003f00052c82 */ /* 0x000fe20008000000 */
[----:B------:R-:W-:Y:S01]  /*0b30*/  @UP2 UMOV UR6, URZ ;  /* 0x0000003f00062c82 */ /* 0x000fe20008000000 */
[----:B------:R-:W-:Y:S05]  /*0b40*/  BRA `(.L_x_8) ;  /* 0x0000000000087947 */ /* 0x000fea0003800000 */
.L_x_9:
[----:B------:R-:W-:Y:S01]  /*0b50*/  UMOV UR5, 0x1 ;  /* 0x0000000100057882 */ /* 0x000fe20000000000 */
[----:B------:R-:W-:-:S05]  /*0b60*/  UMOV UR6, URZ ;  /* 0x0000003f00067c82 */ /* 0x000fca0008000000 */
.L_x_8:
[----:B------:R-:W-:Y:S05]  /*0b70*/  @!P0 BRA `(.L_x_10) ;  /* 0x00000000003c8947 */ /* 0x000fea0003800000 */
[----:B------:R-:W-:-:S06]  /*0b80*/  UISETP.NE.AND UP2, UPT, UR37, 0x2, UPT ;  /* 0x000000022500788c */ /* 0x000fcc000bf45270 */
[----:B------:R-:W-:-:S13]  /*0b90*/  PLOP3.LUT P0, PT, PT, PT, UP2, 0x80, 0x0 ;  /* 0x000000000000781c */ /* 0x000fda0003f0f028 */
[----:B------:R-:W-:Y:S05]  /*0ba0*/  @!P0 BRA `(.L_x_11) ;  /* 0x0000000000288947 */ /* 0x000fea0003800000 */
[----:B------:R-:W-:-:S06]  /*0bb0*/  UISETP.NE.AND UP2, UPT, UR37, 0x3, UPT ;  /* 0x000000032500788c */ /* 0x000fcc000bf45270 */
[----:B------:R-:W-:-:S13]  /*0bc0*/  PLOP3.LUT P0, PT, PT, PT, UP2, 0x80, 0x0 ;  /* 0x000000000000781c */ /* 0x000fda0003f0f028 */
[----:B------:R-:W-:Y:S05]  /*0bd0*/  @!P0 BRA `(.L_x_12) ;  /* 0x0000000000148947 */ /* 0x000fea0003800000 */
[----:B------:R-:W-:-:S06]  /*0be0*/  UISETP.NE.AND UP2, UPT, UR37, 0x4, UPT ;  /* 0x000000042500788c */ /* 0x000fcc000bf45270 */
[----:B------:R-:W-:-:S13]  /*0bf0*/  PLOP3.LUT P0, PT, PT, PT, UP2, 0x80, 0x0 ;  /* 0x000000000000781c */ /* 0x000fda0003f0f028 */
[----:B------:R-:W-:Y:S05]  /*0c00*/  @P0 BRA `(.L_x_13) ;  /* 0x00000000001c0947 */ /* 0x000fea0003800000 */
[----:B-1----:R-:W-:Y:S01]  /*0c10*/  ULEA UR42, UR42, 0x3, 0x1 ;  /* 0x000000032a2a7891 */ /* 0x002fe2000f8e083f */
[----:B------:R-:W-:Y:S11]  /*0c20*/  BRA `(.L_x_13) ;  /* 0x0000000000147947 */ /* 0x000ff60003800000 */
.L_x_12:
[----:B-1----:R-:W-:Y:S01]  /*0c30*/  ULEA UR42, UR42, 0x2, 0x1 ;  /* 0x000000022a2a7891 */ /* 0x002fe2000f8e083f */
[----:B------:R-:W-:Y:S11]  /*0c40*/  BRA `(.L_x_13) ;  /* 0x00000000000c7947 */ /* 0x000ff60003800000 */
.L_x_11:
[----:B-1----:R-:W-:Y:S01]  /*0c50*/  ULEA UR42, UR42, 0x1, 0x1 ;  /* 0x000000012a2a7891 */ /* 0x002fe2000f8e083f */
[----:B------:R-:W-:Y:S11]  /*0c60*/  BRA `(.L_x_13) ;  /* 0x0000000000047947 */ /* 0x000ff60003800000 */
.L_x_10:
[----:B-1----:R-:W-:-:S12]  /*0c70*/  USHF.L.U32 UR42, UR42, 0x1, URZ ;  /* 0x000000012a2a7899 */ /* 0x002fd8000800063f */
.L_x_13:
[----:B------:R-:W-:-:S04]  /*0c80*/  ULOP3.LUT UR4, UR4, 0x1, URZ, 0xfc, !UPT ;  /* 0x0000000104047892 */ /* 0x000fc8000f8efc3f */
[----:B------:R-:W-:-:S06]  /*0c90*/  UISETP.NE.AND UP2, UPT, UR4, 0x3, UPT ;  /* 0x000000030400788c */ /* 0x000fcc000bf45270 */
[----:B------:R-:W-:-:S13]  /*0ca0*/  PLOP3.LUT P0, PT, PT, PT, UP2, 0x80, 0x0 ;  /* 0x000000000000781c */ /* 0x000fda0003f0f028 */
[----:B------:R-:W-:Y:S05]  /*0cb0*/  @!P0 BRA `(.L_x_14) ;  /* 0x0000000000048947 */ /* 0x000fea0003800000 */
[----:B-1----:R-:W-:Y:S01]  /*0cc0*/  BPT.TRAP 0x1 ;  /* 0x000000040000795c */ /* 0x002fe20000300000 */
.L_x_14:
[----:B------:R-:W2:Y:S01]  /*0cd0*/  S2UR UR4, SR_CgaCtaId ;  /* 0x00000000000479c3 */ /* 0x000ea20000008800 */
[----:B------:R-:W-:Y:S01]  /*0ce0*/  UMOV UR36, 0x400 ;  /* 0x0000040000247882 */ /* 0x000fe20000000000 */
[----:B------:R-:W-:Y:S02]  /*0cf0*/  MOV R2, UR5 ;  /* 0x0000000500027c02 */ /* 0x000fe40008000f00 */
[----:B------:R-:W-:Y:S02]  /*0d00*/  SHF.R.S32.HI R3, RZ, 0x1f, R0 ;  /* 0x0000001fff037819 */ /* 0x000fe40000011400 */
[----:B------:R-:W-:Y:S02]  /*0d10*/  SHF.L.U32 R2, R2, 0x1f, RZ ;  /* 0x0000001f02027819 */ /* 0x000fe400000006ff */
[----:B------:R-:W-:-:S04]  /*0d20*/  LEA.HI R3, R3, R0, RZ, 0x7 ;  /* 0x0000000003037211 */ /* 0x000fc800078f38ff */
[----:B------:R-:W-:-:S05]  /*0d30*/  LOP3.LUT R3, R3, 0xffffff80, RZ, 0xc0, !PT ;  /* 0xffffff8003037812 */ /* 0x000fca00078ec0ff */
[----:B------:R-:W-:-:S05]  /*0d40*/  IMAD.IADD R3, R0, 0x1, -R3 ;  /* 0x0000000100037824 */ /* 0x000fca00078e0a03 */
[----:B------:R-:W-:Y:S01]  /*0d50*/  SHF.R.S32.HI R0, RZ, 0x1f, R3 ;  /* 0x0000001fff007819 */ /* 0x000fe20000011403 */
[----:B--2---:R-:W-:-:S03]  /*0d60*/  ULEA UR36, UR4, UR36, 0x18 ;  /* 0x0000002404247291 */ /* 0x004fc6000f8ec03f */
[----:B------:R-:W-:Y:S01]  /*0d70*/  LEA.HI R0, R0, R3, RZ, 0x2 ;  /* 0x0000000300007211 */ /* 0x000fe200078f10ff */
[----:B------:R-:W-:-:S03]  /*0d80*/  ULEA UR4, UR6, UR36, 0x3 ;  /* 0x0000002406047291 */ /* 0x000fc6000f8e183f */
[----:B------:R-:W-:-:S04]  /*0d90*/  LOP3.LUT R0, R0, 0x7ffffffc, RZ, 0xc0, !PT ;  /* 0x7ffffffc00007812 */ /* 0x000fc800078ec0ff */
[----:B------:R-:W-:Y:S02]  /*0da0*/  IADD3 R0, R3, -R0, RZ ;  /* 0x8000000003007210 */ /* 0x000fe40007ffe0ff */
[----:B------:R-:W2:Y:S02]  /*0db0*/  SYNCS.PHASECHK.TRANS64.TRYWAIT P1, [UR4+0x21050], R2 ;  /* 0x02105002ff0075a7 */ /* 0x000ea40008020144 */
[----:B--2---:R-:W-:Y:S05]  /*0dc0*/  @!P1 BRA `(.L_x_15) ;  /* 0x0000014c00b49947 */ /* 0x004fea0003800000 */
.L_x_103:
[----:B------:R-:W-:Y:S01]  /*0dd0*/  SHF.L.U32 R0, R0, 0x1, RZ ;  /* 0x0000000100007819 */ /* 0x000fe200000006ff */
[----:B------:R-:W-:Y:S06]  /*0de0*/  @!P0 BRA `(.L_x_16) ;  /* 0x0000000000048947 */ /* 0x000fec0003800000 */
[----:B-1----:R-:W-:Y:S01]  /*0df0*/  BPT.TRAP 0x1 ;  /* 0x000000040000795c */ /* 0x002fe20000300000 */
.L_x_16:
[----:B--2---:R-:W-:Y:S01]  /*0e00*/  SHF.L.U32 R2, RZ, 0x1f, RZ ;  /* 0x0000001fff027819 */ /* 0x004fe200000006ff */
[----:B------:R-:W-:Y:S01]  /*0e10*/  UIADD3 UR17, UR36, 0x21090, URZ ;  /* 0x0002109024117890 */ /* 0x000fe2000fffe03f */
[----:B------:R-:W-:Y:S02]  /*0e20*/  ISETP.NE.AND P2, PT, RZ, UR7, PT ;  /* 0x00000007ff007c0c */ /* 0x000fe4000bf45270 */
[----:B------:R-:W2:Y:S02]  /*0e30*/  SYNCS.PHASECHK.TRANS64.TRYWAIT P1, [UR36+0x21000], R2 ;  /* 0x02100002ff0075a7 */ /* 0x000ea40008020164 */
[----:B--2---:R-:W-:Y:S09]  /*0e40*/  @!P1 BRA `(.L_x_17) ;  /* 0x0000014c00ac9947 */ /* 0x004ff20003800000 */
.L_x_104:
[----:B------:R-:W-:Y:S01]  /*0e50*/  ULEA UR19, UR37, UR17, 0x3 ;  /* 0x0000001125137291 */ /* 0x000fe2000f8e183f */
[----:B--2---:R-:W-:-:S04]  /*0e60*/  SEL R3, RZ, 0x1, P2 ;  /* 0x00000001ff037807 */ /* 0x004fc80001000000 */
[----:B------:R-:W-:-:S04]  /*0e70*/  SHF.L.U32 R3, R3, 0x1f, RZ ;  /* 0x0000001f03037819 */ /* 0x000fc800000006ff */
[----:B------:R-:W2:Y:S02]  /*0e80*/  SYNCS.PHASECHK.TRANS64.TRYWAIT P1, [UR19+-0x8], R3 ;  /* 0xfffff803ff0075a7 */ /* 0x000ea40008020153 */
[----:B--2---:R-:W-:Y:S05]  /*0e90*/  @!P1 BRA `(.L_x_18) ;  /* 0x0000014c00b09947 */ /* 0x004fea0003800000 */
.L_x_105:
[----:B------:R-:W-:Y:S01]  /*0ea0*/  USHF.R.U32.HI UR4, URZ, 0x4, UR36 ;  /* 0x000000043f047899 */ /* 0x000fe20008011624 */
[----:B------:R-:W-:Y:S01]  /*0eb0*/  WARPGROUP.ARRIVE ;  /* 0x00000000000079c5 */ /* 0x000fe20000000000 */
[----:B------:R-:W-:Y:S01]  /*0ec0*/  UIADD3 UR5, UR36, 0x3000, URZ ;  /* 0x0000300024057890 */ /* 0x000fe2000fffe03f */
[C---:B--2---:R-:W-:Y:S01]  /*0ed0*/  VIADD R3, R0.reuse, 0x1 ;  /* 0x0000000100037836 */ /* 0x044fe20000000000 */
[----:B------:R-:W-:Y:S01]  /*0ee0*/  ULOP3.LUT UR4, UR4, 0x3fff, URZ, 0xc0, !UPT ;  /* 0x00003fff04047892 */ /* 0x000fe2000f8ec03f */
[C---:B------:R-:W-:Y:S01]  /*0ef0*/  IADD3 R4, R0.reuse, 0x8, RZ ;  /* 0x0000000800047810 */ /* 0x040fe20007ffe0ff */
[----:B------:R-:W-:Y:S01]  /*0f00*/  USHF.R.U32.HI UR5, URZ, 0x4, UR5 ;  /* 0x000000043f057899 */ /* 0x000fe20008011605 */
[C---:B------:R-:W-:Y:S01]  /*0f10*/  IADD3 R5, R0.reuse, 0x99, RZ ;  /* 0x0000009900057810 */ /* 0x040fe20007ffe0ff */
[----:B------:R-:W-:Y:S01]  /*0f20*/  ULOP3.LUT UR4, UR4, 0x10000, URZ, 0xfc, !UPT ;  /* 0x0001000004047892 */ /* 0x000fe2000f8efc3f */
[C---:B------:R-:W-:Y:S01]  /*0f30*/  IADD3 R6, R0.reuse, 0xb1, RZ ;  /* 0x000000b100067810 */ /* 0x040fe20007ffe0ff */
[----:B------:R-:W-:Y:S01]  /*0f40*/  ULOP3.LUT UR16, UR5, 0x3fff, URZ, 0xc0, !UPT ;  /* 0x00003fff05107892 */ /* 0x000fe2000f8ec03f */
[----:B------:R-:W-:Y:S01]  /*0f50*/  VIADD R7, R0, 0xb8 ;  /* 0x000000b800077836 */ /* 0x000fe20000000000 */
[----:B------:R-:W-:-:S02]  /*0f60*/  UIMAD UR4, UR6, 0x180, UR4 ;  /* 0x00000180060478a4 */ /* 0x000fc4000f8e0204 */
[----:B------:R-:W-:Y:S01]  /*0f70*/  ULOP3.LUT UR18, UR16, 0x10000, URZ, 0xfc, !UPT ;  /* 0x0001000010127892 */ /* 0x000fe2000f8efc3f */
[----:B------:R-:W-:Y:S01]  /*0f80*/  UMOV UR5, 0xc0000010 ;  /* 0xc000001000057882 */ /* 0x000fe20000000000 */
[----:B------:R-:W-:Y:S01]  /*0f90*/  UMOV UR11, 0xc0000010 ;  /* 0xc0000010000b7882 */ /* 0x000fe20000000000 */
[----:B------:R-:W-:Y:S02]  /*0fa0*/  UMOV UR9, UR5 ;  /* 0x0000000500097c82 */ /* 0x000fe40008000000 */
[----:B------:R-:W-:Y:S01]  /*0fb0*/  UMOV UR8, UR4 ;  /* 0x0000000400087c82 */ /* 0x000fe20008000000 */
[----:B------:R-:W-:Y:S01]  /*0fc0*/  UIADD3 UR12, UR4, 0x80, URZ ;  /* 0x00000080040c7890 */ /* 0x000fe2000fffe03f */
[----:B------:R-:W-:Y:S01]  /*0fd0*/  UMOV UR10, UR18 ;  /* 0x00000012000a7c82 */ /* 0x000fe20008000000 */
[----:B------:R-:W-:Y:S01]  /*0fe0*/  UIADD3 UR14, UR18, 0x200, URZ ;  /* 0x00000200120e7890 */ /* 0x000fe2000fffe03f */
[----:B------:R-:W-:Y:S01]  /*0ff0*/  HGMMA.64x256x16.F32.BF16 R24, gdesc[UR8], RZ, !UPT, gsb0 ;  /* 0x03e00000081879f0 */ /* 0x000fe2000c0018ff */
[----:B------:R-:W-:Y:S01]  /*1000*/  UMOV UR13, 0xc0000010 ;  /* 0xc0000010000d7882 */ /* 0x000fe20000000000 */
[----:B------:R-:W-:Y:S01]  /*1010*/  UMOV UR15, 0xc0000010 ;  /* 0xc0000010000f7882 */ /* 0x000fe20000000000 */
[----:B------:R-:W-:-:S02]  /*1020*/  UIADD3 UR8, UR4, 0x100, URZ ;  /* 0x0000010004087890 */ /* 0x000fc4000fffe03f */
[----:B------:R-:W-:Y:S01]  /*1030*/  UIADD3 UR10, UR18, 0x400, URZ ;  /* 0x00000400120a7890 */ /* 0x000fe2000fffe03f */
[----:B------:R-:W-:Y:S01]  /*1040*/  UMOV UR9, 0xc0000010 ;  /* 0xc000001000097882 */ /* 0x000fe20000000000 */
[----:B------:R-:W-:Y:S01]  /*1050*/  UMOV UR11, 0xc0000010 ;  /* 0xc0000010000b7882 */ /* 0x000fe20000000000 */
[----:B------:R-:W-:Y:S01]  /*1060*/  ULDC UR6, c[0x0][0x28c] ;  /* 0x0000a30000067ab9 */ /* 0x000fe20000000800 */
[----:B------:R-:W-:Y:S01]  /*1070*/  ULDC UR20, c[0x0][0x604] ;  /* 0x0001810000147ab9 */ /* 0x000fe20000000800 */
[----:B------:R-:W-:Y:S01]  /*1080*/  ISETP.GE.AND P2, PT, R3, UR6, PT ;  /* 0x0000000603007c0c */ /* 0x000fe2000bf46270 */
[----:B------:R-:W-:Y:S01]  /*1090*/  ULDC UR6, c[0x0][0x28c] ;  /* 0x0000a30000067ab9 */ /* 0x000fe20000000800 */
[C---:B------:R-:W-:Y:S01]  /*10a0*/  IADD3 R3, R0.reuse, 0x9, RZ ;  /* 0x0000000900037810 */ /* 0x040fe20007ffe0ff */
[----:B------:R-:W-:Y:S01]  /*10b0*/  ULDC UR21, c[0x0][0x604] ;  /* 0x0001810000157ab9 */ /* 0x000fe20000000800 */
[----:B------:R-:W-:Y:S01]  /*10c0*/  ULDC UR22, c[0x0][0x604] ;  /* 0x0001810000167ab9 */ /* 0x000fe20000000800 */
[----:B------:R-:W-:Y:S01]  /*10d0*/  ULDC UR23, c[0x0][0x604] ;  /* 0x0001810000177ab9 */ /* 0x000fe20000000800 */
[----:B------:R-:W-:Y:S01]  /*10e0*/  ISETP.GE.AND P4, PT, R3, UR6, PT ;  /* 0x0000000603007c0c */ /* 0x000fe2000bf86270 */
[----:B------:R-:W-:Y:S01]  /*10f0*/  ULDC UR6, c[0x0][0x28c] ;  /* 0x0000a30000067ab9 */ /* 0x000fe20000000800 */
[----:B------:R-:W-:Y:S01]  /*1100*/  IADD3 R3, R0, 0x11, RZ ;  /* 0x0000001100037810 */ /* 0x000fe20007ffe0ff */
[----:B------:R-:W-:-:S03]  /*1110*/  USHF.L.U32 UR7, UR7, 0x3, URZ ;  /* 0x0000000307077899 */ /* 0x000fc6000800063f */
[----:B------:R-:W-:Y:S01]  /*1120*/  ISETP.GE.AND P6, PT, R3, UR6, PT ;  /* 0x0000000603007c0c */ /* 0x000fe2000bfc6270 */
[----:B------:R-:W-:Y:S01]  /*1130*/  VIADD R3, R0, 0x19 ;  /* 0x0000001900037836 */ /* 0x000fe20000000000 */
[----:B------:R-:W-:Y:S01]  /*1140*/  ULDC UR6, c[0x0][0x28c] ;  /* 0x0000a30000067ab9 */ /* 0x000fe20000000800 */
[----:B------:R-:W-:Y:S01]  /*1150*/  ULOP3.LUT UR7, UR7, 0x8, URZ, 0xc, !UPT ;  /* 0x0000000807077892 */ /* 0x000fe2000f8e0c3f */
[----:B------:R-:W-:Y:S02]  /*1160*/  WARPGROUP.DEPBAR.LE gsb0, 0x0 ;  /* 0x00008000000079c5 */ /* 0x000fe40000010000 */
[----:B------:R-:W-:-:S06]  /*1170*/  WARPGROUP.ARRIVE ;  /* 0x00000000000079c5 */ /* 0x000fcc0000000000 */
[----:B------:R-:W-:Y:S01]  /*1180*/  HGMMA.64x256x16.F32.BF16 R24, gdesc[UR12], R24, gsb0 ;  /* 0x03e000000c1879f0 */ /* 0x000fe20008001818 */
[----:B------:R-:W-:Y:S01]  /*1190*/  ULDC UR15, c[0x0][0x604] ;  /* 0x00018100000f7ab9 */ /* 0x000fe20000000800 */
[----:B------:R-:W-:Y:S01]  /*11a0*/  ULDC UR14, c[0x0][0x604] ;  /* 0x00018100000e7ab9 */ /* 0x000fe20000000800 */
[----:B------:R-:W-:Y:S02]  /*11b0*/  WARPGROUP.DEPBAR.LE gsb0, 0x0 ;  /* 0x00008000000079c5 */ /* 0x000fe40000010000 */
[----:B------:R-:W-:-:S15]  /*11c0*/  WARPGROUP.ARRIVE ;  /* 0x00000000000079c5 */ /* 0x000fde0000000000 */
[----:B------:R-:W-:-:S08]  /*11d0*/  NOP ;  /* 0x0000000000007918 */ /* 0x000fd00000000000 */
[----:B------:R-:W-:Y:S01]  /*11e0*/  HGMMA.64x256x16.F32.BF16 R24, gdesc[UR8], R24, gsb0 ;  /* 0x03e00000081879f0 */ /* 0x000fe20008001818 */
[----:B------:R-:W-:Y:S01]  /*11f0*/  ULDC UR10, c[0x0][0x28c] ;  /* 0x0000a300000a7ab9 */ /* 0x000fe20000000800 */
[----:B------:R-:W-:Y:S01]  /*1200*/  ULDC UR11, c[0x0][0x604] ;  /* 0x00018100000b7ab9 */ /* 0x000fe20000000800 */
[----:B------:R-:W-:Y:S01]  /*1210*/  ISETP.GE.AND P3, PT, R4, UR10, PT ;  /* 0x0000000a04007c0c */ /* 0x000fe2000bf66270 */
[----:B------:R-:W-:Y:S01]  /*1220*/  VIADD R4, R0, 0x10 ;  /* 0x0000001000047836 */ /* 0x000fe20000000000 */
[----:B------:R-:W-:-:S04]  /*1230*/  ULDC UR10, c[0x0][0x28c] ;  /* 0x0000a300000a7ab9 */ /* 0x000fc80000000800 */
[----:B------:R-:W-:Y:S01]  /*1240*/  ISETP.GE.AND P5, PT, R4, UR10, PT ;  /* 0x0000000a04007c0c */ /* 0x000fe2000bfa6270 */
[----:B------:R-:W-:Y:S01]  /*1250*/  ULDC UR10, c[0x0][0x28c] ;  /* 0x0000a300000a7ab9 */ /* 0x000fe20000000800 */
[----:B------:R-:W-:-:S04]  /*1260*/  IADD3 R4, R0, 0x18, RZ ;  /* 0x0000001800047810 */ /* 0x000fc80007ffe0ff */
[----:B------:R-:W-:Y:S01]  /*1270*/  ISETP.GE.AND P1, PT, R4, UR10, PT ;  /* 0x0000000a04007c0c */ /* 0x000fe2000bf26270 */
[----:B------:R-:W-:Y:S01]  /*1280*/  ULDC UR10, c[0x0][0x28c] ;  /* 0x0000a300000a7ab9 */ /* 0x000fe20000000800 */
[C---:B------:R-:W-:Y:S01]  /*1290*/  IADD3 R4, R0.reuse, 0x98, RZ ;  /* 0x0000009800047810 */ /* 0x040fe20007ffe0ff */
[----:B------:R-:W-:Y:S02]  /*12a0*/  WARPGROUP.DEPBAR.LE gsb0, 0x0 ;  /* 0x00008000000079c5 */ /* 0x000fe40000010000 */
[----:B------:R-:W-:Y:S02]  /*12b0*/  FSEL R25, R25, -INF , !P2 ;  /* 0xff80000019197808 */ /* 0x000fe40005000000 */
[----:B------:R-:W-:Y:S02]  /*12c0*/  FSEL R27, R27, -INF , !P2 ;  /* 0xff8000001b1b7808 */ /* 0x000fe40005000000 */
[----:B------:R-:W-:Y:S01]  /*12d0*/  ISETP.GE.AND P2, PT, R3, UR6, PT ;  /* 0x0000000603007c0c */ /* 0x000fe2000bf46270 */
[----:B------:R-:W-:Y:S01]  /*12e0*/  ULDC UR6, c[0x0][0x28c] ;  /* 0x0000a30000067ab9 */ /* 0x000fe20000000800 */
[----:B------:R-:W-:-:S02]  /*12f0*/  IADD3 R3, R0, 0x20, RZ ;  /* 0x0000002000037810 */ /* 0x000fc40007ffe0ff */
[----:B------:R-:W-:Y:S02]  /*1300*/  FSEL R28, R28, -INF , !P3 ;  /* 0xff8000001c1c7808 */ /* 0x000fe40005800000 */
[----:B------:R-:W-:Y:S02]  /*1310*/  FSEL R30, R30, -INF , !P3 ;  /* 0xff8000001e1e7808 */ /* 0x000fe40005800000 */
[----:B------:R-:W-:Y:S01]  /*1320*/  ISETP.GE.AND P3, PT, R3, UR6, PT ;  /* 0x0000000603007c0c */ /* 0x000fe2000bf66270 */
[----:B------:R-:W-:Y:S01]  /*1330*/  ULDC UR6, c[0x0][0x28c] ;  /* 0x0000a30000067ab9 */ /* 0x000fe20000000800 */
[----:B------:R-:W-:Y:S02]  /*1340*/  IADD3 R3, R0, 0x21, RZ ;  /* 0x0000002100037810 */ /* 0x000fe40007ffe0ff */
[----:B------:R-:W-:Y:S02]  /*1350*/  FSEL R29, R29, -INF , !P4 ;  /* 0xff8000001d1d7808 */ /* 0x000fe40006000000 */
[----:B------:R-:W-:-:S02]  /*1360*/  FSEL R31, R31, -INF , !P4 ;  /* 0xff8000001f1f7808 */ /* 0x000fc40006000000 */
[----:B------:R-:W-:Y:S01]  /*1370*/  ISETP.GE.AND P4, PT, R3, UR6, PT ;  /* 0x0000000603007c0c */ /* 0x000fe2000bf86270 */
[----:B------:R-:W-:Y:S01]  /*1380*/  VIADD R3, R0, 0x28 ;  /* 0x0000002800037836 */ /* 0x000fe20000000000 */
[----:B------:R-:W-:Y:S01]  /*1390*/  ULDC UR6, c[0x0][0x28c] ;  /* 0x0000a30000067ab9 */ /* 0x000fe20000000800 */
[----:B------:R-:W-:Y:S02]  /*13a0*/  FSEL R32, R32, -INF , !P5 ;  /* 0xff80000020207808 */ /* 0x000fe40006800000 */
[----:B------:R-:W-:Y:S02]  /*13b0*/  FSEL R34, R34, -INF , !P5 ;  /* 0xff80000022227808 */ /* 0x000fe40006800000 */
[----:B------:R-:W-:Y:S01]  /*13c0*/  ISETP.GE.AND P5, PT, R3, UR6, PT ;  /* 0x0000000603007c0c */ /* 0x000fe2000bfa6270 */
[----:B------:R-:W-:Y:S01]  /*13d0*/  ULDC UR6, c[0x0][0x28c] ;  /* 0x0000a30000067ab9 */ /* 0x000fe20000000800 */
[----:B------:R-:W-:Y:S02]  /*13e0*/  IADD3 R3, R0, 0x29, RZ ;  /* 0x0000002900037810 */ /* 0x000fe40007ffe0ff */
[----:B------:R-:W-:-:S02]  /*13f0*/  FSEL R33, R33, -INF , !P6 ;  /* 0xff80000021217808 */ /* 0x000fc40007000000 */
[----:B------:R-:W-:Y:S02]  /*1400*/  FSEL R35, R35, -INF , !P6 ;  /* 0xff80000023237808 */ /* 0x000fe40007000000 */
[----:B------:R-:W-:Y:S01]  /*1410*/  ISETP.GE.AND P6, PT, R3, UR6, PT ;  /* 0x0000000603007c0c */ /* 0x000fe2000bfc6270 */
[----:B------:R-:W-:Y:S01]  /*1420*/  ULDC UR6, c[0x0][0x28c] ;  /* 0x0000a30000067ab9 */ /* 0x000fe20000000800 */
[----:B------:R-:W-:Y:S02]  /*1430*/  IADD3 R3, R0, 0x30, RZ ;  /* 0x0000003000037810 */ /* 0x000fe40007ffe0ff */
[----:B------:R-:W-:Y:S02]  /*1440*/  FSEL R36, R36, -INF , !P1 ;  /* 0xff80000024247808 */ /* 0x000fe40004800000 */
[----:B------:R-:W-:Y:S02]  /*1450*/  FSEL R38, R38, -INF , !P1 ;  /* 0xff80000026267808 */ /* 0x000fe40004800000 */
[----:B------:R-:W-:Y:S01]  /*1460*/  ISETP.GE.AND P1, PT, R3, UR6, PT ;  /* 0x0000000603007c0c */ /* 0x000fe2000bf26270 */
[----:B------:R-:W-:Y:S01]  /*1470*/  VIADD R3, R0, 0x31 ;  /* 0x0000003100037836 */ /* 0x000fe20000000000 */
[----:B------:R-:W-:Y:S01]  /*1480*/  ULDC UR6, c[0x0][0x28c] ;  /* 0x0000a30000067ab9 */ /* 0x000fe20000000800 */
        /* <DEDUP_REMOVED lines=13> */
[----:B------:R-:W-:Y:S01]  /*1560*/  VIADD R3, R0, 0x40 ;  /* 0x0000004000037836 */ /* 0x000fe20000000000 */
[----:B------:R-:W-:Y:S01]  /*1570*/  ULDC UR6, c[0x0][0x28c] ;  /* 0x0000a30000067ab9 */ /* 0x000fe20000000800 */
        /* <DEDUP_REMOVED lines=13> */
[C---:B------:R-:W-:Y:S01]  /*1650*/  VIADD R3, R0.reuse, 0x49 ;  /* 0x0000004900037836 */ /* 0x040fe20000000000 */
        /* <DEDUP_REMOVED lines=10> */
[C---:B------:R-:W-:Y:S02]  /*1700*/  IADD3 R3, R0.reuse, 0x51, RZ ;  /* 0x0000005100037810 */ /* 0x040fe40007ffe0ff */
        /* <DEDUP_REMOVED lines=18> */
[C---:B------:R-:W-:Y:S01]  /*1830*/  VIADD R3, R0.reuse, 0x61 ;  /* 0x0000006100037836 */ /* 0x040fe20000000000 */
        /* <DEDUP_REMOVED lines=59> */
[----:B------:R-:W-:Y:S01]  /*1bf0*/  ULDC UR6, c[0x0][0x28c] ;  /* 0x0000a30000067ab9 */ /* 0x000fe20000000800 */
[----:B------:R-:W-:Y:S01]  /*1c00*/  FSEL R85, R85, -INF , !P2 ;  /* 0xff80000055557808 */ /* 0x000fe20005000000 */
[C---:B------:R-:W-:Y:S01]  /*1c10*/  VIADD R3, R0.reuse, 0x91 ;  /* 0x0000009100037836 */ /* 0x040fe20000000000 */
[----:B------:R-:W-:Y:S02]  /*1c20*/  FSEL R87, R87, -INF , !P2 ;  /* 0xff80000057577808 */ /* 0x000fe40005000000 */
[----:B------:R-:W-:Y:S01]  /*1c30*/  ISETP.GE.AND P2, PT, R0, UR6, PT ;  /* 0x0000000600007c0c */ /* 0x000fe2000bf46270 */
[----:B------:R-:W-:Y:S01]  /*1c40*/  ULDC UR6, c[0x0][0x28c] ;  /* 0x0000a30000067ab9 */ /* 0x000fe20000000800 */
[----:B------:R-:W-:Y:S02]  /*1c50*/  FSEL R88, R88, -INF , !P3 ;  /* 0xff80000058587808 */ /* 0x000fe40005800000 */
[----:B------:R-:W-:-:S02]  /*1c60*/  FSEL R26, R26, -INF , !P2 ;  /* 0xff8000001a1a7808 */ /* 0x000fc40005000000 */
[----:B------:R-:W-:Y:S02]  /*1c70*/  FSEL R90, R90, -INF , !P3 ;  /* 0xff8000005a5a7808 */ /* 0x000fe40005800000 */
[----:B------:R-:W-:Y:S01]  /*1c80*/  ISETP.GE.AND P3, PT, R3, UR10, PT ;  /* 0x0000000a03007c0c */ /* 0x000fe2000bf66270 */
[----:B------:R-:W-:Y:S01]  /*1c90*/  ULDC UR10, c[0x0][0x604] ;  /* 0x00018100000a7ab9 */ /* 0x000fe20000000800 */
[----:B------:R-:W-:Y:S02]  /*1ca0*/  FMNMX R3, R26, R27, !PT ;  /* 0x0000001b1a037209 */ /* 0x000fe40007800000 */
[----:B------:R-:W-:Y:S02]  /*1cb0*/  FSEL R89, R89, -INF , !P4 ;  /* 0xff80000059597808 */ /* 0x000fe40006000000 */
[----:B------:R-:W-:Y:S02]  /*1cc0*/  FSEL R91, R91, -INF , !P4 ;  /* 0xff8000005b5b7808 */ /* 0x000fe40006000000 */
[----:B------:R-:W-:Y:S01]  /*1cd0*/  ISETP.GE.AND P4, PT, R4, UR6, PT ;  /* 0x0000000604007c0c */ /* 0x000fe2000bf86270 */
[----:B------:R-:W-:Y:S01]  /*1ce0*/  ULDC UR6, c[0x0][0x28c] ;  /* 0x0000a30000067ab9 */ /* 0x000fe20000000800 */
[----:B------:R-:W-:-:S02]  /*1cf0*/  FMNMX R4, R30, R3, !PT ;  /* 0x000000031e047209 */ /* 0x000fc40007800000 */
[----:B------:R-:W-:Y:S02]  /*1d00*/  FSEL R92, R92, -INF , !P5 ;  /* 0xff8000005c5c7808 */ /* 0x000fe40006800000 */
[----:B------:R-:W-:Y:S02]  /*1d10*/  FMNMX R3, R31, R4, !PT ;  /* 0x000000041f037209 */ /* 0x000fe40007800000 */
[----:B------:R-:W-:Y:S02]  /*1d20*/  FSEL R94, R94, -INF , !P5 ;  /* 0xff8000005e5e7808 */ /* 0x000fe40006800000 */
[----:B------:R-:W-:Y:S02]  /*1d30*/  FMNMX R4, R34, R3, !PT ;  /* 0x0000000322047209 */ /* 0x000fe40007800000 */
[----:B------:R-:W-:Y:S01]  /*1d40*/  ISETP.GE.AND P5, PT, R5, UR6, PT ;  /* 0x0000000605007c0c */ /* 0x000fe2000bfa6270 */
[----:B------:R-:W-:Y:S01]  /*1d50*/  VIADD R5, R0, 0xa0 ;  /* 0x000000a000057836 */ /* 0x000fe20000000000 */
[----:B------:R-:W-:Y:S01]  /*1d60*/  FMNMX R3, R35, R4, !PT ;  /* 0x0000000423037209 */ /* 0x000fe20007800000 */
[----:B------:R-:W-:Y:S01]  /*1d70*/  ULDC UR6, c[0x0][0x28c] ;  /* 0x0000a30000067ab9 */ /* 0x000fe20000000800 */
[----:B------:R-:W-:-:S02]  /*1d80*/  FSEL R93, R93, -INF , !P6 ;  /* 0xff8000005d5d7808 */ /* 0x000fc40007000000 */
[----:B------:R-:W-:Y:S02]  /*1d90*/  FMNMX R4, R38, R3, !PT ;  /* 0x0000000326047209 */ /* 0x000fe40007800000 */
[----:B------:R-:W-:Y:S02]  /*1da0*/  FSEL R95, R95, -INF , !P6 ;  /* 0xff8000005f5f7808 */ /* 0x000fe40007000000 */
[----:B------:R-:W-:Y:S02]  /*1db0*/  FMNMX R3, R39, R4, !PT ;  /* 0x0000000427037209 */ /* 0x000fe40007800000 */
[----:B------:R-:W-:Y:S01]  /*1dc0*/  ISETP.GE.AND P6, PT, R5, UR6, PT ;  /* 0x0000000605007c0c */ /* 0x000fe2000bfc6270 */
[----:B------:R-:W-:Y:S01]  /*1dd0*/  ULDC UR6, c[0x0][0x28c] ;  /* 0x0000a30000067ab9 */ /* 0x000fe20000000800 */
[----:B------:R-:W-:Y:S02]  /*1de0*/  IADD3 R5, R0, 0xa1, RZ ;  /* 0x000000a100057810 */ /* 0x000fe40007ffe0ff */
[----:B------:R-:W-:-:S02]  /*1df0*/  FMNMX R4, R42, R3, !PT ;  /* 0x000000032a047209 */ /* 0x000fc40007800000 */
[----:B------:R-:W-:Y:S02]  /*1e00*/  FSEL R96, R96, -INF , !P1 ;  /* 0xff80000060607808 */ /* 0x000fe40004800000 */
[----:B------:R-:W-:Y:S02]  /*1e10*/  FSEL R98, R98, -INF , !P1 ;  /* 0xff80000062627808 */ /* 0x000fe40004800000 */
[----:B------:R-:W-:Y:S01]  /*1e20*/  ISETP.GE.AND P1, PT, R5, UR6, PT ;  /* 0x0000000605007c0c */ /* 0x000fe2000bf26270 */
[----:B------:R-:W-:Y:S01]  /*1e30*/  ULDC UR6, c[0x0][0x28c] ;  /* 0x0000a30000067ab9 */ /* 0x000fe20000000800 */
[----:B------:R-:W-:Y:S02]  /*1e40*/  IADD3 R5, R0, 0xa8, RZ ;  /* 0x000000a800057810 */ /* 0x000fe40007ffe0ff */
[----:B------:R-:W-:Y:S02]  /*1e50*/  FMNMX R3, R43, R4, !PT ;  /* 0x000000042b037209 */ /* 0x000fe40007800000 */
[----:B------:R-:W-:-:S02]  /*1e60*/  FSEL R97, R97, -INF , !P3 ;  /* 0xff80000061617808 */ /* 0x000fc40005800000 */
[----:B------:R-:W-:Y:S02]  /*1e70*/  FSEL R99, R99, -INF , !P3 ;  /* 0xff80000063637808 */ /* 0x000fe40005800000 */
[----:B------:R-:W-:Y:S01]  /*1e80*/  ISETP.GE.AND P3, PT, R5, UR6, PT ;  /* 0x0000000605007c0c */ /* 0x000fe2000bf66270 */
[----:B------:R-:W-:Y:S01]  /*1e90*/  VIADD R5, R0, 0xa9 ;  /* 0x000000a900057836 */ /* 0x000fe20000000000 */
[----:B------:R-:W-:Y:S01]  /*1ea0*/  FMNMX R4, R46, R3, !PT ;  /* 0x000000032e047209 */ /* 0x000fe20007800000 */
[----:B------:R-:W-:Y:S01]  /*1eb0*/  ULDC UR6, c[0x0][0x28c] ;  /* 0x0000a30000067ab9 */ /* 0x000fe20000000800 */
[----:B------:R-:W-:Y:S02]  /*1ec0*/  FSEL R100, R100, -INF , !P4 ;  /* 0xff80000064647808 */ /* 0x000fe40006000000 */
[----:B------:R-:W-:Y:S02]  /*1ed0*/  FMNMX R3, R47, R4, !PT ;  /* 0x000000042f037209 */ /* 0x000fe40007800000 */
[----:B------:R-:W-:-:S02]  /*1ee0*/  FSEL R102, R102, -INF , !P4 ;  /* 0xff80000066667808 */ /* 0x000fc40006000000 */
[----:B------:R-:W-:Y:S01]  /*1ef0*/  ISETP.GE.AND P4, PT, R5, UR6, PT ;  /* 0x0000000605007c0c */ /* 0x000fe2000bf86270 */
[----:B------:R-:W-:Y:S01]  /*1f00*/  ULDC UR6, c[0x0][0x28c] ;  /* 0x0000a30000067ab9 */ /* 0x000fe20000000800 */
[----:B------:R-:W-:Y:S02]  /*1f10*/  IADD3 R5, R0, 0xb0, RZ ;  /* 0x000000b000057810 */ /* 0x000fe40007ffe0ff */
[----:B------:R-:W-:Y:S02]  /*1f20*/  FMNMX R4, R50, R3, !PT ;  /* 0x0000000332047209 */ /* 0x000fe40007800000 */
[----:B------:R-:W-:Y:S02]  /*1f30*/  FSEL R101, R101, -INF , !P5 ;  /* 0xff80000065657808 */ /* 0x000fe40006800000 */
[----:B------:R-:W-:Y:S02]  /*1f40*/  FSEL R103, R103, -INF , !P5 ;  /* 0xff80000067677808 */ /* 0x000fe40006800000 */
[----:B------:R-:W-:Y:S01]  /*1f50*/  ISETP.GE.AND P5, PT, R5, UR6, PT ;  /* 0x0000000605007c0c */ /* 0x000fe2000bfa6270 */
[----:B------:R-:W-:Y:S01]  /*1f60*/  ULDC UR6, c[0x0][0x28c] ;  /* 0x0000a30000067ab9 */ /* 0x000fe20000000800 */
[----:B------:R-:W-:-:S02]  /*1f70*/  FSEL R24, R24, -INF , !P2 ;  /* 0xff80000018187808 */ /* 0x000fc40005000000 */
[----:B------:R-:W-:Y:S02]  /*1f80*/  FMNMX R5, R51, R4, !PT ;  /* 0x0000000433057209 */ /* 0x000fe40007800000 */
[----:B------:R-:W-:Y:S02]  /*1f90*/  FMNMX R3, R24, R25, !PT ;  /* 0x0000001918037209 */ /* 0x000fe40007800000 */
[----:B------:R-:W-:Y:S01]  /*1fa0*/  ISETP.GE.AND P2, PT, R6, UR6, PT ;  /* 0x0000000606007c0c */ /* 0x000fe2000bf46270 */
[----:B------:R-:W-:Y:S01]  /*1fb0*/  ULDC UR6, c[0x0][0x28c] ;  /* 0x0000a30000067ab9 */ /* 0x000fe20000000800 */
[----:B------:R-:W-:Y:S02]  /*1fc0*/  FMNMX R6, R54, R5, !PT ;  /* 0x0000000536067209 */ /* 0x000fe40007800000 */
[----:B------:R-:W-:Y:S02]  /*1fd0*/  FMNMX R4, R28, R3, !PT ;  /* 0x000000031c047209 */ /* 0x000fe40007800000 */
[----:B------:R-:W-:-:S02]  /*1fe0*/  FMNMX R5, R55, R6, !PT ;  /* 0x0000000637057209 */ /* 0x000fc40007800000 */
[----:B------:R-:W-:Y:S02]  /*1ff0*/  FMNMX R3, R29, R4, !PT ;  /* 0x000000041d037209 */ /* 0x000fe40007800000 */
[----:B------:R-:W-:Y:S02]  /*2000*/  FMNMX R6, R58, R5, !PT ;  /* 0x000000053a067209 */ /* 0x000fe40007800000 */
[----:B------:R-:W-:Y:S02]  /*2010*/  FMNMX R4, R32, R3, !PT ;  /* 0x0000000320047209 */ /* 0x000fe40007800000 */
        /* <DEDUP_REMOVED lines=41> */
[----:B------:R-:W-:Y:S02]  /*22b0*/  FSEL R104, R104, -INF , !P6 ;  /* 0xff80000068687808 */ /* 0x000fe40007000000 */
[----:B------:R-:W-:Y:S02]  /*22c0*/  FSEL R106, R106, -INF , !P6 ;  /* 0xff8000006a6a7808 */ /* 0x000fe40007000000 */
[----:B------:R-:W-:Y:S01]  /*22d0*/  ISETP.GE.AND P6, PT, R7, UR6, PT ;  /* 0x0000000607007c0c */ /* 0x000fe2000bfc6270 */
[----:B------:R-:W-:Y:S01]  /*22e0*/  ULDC UR6, c[0x0][0x28c] ;  /* 0x0000a30000067ab9 */ /* 0x000fe20000000800 */
[----:B------:R-:W-:-:S02]  /*22f0*/  IADD3 R7, R0, 0xb9, RZ ;  /* 0x000000b900077810 */ /* 0x000fc40007ffe0ff */
[----:B------:R-:W-:Y:S02]  /*2300*/  FMNMX R3, R73, R4, !PT ;  /* 0x0000000449037209 */ /* 0x000fe40007800000 */
[----:B------:R-:W-:Y:S02]  /*2310*/  FMNMX R6, R102, R5, !PT ;  /* 0x0000000566067209 */ /* 0x000fe40007800000 */
[----:B------:R-:W-:Y:S02]  /*2320*/  FSEL R105, R105, -INF , !P1 ;  /* 0xff80000069697808 */ /* 0x000fe40004800000 */
[----:B------:R-:W-:Y:S02]  /*2330*/  FSEL R107, R107, -INF , !P1 ;  /* 0xff8000006b6b7808 */ /* 0x000fe40004800000 */
[----:B------:R-:W-:Y:S01]  /*2340*/  ISETP.GE.AND P1, PT, R7, UR6, PT ;  /* 0x0000000607007c0c */ /* 0x000fe2000bf26270 */
[----:B------:R-:W-:Y:S01]  /*2350*/  ULDC UR6, c[0x0][0x28c] ;  /* 0x0000a30000067ab9 */ /* 0x000fe20000000800 */
[----:B------:R-:W-:-:S02]  /*2360*/  FMNMX R4, R76, R3, !PT ;  /* 0x000000034c047209 */ /* 0x000fc40007800000 */
[----:B------:R-:W-:Y:S02]  /*2370*/  IADD3 R7, R0, 0xc0, RZ ;  /* 0x000000c000077810 */ /* 0x000fe40007ffe0ff */
[----:B------:R-:W-:Y:S02]  /*2380*/  FMNMX R5, R103, R6, !PT ;  /* 0x0000000667057209 */ /* 0x000fe40007800000 */
[----:B------:R-:W-:Y:S02]  /*2390*/  FSEL R108, R108, -INF , !P3 ;  /* 0xff8000006c6c7808 */ /* 0x000fe40005800000 */
[----:B------:R-:W-:Y:S02]  /*23a0*/  FSEL R110, R110, -INF , !P3 ;  /* 0xff8000006e6e7808 */ /* 0x000fe40005800000 */
[----:B------:R-:W-:Y:S02]  /*23b0*/  FMNMX R3, R77, R4, !PT ;  /* 0x000000044d037209 */ /* 0x000fe40007800000 */
[----:B------:R-:W-:Y:S01]  /*23c0*/  ISETP.GE.AND P3, PT, R7, UR6, PT ;  /* 0x0000000607007c0c */ /* 0x000fe2000bf66270 */
[----:B------:R-:W-:Y:S01]  /*23d0*/  VIADD R7, R0, 0xc1 ;  /* 0x000000c100077836 */ /* 0x000fe20000000000 */
[----:B------:R-:W-:Y:S01]  /*23e0*/  FMNMX R6, R106, R5, !PT ;  /* 0x000000056a067209 */ /* 0x000fe20007800000 */
[----:B------:R-:W-:Y:S01]  /*23f0*/  ULDC UR6, c[0x0][0x28c] ;  /* 0x0000a30000067ab9 */ /* 0x000fe20000000800 */
[----:B------:R-:W-:-:S02]  /*2400*/  FMNMX R4, R80, R3, !PT ;  /* 0x0000000350047209 */ /* 0x000fc40007800000 */
[----:B------:R-:W-:Y:S02]  /*2410*/  FMNMX R5, R107, R6, !PT ;  /* 0x000000066b057209 */ /* 0x000fe40007800000 */
[----:B------:R-:W-:Y:S02]  /*2420*/  FSEL R109, R109, -INF , !P4 ;  /* 0xff8000006d6d7808 */ /* 0x000fe40006000000 */
[----:B------:R-:W-:Y:S02]  /*2430*/  FSEL R111, R111, -INF , !P4 ;  /* 0xff8000006f6f7808 */ /* 0x000fe40006000000 */
[----:B------:R-:W-:Y:S01]  /*2440*/  ISETP.GE.AND P4, PT, R7, UR6, PT ;  /* 0x0000000607007c0c */ /* 0x000fe2000bf86270 */
[----:B------:R-:W-:Y:S01]  /*2450*/  ULDC UR6, c[0x0][0x28c] ;  /* 0x0000a30000067ab9 */ /* 0x000fe20000000800 */
[----:B------:R-:W-:Y:S02]  /*2460*/  IADD3 R7, R0, 0xc8, RZ ;  /* 0x000000c800077810 */ /* 0x000fe40007ffe0ff */
[----:B------:R-:W-:-:S02]  /*2470*/  FMNMX R3, R81, R4, !PT ;  /* 0x0000000451037209 */ /* 0x000fc40007800000 */
[----:B------:R-:W-:Y:S02]  /*2480*/  FMNMX R6, R110, R5, !PT ;  /* 0x000000056e067209 */ /* 0x000fe40007800000 */
[----:B------:R-:W-:Y:S02]  /*2490*/  FSEL R112, R112, -INF , !P5 ;  /* 0xff80000070707808 */ /* 0x000fe40006800000 */
[----:B------:R-:W-:Y:S02]  /*24a0*/  FSEL R114, R114, -INF , !P5 ;  /* 0xff80000072727808 */ /* 0x000fe40006800000 */
[----:B------:R-:W-:Y:S01]  /*24b0*/  ISETP.GE.AND P5, PT, R7, UR6, PT ;  /* 0x0000000607007c0c */ /* 0x000fe2000bfa6270 */
[----:B------:R-:W-:Y:S01]  /*24c0*/  ULDC UR6, c[0x0][0x28c] ;  /* 0x0000a30000067ab9 */ /* 0x000fe20000000800 */
[----:B------:R-:W-:Y:S02]  /*24d0*/  FMNMX R4, R84, R3, !PT ;  /* 0x0000000354047209 */ /* 0x000fe40007800000 */
[----:B------:R-:W-:-:S02]  /*24e0*/  IADD3 R7, R0, 0xc9, RZ ;  /* 0x000000c900077810 */ /* 0x000fc40007ffe0ff */
        /* <DEDUP_REMOVED lines=9> */
[----:B------:R-:W-:Y:S02]  /*2580*/  FSEL R118, R118, -INF , !P6 ;  /* 0xff80000076767808 */ /* 0x000fe40007000000 */
[----:B------:R-:W-:Y:S02]  /*2590*/  FMNMX R5, R115, R6, !PT ;  /* 0x0000000673057209 */ /* 0x000fe40007800000 */
[----:B------:R-:W-:Y:S02]  /*25a0*/  FSEL R116, R116, -INF , !P6 ;  /* 0xff80000074747808 */ /* 0x000fe40007000000 */
[----:B------:R-:W-:Y:S01]  /*25b0*/  ISETP.GE.AND P6, PT, R7, UR6, PT ;  /* 0x0000000607007c0c */ /* 0x000fe2000bfc6270 */
[----:B------:R-:W-:Y:S01]  /*25c0*/  ULDC UR6, c[0x0][0x28c] ;  /* 0x0000a30000067ab9 */ /* 0x000fe20000000800 */
[----:B------:R-:W-:Y:S02]  /*25d0*/  IADD3 R7, R0, 0xd1, RZ ;  /* 0x000000d100077810 */ /* 0x000fe40007ffe0ff */
[----:B------:R-:W-:-:S02]  /*25e0*/  FMNMX R3, R89, R4, !PT ;  /* 0x0000000459037209 */ /* 0x000fc40007800000 */
[----:B------:R-:W-:Y:S02]  /*25f0*/  FSEL R119, R119, -INF , !P1 ;  /* 0xff80000077777808 */ /* 0x000fe40004800000 */
[----:B------:R-:W-:Y:S02]  /*2600*/  FMNMX R6, R118, R5, !PT ;  /* 0x0000000576067209 */ /* 0x000fe40007800000 */
[----:B------:R-:W-:Y:S02]  /*2610*/  FSEL R117, R117, -INF , !P1 ;  /* 0xff80000075757808 */ /* 0x000fe40004800000 */
[----:B------:R-:W-:Y:S01]  /*2620*/  ISETP.GE.AND P1, PT, R7, UR6, PT ;  /* 0x0000000607007c0c */ /* 0x000fe2000bf26270 */
[----:B------:R-:W-:Y:S01]  /*2630*/  ULDC UR6, c[0x0][0x28c] ;  /* 0x0000a30000067ab9 */ /* 0x000fe20000000800 */
[----:B------:R-:W-:Y:S02]  /*2640*/  FMNMX R4, R92, R3, !PT ;  /* 0x000000035c047209 */ /* 0x000fe40007800000 */
[----:B------:R-:W-:-:S02]  /*2650*/  IADD3 R7, R0, 0xd8, RZ ;  /* 0x000000d800077810 */ /* 0x000fc40007ffe0ff */
[----:B------:R-:W-:Y:S02]  /*2660*/  FSEL R122, R122, -INF , !P3 ;  /* 0xff8000007a7a7808 */ /* 0x000fe40005800000 */
[----:B------:R-:W-:Y:S02]  /*2670*/  FMNMX R5, R119, R6, !PT ;  /* 0x0000000677057209 */ /* 0x000fe40007800000 */
[----:B------:R-:W-:Y:S02]  /*2680*/  FSEL R120, R120, -INF , !P3 ;  /* 0xff80000078787808 */ /* 0x000fe40005800000 */
[----:B------:R-:W-:Y:S02]  /*2690*/  FMNMX R3, R93, R4, !PT ;  /* 0x000000045d037209 */ /* 0x000fe40007800000 */
[----:B------:R-:W-:Y:S01]  /*26a0*/  ISETP.GE.AND P3, PT, R7, UR6, PT ;  /* 0x0000000607007c0c */ /* 0x000fe2000bf66270 */
[----:B------:R-:W-:Y:S01]  /*26b0*/  VIADD R7, R0, 0xd9 ;  /* 0x000000d900077836 */ /* 0x000fe20000000000 */
[----:B------:R-:W-:Y:S01]  /*26c0*/  FSEL R123, R123, -INF , !P4 ;  /* 0xff8000007b7b7808 */ /* 0x000fe20006000000 */
[----:B------:R-:W-:Y:S01]  /*26d0*/  ULDC UR6, c[0x0][0x28c] ;  /* 0x0000a30000067ab9 */ /* 0x000fe20000000800 */
[----:B------:R-:W-:-:S02]  /*26e0*/  FMNMX R6, R122, R5, !PT ;  /* 0x000000057a067209 */ /* 0x000fc40007800000 */
[----:B------:R-:W-:Y:S02]  /*26f0*/  FMNMX R4, R96, R3, !PT ;  /* 0x0000000360047209 */ /* 0x000fe40007800000 */
[----:B------:R-:W-:Y:S02]  /*2700*/  FSEL R126, R126, -INF , !P5 ;  /* 0xff8000007e7e7808 */ /* 0x000fe40006800000 */
[----:B------:R-:W-:Y:S02]  /*2710*/  FMNMX R5, R123, R6, !PT ;  /* 0x000000067b057209 */ /* 0x000fe40007800000 */
[----:B------:R-:W-:Y:S02]  /*2720*/  FSEL R121, R121, -INF , !P4 ;  /* 0xff80000079797808 */ /* 0x000fe40006000000 */
[----:B------:R-:W-:Y:S01]  /*2730*/  ISETP.GE.AND P4, PT, R7, UR6, PT ;  /* 0x0000000607007c0c */ /* 0x000fe2000bf86270 */
[----:B------:R-:W-:Y:S01]  /*2740*/  ULDC UR6, c[0x0][0x28c] ;  /* 0x0000a30000067ab9 */ /* 0x000fe20000000800 */
[----:B------:R-:W-:-:S02]  /*2750*/  IADD3 R7, R0, 0xe0, RZ ;  /* 0x000000e000077810 */ /* 0x000fc40007ffe0ff */
[----:B------:R-:W-:Y:S02]  /*2760*/  FMNMX R3, R97, R4, !PT ;  /* 0x0000000461037209 */ /* 0x000fe40007800000 */
[----:B------:R-:W-:Y:S02]  /*2770*/  FSEL R127, R127, -INF , !P2 ;  /* 0xff8000007f7f7808 */ /* 0x000fe40005000000 */
[----:B------:R-:W-:Y:S02]  /*2780*/  FMNMX R6, R126, R5, !PT ;  /* 0x000000057e067209 */ /* 0x000fe40007800000 */
[----:B------:R-:W-:Y:S02]  /*2790*/  FSEL R124, R124, -INF , !P5 ;  /* 0xff8000007c7c7808 */ /* 0x000fe40006800000 */
[----:B------:R-:W-:Y:S01]  /*27a0*/  ISETP.GE.AND P5, PT, R7, UR6, PT ;  /* 0x0000000607007c0c */ /* 0x000fe2000bfa6270 */
[----:B------:R-:W-:Y:S01]  /*27b0*/  ULDC UR6, c[0x0][0x28c] ;  /* 0x0000a30000067ab9 */ /* 0x000fe20000000800 */
[----:B------:R-:W-:-:S02]  /*27c0*/  FMNMX R4, R100, R3, !PT ;  /* 0x0000000364047209 */ /* 0x000fc40007800000 */
[----:B------:R-:W-:Y:S02]  /*27d0*/  IADD3 R7, R0, 0xe1, RZ ;  /* 0x000000e100077810 */ /* 0x000fe40007ffe0ff */
        /* <DEDUP_REMOVED lines=12> */
[----:B------:R-:W-:Y:S01]  /*28a0*/  FSEL R128, R128, -INF , !P6 ;  /* 0xff80000080807808 */ /* 0x000fe20007000000 */
[----:B------:R-:W2:Y:S01]  /*28b0*/  LDC R6, c[0x0][0x28c] ;  /* 0x0000a300ff067b82 */ /* 0x000ea20000000800 */
        /* <DEDUP_REMOVED lines=34> */
[----:B------:R-:W-:Y:S02]  /*2ae0*/  FSEL R146, R146, -INF , !P3 ;  /* 0xff80000092927808 */ /* 0x000fe40005800000 */
[----:B------:R-:W-:Y:S02]  /*2af0*/  FMNMX R7, R143, R8, !PT ;  /* 0x000000088f077209 */ /* 0x000fe40007800000 */
[----:B------:R-:W-:Y:S02]  /*2b00*/  FMNMX R5, R117, R4, !PT ;  /* 0x0000000475057209 */ /* 0x000fe40007800000 */
[----:B------:R-:W-:Y:S02]  /*2b10*/  IADD3 R3, R0, 0xf9, RZ ;  /* 0x000000f900037810 */ /* 0x000fe40007ffe0ff */
[----:B------:R-:W-:Y:S02]  /*2b20*/  FSEL R147, R147, -INF , !P4 ;  /* 0xff80000093937808 */ /* 0x000fe40006000000 */
[----:B------:R-:W-:-:S02]  /*2b30*/  FMNMX R8, R146, R7, !PT ;  /* 0x0000000792087209 */ /* 0x000fc40007800000 */
[----:B------:R-:W-:Y:S02]  /*2b40*/  FSEL R137, R137, -INF , !P2 ;  /* 0xff80000089897808 */ /* 0x000fe40005000000 */
[----:B------:R-:W-:Y:S02]  /*2b50*/  FMNMX R4, R120, R5, !PT ;  /* 0x0000000578047209 */ /* 0x000fe40007800000 */
[----:B--2---:R-:W-:Y:S02]  /*2b60*/  ISETP.GE.AND P2, PT, R3, R6, PT ;  /* 0x000000060300720c */ /* 0x004fe40003f46270 */
[----:B------:R-:W-:Y:S02]  /*2b70*/  FSEL R150, R150, -INF , !P5 ;  /* 0xff80000096967808 */ /* 0x000fe40006800000 */
[----:B------:R-:W-:Y:S02]  /*2b80*/  FMNMX R5, R147, R8, !PT ;  /* 0x0000000893057209 */ /* 0x000fe40007800000 */
[----:B------:R-:W-:-:S02]  /*2b90*/  FSEL R151, R151, -INF , !P2 ;  /* 0xff80000097977808 */ /* 0x000fc40005000000 */
[----:B------:R-:W-:Y:S02]  /*2ba0*/  FMNMX R8, R150, R5, !PT ;  /* 0x0000000596087209 */ /* 0x000fe40007800000 */
[----:B------:R-:W-:Y:S02]  /*2bb0*/  FMNMX R3, R121, R4, !PT ;  /* 0x0000000479037209 */ /* 0x000fe40007800000 */
[----:B------:R-:W-:Y:S02]  /*2bc0*/  FMNMX R8, R151, R8, !PT ;  /* 0x0000000897087209 */ /* 0x000fe40007800000 */
[----:B------:R-:W-:Y:S02]  /*2bd0*/  FMNMX R4, R124, R3, !PT ;  /* 0x000000037c047209 */ /* 0x000fe40007800000 */
[----:B------:R-:W-:Y:S01]  /*2be0*/  FSEL R140, R140, -INF , !P6 ;  /* 0xff8000008c8c7808 */ /* 0x000fe20007000000 */
[----:B------:R-:W2:Y:S01]  /*2bf0*/  SHFL.BFLY PT, R5, R8, 0x1, 0x1f ;  /* 0x0c201f0008057f89 */ /* 0x000ea200000e0000 */
[----:B------:R-:W-:-:S02]  /*2c00*/  FMNMX R3, R125, R4, !PT ;  /* 0x000000047d037209 */ /* 0x000fc40007800000 */
[----:B------:R-:W-:Y:S02]  /*2c10*/  FSEL R141, R141, -INF , !P1 ;  /* 0xff8000008d8d7808 */ /* 0x000fe40004800000 */
[----:B------:R-:W-:Y:S02]  /*2c20*/  FMNMX R4, R128, R3, !PT ;  /* 0x0000000380047209 */ /* 0x000fe40007800000 */
[----:B------:R-:W-:Y:S02]  /*2c30*/  FSEL R144, R144, -INF , !P3 ;  /* 0xff80000090907808 */ /* 0x000fe40005800000 */
[----:B------:R-:W-:Y:S02]  /*2c40*/  FMNMX R3, R129, R4, !PT ;  /* 0x0000000481037209 */ /* 0x000fe40007800000 */
[----:B------:R-:W-:Y:S02]  /*2c50*/  FSEL R145, R145, -INF , !P4 ;  /* 0xff80000091917808 */ /* 0x000fe40006000000 */
[----:B------:R-:W-:-:S02]  /*2c60*/  FMNMX R4, R132, R3, !PT ;  /* 0x0000000384047209 */ /* 0x000fc40007800000 */
[----:B------:R-:W-:Y:S02]  /*2c70*/  FSEL R148, R148, -INF , !P5 ;  /* 0xff80000094947808 */ /* 0x000fe40006800000 */
[----:B------:R-:W-:Y:S02]  /*2c80*/  FMNMX R3, R133, R4, !PT ;  /* 0x0000000485037209 */ /* 0x000fe40007800000 */
[----:B------:R-:W-:Y:S02]  /*2c90*/  FSEL R149, R149, -INF , !P2 ;  /* 0xff80000095957808 */ /* 0x000fe40005000000 */
[----:B------:R-:W-:Y:S02]  /*2ca0*/  FMNMX R4, R136, R3, !PT ;  /* 0x0000000388047209 */ /* 0x000fe40007800000 */
[----:B--2---:R-:W-:Y:S02]  /*2cb0*/  FMNMX R9, R8, R5, !PT ;  /* 0x0000000508097209 */ /* 0x004fe40007800000 */
[----:B------:R-:W-:-:S03]  /*2cc0*/  FMNMX R3, R137, R4, !PT ;  /* 0x0000000489037209 */ /* 0x000fc60007800000 */
[----:B------:R-:W2:Y:S01]  /*2cd0*/  SHFL.BFLY PT, R8, R9, 0x2, 0x1f ;  /* 0x0c401f0009087f89 */ /* 0x000ea200000e0000 */
[----:B------:R-:W-:-:S04]  /*2ce0*/  FMNMX R4, R140, R3, !PT ;  /* 0x000000038c047209 */ /* 0x000fc80007800000 */
[----:B------:R-:W-:-:S04]  /*2cf0*/  FMNMX R3, R141, R4, !PT ;  /* 0x000000048d037209 */ /* 0x000fc80007800000 */
[----:B------:R-:W-:-:S04]  /*2d00*/  FMNMX R4, R144, R3, !PT ;  /* 0x0000000390047209 */ /* 0x000fc80007800000 */
[----:B------:R-:W-:-:S04]  /*2d10*/  FMNMX R3, R145, R4, !PT ;  /* 0x0000000491037209 */ /* 0x000fc80007800000 */
[----:B------:R-:W-:-:S04]  /*2d20*/  FMNMX R4, R148, R3, !PT ;  /* 0x0000000394047209 */ /* 0x000fc80007800000 */
[----:B------:R-:W-:Y:S02]  /*2d30*/  FMNMX R4, R149, R4, !PT ;  /* 0x0000000495047209 */ /* 0x000fe40007800000 */
[----:B--2---:R-:W-:-:S03]  /*2d40*/  FMNMX R7, R9, R8, !PT ;  /* 0x0000000809077209 */ /* 0x004fc60007800000 */
[----:B------:R-:W2:Y:S01]  /*2d50*/  SHFL.BFLY PT, R5, R4, 0x1, 0x1f ;  /* 0x0c201f0004057f89 */ /* 0x000ea200000e0000 */
[----:B------:R-:W-:-:S04]  /*2d60*/  FSETP.NEU.AND P1, PT, R7, -INF , PT ;  /* 0xff8000000700780b */ /* 0x000fc80003f2d000 */
[----:B------:R-:W-:-:S05]  /*2d70*/  FSEL R3, R7, RZ, P1 ;  /* 0x000000ff07037208 */ /* 0x000fca0000800000 */
[----:B------:R-:W-:Y:S01]  /*2d80*/  FMUL R3, R3, UR6 ;  /* 0x0000000603037c20 */ /* 0x000fe20008400000 */
[----:B------:R-:W-:-:S03]  /*2d90*/  ULDC UR6, c[0x0][0x604] ;  /* 0x0001810000067ab9 */ /* 0x000fc60000000800 */
[--C-:B------:R-:W-:Y:S01]  /*2da0*/  FFMA R10, R26, UR6, -R3.reuse ;  /* 0x000000061a0a7c23 */ /* 0x100fe20008000803 */
[----:B------:R-:W-:Y:S02]  /*2db0*/  ULDC UR6, c[0x0][0x604] ;  /* 0x0001810000067ab9 */ /* 0x000fe40000000800 */
[--C-:B------:R-:W-:Y:S01]  /*2dc0*/  FFMA R11, R27, UR6, -R3.reuse ;  /* 0x000000061b0b7c23 */ /* 0x100fe20008000803 */
[----:B------:R-:W-:Y:S01]  /*2dd0*/  ULDC UR6, c[0x0][0x604] ;  /* 0x0001810000067ab9 */ /* 0x000fe20000000800 */
[----:B------:R-:W-:Y:S01]  /*2de0*/  FSETP.GEU.AND P6, PT, R10, -126, PT ;  /* 0xc2fc00000a00780b */ /* 0x000fe20003fce000 */
[--C-:B------:R-:W-:Y:S01]  /*2df0*/  FFMA R27, R30, UR6, -R3.reuse ;  /* 0x000000061e1b7c23 */ /* 0x100fe20008000803 */
[----:B------:R-:W-:Y:S01]  /*2e00*/  ULDC UR6, c[0x0][0x604] ;  /* 0x0001810000067ab9 */ /* 0x000fe20000000800 */
[----:B------:R-:W-:Y:S01]  /*2e10*/  FSETP.GEU.AND P5, PT, R11, -126, PT ;  /* 0xc2fc00000b00780b */ /* 0x000fe20003fae000 */
[--C-:B------:R-:W-:Y:S01]  /*2e20*/  FFMA R12, R31, UR6, -R3.reuse ;  /* 0x000000061f0c7c23 */ /* 0x100fe20008000803 */
[----:B--2---:R-:W-:Y:S01]  /*2e30*/  FMNMX R5, R4, R5, !PT ;  /* 0x0000000504057209 */ /* 0x004fe20007800000 */
[----:B------:R-:W-:Y:S01]  /*2e40*/  ULDC UR6, c[0x0][0x604] ;  /* 0x0001810000067ab9 */ /* 0x000fe20000000800 */
[----:B------:R-:W-:Y:S01]  /*2e50*/  FSETP.GEU.AND P3, PT, R27, -126, PT ;  /* 0xc2fc00001b00780b */ /* 0x000fe20003f6e000 */
[--C-:B------:R-:W-:Y:S01]  /*2e60*/  FFMA R13, R34, UR6, -R3.reuse ;  /* 0x00000006220d7c23 */ /* 0x100fe20008000803 */
[----:B------:R-:W-:Y:S01]  /*2e70*/  ULDC UR6, c[0x0][0x604] ;  /* 0x0001810000067ab9 */ /* 0x000fe20000000800 */
[----:B------:R-:W2:Y:S01]  /*2e80*/  SHFL.BFLY PT, R4, R5, 0x2, 0x1f ;  /* 0x0c401f0005047f89 */ /* 0x000ea200000e0000 */
[--C-:B------:R-:W-:Y:S01]  /*2e90*/  FFMA R14, R35, UR6, -R3.reuse ;  /* 0x00000006230e7c23 */ /* 0x100fe20008000803 */
[----:B------:R-:W-:Y:S01]  /*2ea0*/  ULDC UR6, c[0x0][0x604] ;  /* 0x0001810000067ab9 */ /* 0x000fe20000000800 */
[----:B------:R-:W-:Y:S01]  /*2eb0*/  @!P6 FMUL R10, R10, 0.5 ;  /* 0x3f0000000a0ae820 */ /* 0x000fe20000400000 */
[----:B------:R-:W-:Y:S01]  /*2ec0*/  FSETP.GEU.AND P2, PT, R12, -126, PT ;  /* 0xc2fc00000c00780b */ /* 0x000fe20003f4e000 */
[--C-:B------:R-:W-:Y:S01]  /*2ed0*/  FFMA R31, R38, UR6, -R3.reuse ;  /* 0x00000006261f7c23 */ /* 0x100fe20008000803 */
[----:B------:R-:W-:Y:S01]  /*2ee0*/  @!P5 FMUL R11, R11, 0.5 ;  /* 0x3f0000000b0bd820 */ /* 0x000fe20000400000 */
[----:B------:R-:W-:Y:S01]  /*2ef0*/  FSETP.GEU.AND P4, PT, R13, -126, PT ;  /* 0xc2fc00000d00780b */ /* 0x000fe20003f8e000 */
[----:B------:R-:W-:Y:S01]  /*2f00*/  ULDC UR6, c[0x0][0x604] ;  /* 0x0001810000067ab9 */ /* 0x000fe20000000800 */
[----:B------:R-:W3:Y:S01]  /*2f10*/  MUFU.EX2 R10, R10 ;  /* 0x0000000a000a7308 */ /* 0x000ee20000000800 */
[----:B------:R-:W-:Y:S01]  /*2f20*/  FFMA R16, R39, UR6, -R3 ;  /* 0x0000000627107c23 */ /* 0x000fe20008000803 */
[----:B------:R-:W-:Y:S01]  /*2f30*/  @!P3 FMUL R27, R27, 0.5 ;  /* 0x3f0000001b1bb820 */ /* 0x000fe20000400000 */
[----:B------:R-:W-:-:S02]  /*2f40*/  ULDC UR6, c[0x0][0x604] ;  /* 0x0001810000067ab9 */ /* 0x000fc40000000800 */
[--C-:B------:R-:W-:Y:S01]  /*2f50*/  FFMA R15, R42, UR6, -R3.reuse ;  /* 0x000000062a0f7c23 */ /* 0x100fe20008000803 */
[----:B------:R-:W-:Y:S02]  /*2f60*/  ULDC UR6, c[0x0][0x604] ;  /* 0x0001810000067ab9 */ /* 0x000fe40000000800 */
[----:B------:R-:W4:Y:S01]  /*2f70*/  MUFU.EX2 R11, R11 ;  /* 0x0000000b000b7308 */ /* 0x000f220000000800 */
[----:B------:R-:W-:Y:S01]  /*2f80*/  @!P2 FMUL R12, R12, 0.5 ;  /* 0x3f0000000c0ca820 */ /* 0x000fe20000400000 */
[--C-:B------:R-:W-:Y:S01]  /*2f90*/  FFMA R18, R43, UR6, -R3.reuse ;  /* 0x000000062b127c23 */ /* 0x100fe20008000803 */
[----:B------:R-:W-:Y:S01]  /*2fa0*/  @!P4 FMUL R13, R13, 0.5 ;  /* 0x3f0000000d0dc820 */ /* 0x000fe20000400000 */
[----:B------:R-:W-:Y:S02]  /*2fb0*/  ULDC UR6, c[0x0][0x604] ;  /* 0x0001810000067ab9 */ /* 0x000fe40000000800 */
[--C-:B------:R-:W-:Y:S01]  /*2fc0*/  FFMA R35, R46, UR6, -R3.reuse ;  /* 0x000000062e237c23 */ /* 0x100fe20008000803 */
[----:B--2---:R-:W-:Y:S01]  /*2fd0*/  FMNMX R5, R5, R4, !PT ;  /* 0x0000000405057209 */ /* 0x004fe20007800000 */
[----:B------:R-:W2:Y:S01]  /*2fe0*/  MUFU.EX2 R27, R27 ;  /* 0x0000001b001b7308 */ /* 0x000ea20000000800 */
[----:B---3--:R-:W-:Y:S01]  /*2ff0*/  @!P6 FMUL R10, R10, R10 ;  /* 0x0000000a0a0ae220 */ /* 0x008fe20000400000 */
[----:B------:R-:W-:Y:S01]  /*3000*/  FSETP.GEU.AND P6, PT, R31, -126, PT ;  /* 0xc2fc00001f00780b */ /* 0x000fe20003fce000 */
[----:B------:R-:W-:Y:S01]  /*3010*/  ULDC UR6, c[0x0][0x604] ;  /* 0x0001810000067ab9 */ /* 0x000fe20000000800 */
[----:B------:R-:W-:Y:S01]  /*3020*/  FSETP.NEU.AND P1, PT, R5, -INF , PT ;  /* 0xff8000000500780b */ /* 0x000fe20003f2d000 */
[----:B------:R-:W-:Y:S01]  /*3030*/  FFMA R20, R47, UR6, -R3 ;  /* 0x000000062f147c23 */ /* 0x000fe20008000803 */
[----:B------:R-:W-:-:S02]  /*3040*/  ULDC UR6, c[0x0][0x604] ;  /* 0x0001810000067ab9 */ /* 0x000fc40000000800 */
[----:B------:R-:W-:Y:S01]  /*3050*/  FSEL R4, R5, RZ, P1 ;  /* 0x000000ff05047208 */ /* 0x000fe20000800000 */
[----:B----4-:R-:W-:Y:S01]  /*3060*/  @!P5 FMUL R11, R11, R11 ;  /* 0x0000000b0b0bd220 */ /* 0x010fe20000400000 */
[----:B------:R-:W-:Y:S01]  /*3070*/  FSETP.GEU.AND P5, PT, R16, -126, PT ;  /* 0xc2fc00001000780b */ /* 0x000fe20003fae000 */
[----:B------:R-:W3:Y:S01]  /*3080*/  MUFU.EX2 R12, R12 ;  /* 0x0000000c000c7308 */ /* 0x000ee20000000800 */
[----:B------:R-:W-:Y:S01]  /*3090*/  FSETP.GEU.AND P1, PT, R14, -126, PT ;  /* 0xc2fc00000e00780b */ /* 0x000fe20003f2e000 */
[--C-:B------:R-:W-:Y:S01]  /*30a0*/  FFMA R17, R50, UR6, -R3.reuse ;  /* 0x0000000632117c23 */ /* 0x100fe20008000803 */
[----:B------:R-:W-:Y:S01]  /*30b0*/  ULDC UR6, c[0x0][0x604] ;  /* 0x0001810000067ab9 */ /* 0x000fe20000000800 */
[----:B------:R-:W-:Y:S01]  /*30c0*/  @!P6 FMUL R31, R31, 0.5 ;  /* 0x3f0000001f1fe820 */ /* 0x000fe20000400000 */
[----:B------:R-:W-:Y:S01]  /*30d0*/  FFMA R22, R51, UR6, -R3 ;  /* 0x0000000633167c23 */ /* 0x000fe20008000803 */
[----:B--2---:R-:W-:Y:S01]  /*30e0*/  @!P3 FMUL R27, R27, R27 ;  /* 0x0000001b1b1bb220 */ /* 0x004fe20000400000 */
[----:B------:R-:W-:Y:S01]  /*30f0*/  FSETP.GEU.AND P3, PT, R15, -126, PT ;  /* 0xc2fc00000f00780b */ /* 0x000fe20003f6e000 */
[----:B------:R-:W2:Y:S01]  /*3100*/  MUFU.EX2 R13, R13 ;  /* 0x0000000d000d7308 */ /* 0x000ea20000000800 */
[----:B------:R-:W-:-:S02]  /*3110*/  ULDC UR6, c[0x0][0x604] ;  /* 0x0001810000067ab9 */ /* 0x000fc40000000800 */
[--C-:B------:R-:W-:Y:S01]  /*3120*/  FFMA R39, R54, UR6, -R3.reuse ;  /* 0x0000000636277c23 */ /* 0x100fe20008000803 */
[----:B------:R-:W-:Y:S01]  /*3130*/  @!P5 FMUL R16, R16, 0.5 ;  /* 0x3f0000001010d820 */ /* 0x000fe20000400000 */
[----:B------:R-:W-:Y:S01]  /*3140*/  ULDC UR6, c[0x0][0x604] ;  /* 0x0001810000067ab9 */ /* 0x000fe20000000800 */
[----:B------:R-:W-:Y:S01]  /*3150*/  @!P1 FMUL R14, R14, 0.5 ;  /* 0x3f0000000e0e9820 */ /* 0x000fe20000400000 */
[--C-:B------:R-:W-:Y:S01]  /*3160*/  FFMA R26, R55, UR6, -R3.reuse ;  /* 0x00000006371a7c23 */ /* 0x100fe20008000803 */
[----:B------:R-:W4:Y:S01]  /*3170*/  MUFU.EX2 R31, R31 ;  /* 0x0000001f001f7308 */ /* 0x000f220000000800 */
[----:B---3--:R-:W-:Y:S01]  /*3180*/  @!P2 FMUL R12, R12, R12 ;  /* 0x0000000c0c0ca220 */ /* 0x008fe20000400000 */
[----:B------:R-:W-:Y:S01]  /*3190*/  FSETP.GEU.AND P2, PT, R18, -126, PT ;  /* 0xc2fc00001200780b */ /* 0x000fe20003f4e000 */
[----:B------:R-:W-:Y:S01]  /*31a0*/  ULDC UR6, c[0x0][0x604] ;  /* 0x0001810000067ab9 */ /* 0x000fe20000000800 */
[----:B------:R-:W-:Y:S01]  /*31b0*/  @!P3 FMUL R15, R15, 0.5 ;  /* 0x3f0000000f0fb820 */ /* 0x000fe20000400000 */
[----:B------:R-:W-:Y:S01]  /*31c0*/  FFMA R19, R58, UR6, -R3 ;  /* 0x000000063a137c23 */ /* 0x000fe20008000803 */
[----:B------:R-:W-:-:S02]  /*31d0*/  ULDC UR6, c[0x0][0x604] ;  /* 0x0001810000067ab9 */ /* 0x000fc40000000800 */
[----:B------:R-:W3:Y:S01]  /*31e0*/  MUFU.EX2 R16, R16 ;  /* 0x0000001000107308 */ /* 0x000ee20000000800 */
[----:B--2---:R-:W-:Y:S01]  /*31f0*/  @!P4 FMUL R13, R13, R13 ;  /* 0x0000000d0d0dc220 */ /* 0x004fe20000400000 */
[----:B------:R-:W-:Y:S01]  /*3200*/  FSETP.GEU.AND P4, PT, R35, -126, PT ;  /* 0xc2fc00002300780b */ /* 0x000fe20003f8e000 */
[--C-:B------:R-:W-:Y:S01]  /*3210*/  FFMA R30, R59, UR6, -R3.reuse ;  /* 0x000000063b1e7c23 */ /* 0x100fe20008000803 */
[----:B------:R-:W-:Y:S02]  /*3220*/  ULDC UR6, c[0x0][0x604] ;  /* 0x0001810000067ab9 */ /* 0x000fe40000000800 */
[----:B------:R-:W-:Y:S01]  /*3230*/  FFMA R43, R62, UR6, -R3 ;  /* 0x000000063e2b7c23 */ /* 0x000fe20008000803 */
[----:B------:R-:W-:Y:S01]  /*3240*/  @!P2 FMUL R18, R18, 0.5 ;  /* 0x3f0000001212a820 */ /* 0x000fe20000400000 */
[----:B------:R-:W2:Y:S01]  /*3250*/  MUFU.EX2 R14, R14 ;  /* 0x0000000e000e7308 */ /* 0x000ea20000000800 */
[----:B----4-:R-:W-:Y:S01]  /*3260*/  @!P6 FMUL R31, R31, R31 ;  /* 0x0000001f1f1fe220 */ /* 0x010fe20000400000 */
[----:B------:R-:W-:Y:S01]  /*3270*/  FSETP.GEU.AND P6, PT, R17, -126, PT ;  /* 0xc2fc00001100780b */ /* 0x000fe20003fce000 */
[----:B------:R-:W-:-:S02]  /*3280*/  ULDC UR6, c[0x0][0x604] ;  /* 0x0001810000067ab9 */ /* 0x000fc40000000800 */
[--C-:B------:R-:W-:Y:S01]  /*3290*/  FFMA R34, R63, UR6, -R3.reuse ;  /* 0x000000063f227c23 */ /* 0x100fe20008000803 */
[----:B------:R-:W-:Y:S01]  /*32a0*/  ULDC UR6, c[0x0][0x604] ;  /* 0x0001810000067ab9 */ /* 0x000fe20000000800 */
[----:B------:R-:W-:Y:S01]  /*32b0*/  @!P4 FMUL R35, R35, 0.5 ;  /* 0x3f0000002323c820 */ /* 0x000fe20000400000 */
[----:B------:R-:W4:Y:S01]  /*32c0*/  MUFU.EX2 R15, R15 ;  /* 0x0000000f000f7308 */ /* 0x000f220000000800 */
[----:B---3--:R-:W-:Y:S01]  /*32d0*/  @!P5 FMUL R16, R16, R16 ;  /* 0x000000101010d220 */ /* 0x008fe20000400000 */
[----:B------:R-:W-:Y:S01]  /*32e0*/  FSETP.GEU.AND P5, PT, R22, -126, PT ;  /* 0xc2fc00001600780b */ /* 0x000fe20003fae000 */
[--C-:B------:R-:W-:Y:S01]  /*32f0*/  FFMA R21, R66, UR6, -R3.reuse ;  /* 0x0000000642157c23 */ /* 0x100fe20008000803 */
[----:B------:R-:W-:Y:S02]  /*3300*/  ULDC UR6, c[0x0][0x604] ;  /* 0x0001810000067ab9 */ /* 0x000fe40000000800 */
[----:B------:R-:W-:Y:S01]  /*3310*/  FFMA R38, R67, UR6, -R3 ;  /* 0x0000000643267c23 */ /* 0x000fe20008000803 */
[----:B------:R-:W-:Y:S01]  /*3320*/  @!P6 FMUL R17, R17, 0.5 ;  /* 0x3f0000001111e820 */ /* 0x000fe20000400000 */
[----:B------:R-:W3:Y:S01]  /*3330*/  MUFU.EX2 R18, R18 ;  /* 0x0000001200127308 */ /* 0x000ee20000000800 */
[----:B--2---:R-:W-:Y:S01]  /*3340*/  @!P1 FMUL R14, R14, R14 ;  /* 0x0000000e0e0e9220 */ /* 0x004fe20000400000 */
[----:B------:R-:W-:Y:S01]  /*3350*/  FSETP.GEU.AND P1, PT, R20, -126, PT ;  /* 0xc2fc00001400780b */ /* 0x000fe20003f2e000 */
[----:B------:R-:W-:-:S02]  /*3360*/  ULDC UR6, c[0x0][0x604] ;  /* 0x0001810000067ab9 */ /* 0x000fc40000000800 */
[--C-:B------:R-:W-:Y:S01]  /*3370*/  FFMA R47, R70, UR6, -R3.reuse ;  /* 0x00000006462f7c23 */ /* 0x100fe20008000803 */
[----:B------:R-:W-:Y:S01]  /*3380*/  ULDC UR6, c[0x0][0x604] ;  /* 0x0001810000067ab9 */ /* 0x000fe20000000800 */
[----:B------:R-:W-:Y:S01]  /*3390*/  @!P5 FMUL R22, R22, 0.5 ;  /* 0x3f0000001616d820 */ /* 0x000fe20000400000 */
[----:B------:R-:W2:Y:S01]  /*33a0*/  MUFU.EX2 R35, R35 ;  /* 0x0000002300237308 */ /* 0x000ea20000000800 */
[----:B----4-:R-:W-:Y:S01]  /*33b0*/  @!P3 FMUL R15, R15, R15 ;  /* 0x0000000f0f0fb220 */ /* 0x010fe20000400000 */
[----:B------:R-:W-:Y:S01]  /*33c0*/  FSETP.GEU.AND P3, PT, R39, -126, PT ;  /* 0xc2fc00002700780b */ /* 0x000fe20003f6e000 */
[--C-:B------:R-:W-:Y:S01]  /*33d0*/  FFMA R42, R71, UR6, -R3.reuse ;  /* 0x00000006472a7c23 */ /* 0x100fe20008000803 */
[----:B------:R-:W-:Y:S02]  /*33e0*/  ULDC UR6, c[0x0][0x604] ;  /* 0x0001810000067ab9 */ /* 0x000fe40000000800 */
[----:B------:R-:W-:Y:S01]  /*33f0*/  FFMA R23, R74, UR6, -R3 ;  /* 0x000000064a177c23 */ /* 0x000fe20008000803 */
[----:B------:R-:W-:Y:S01]  /*3400*/  @!P1 FMUL R20, R20, 0.5 ;  /* 0x3f00000014149820 */ /* 0x000fe20000400000 */
[----:B------:R-:W4:Y:S01]  /*3410*/  MUFU.EX2 R22, R22 ;  /* 0x0000001600167308 */ /* 0x000f220000000800 */
[----:B---3--:R-:W-:Y:S01]  /*3420*/  @!P2 FMUL R18, R18, R18 ;  /* 0x000000121212a220 */ /* 0x008fe20000400000 */
[----:B------:R-:W-:Y:S01]  /*3430*/  FSETP.GEU.AND P2, PT, R26, -126, PT ;  /* 0xc2fc00001a00780b */ /* 0x000fe20003f4e000 */
[----:B------:R-:W-:-:S02]  /*3440*/  ULDC UR6, c[0x0][0x604] ;  /* 0x0001810000067ab9 */ /* 0x000fc40000000800 */
[--C-:B------:R-:W-:Y:S01]  /*3450*/  FFMA R46, R75, UR6, -R3.reuse ;  /* 0x000000064b2e7c23 */ /* 0x100fe20008000803 */
[----:B------:R-:W-:Y:S01]  /*3460*/  ULDC UR6, c[0x0][0x604] ;  /* 0x0001810000067ab9 */ /* 0x000fe20000000800 */
[----:B------:R-:W-:Y:S01]  /*3470*/  @!P3 FMUL R39, R39, 0.5 ;  /* 0x3f0000002727b820 */ /* 0x000fe20000400000 */
        /* <DEDUP_REMOVED lines=179> */
[----:B------:R-:W-:Y:S01]  /*3fb0*/  FMUL R3, R4, UR6 ;  /* 0x0000000604037c20 */ /* 0x000fe20008400000 */
[----:B------:R-:W-:Y:S01]  /*3fc0*/  ULDC UR6, c[0x0][0x604] ;  /* 0x0001810000067ab9 */ /* 0x000fe20000000800 */
[----:B------:R-:W-:Y:S01]  /*3fd0*/  @!P4 FMUL R78, R78, 0.5 ;  /* 0x3f0000004e4ec820 */ /* 0x000fe20000400000 */
[----:B------:R-:W4:Y:S01]  /*3fe0*/  MUFU.EX2 R74, R74 ;  /* 0x0000004a004a7308 */ /* 0x000f220000000800 */
[----:B---3--:R-:W-:Y:S01]  /*3ff0*/  @!P6 FMUL R70, R70, R70 ;  /* 0x000000464646e220 */ /* 0x008fe20000400000 */
[----:B------:R-:W-:Y:S01]  /*4000*/  FSETP.GEU.AND P6, PT, R82, -126, PT ;  /* 0xc2fc00005200780b */ /* 0x000fe20003fce000 */
[--C-:B------:R-:W-:Y:S01]  /*4010*/  FFMA R24, R24, UR10, -R3.reuse ;  /* 0x0000000a18187c23 */ /* 0x100fe20008000803 */
[--C-:B------:R-:W-:Y:S01]  /*4020*/  FFMA R25, R25, UR6, -R3.reuse ;  /* 0x0000000619197c23 */ /* 0x100fe20008000803 */
[----:B------:R-:W-:Y:S01]  /*4030*/  ULDC UR6, c[0x0][0x604] ;  /* 0x0001810000067ab9 */ /* 0x000fe20000000800 */
[----:B------:R-:W-:Y:S01]  /*4040*/  ULDC UR10, c[0x0][0x604] ;  /* 0x00018100000a7ab9 */ /* 0x000fe20000000800 */
[----:B------:R-:W-:Y:S01]  /*4050*/  @!P5 FMUL R83, R83, 0.5 ;  /* 0x3f0000005353d820 */ /* 0x000fe20000400000 */
[----:B------:R-:W3:Y:S01]  /*4060*/  MUFU.EX2 R75, R75 ;  /* 0x0000004b004b7308 */ /* 0x000ee20000000800 */
[----:B--2---:R-:W-:Y:S01]  /*4070*/  @!P1 FMUL R67, R67, R67 ;  /* 0x0000004343439220 */ /* 0x004fe20000400000 */
[----:B------:R-:W-:Y:S01]  /*4080*/  FSETP.GEU.AND P1, PT, R79, -126, PT ;  /* 0xc2fc00004f00780b */ /* 0x000fe20003f2e000 */
[--C-:B------:R-:W-:Y:S01]  /*4090*/  FFMA R28, R28, UR6, -R3.reuse ;  /* 0x000000061c1c7c23 */ /* 0x100fe20008000803 */
[----:B------:R-:W-:Y:S01]  /*40a0*/  ULDC UR6, c[0x0][0x604] ;  /* 0x0001810000067ab9 */ /* 0x000fe20000000800 */
[--C-:B------:R-:W-:Y:S01]  /*40b0*/  FFMA R130, R145, UR22, -R3.reuse ;  /* 0x0000001691827c23 */ /* 0x100fe20008000803 */
[--C-:B------:R-:W-:Y:S01]  /*40c0*/  FFMA R29, R29, UR6, -R3.reuse ;  /* 0x000000061d1d7c23 */ /* 0x100fe20008000803 */
[----:B------:R-:W-:Y:S01]  /*40d0*/  @!P6 FMUL R82, R82, 0.5 ;  /* 0x3f0000005252e820 */ /* 0x000fe20000400000 */
[----:B------:R-:W2:Y:S01]  /*40e0*/  MUFU.EX2 R78, R78 ;  /* 0x0000004e004e7308 */ /* 0x000ea20000000800 */
[----:B----4-:R-:W-:Y:S01]  /*40f0*/  @!P3 FMUL R74, R74, R74 ;  /* 0x0000004a4a4ab220 */ /* 0x010fe20000400000 */
[----:B------:R-:W-:Y:S01]  /*4100*/  FSETP.GEU.AND P3, PT, R86, -126, PT ;  /* 0xc2fc00005600780b */ /* 0x000fe20003f6e000 */
[----:B------:R-:W-:Y:S01]  /*4110*/  ULDC UR6, c[0x0][0x604] ;  /* 0x0001810000067ab9 */ /* 0x000fe20000000800 */
[--C-:B------:R-:W-:Y:S01]  /*4120*/  FFMA R145, R148, UR23, -R3.reuse ;  /* 0x0000001794917c23 */ /* 0x100fe20008000803 */
[--C-:B------:R-:W-:Y:S01]  /*4130*/  FFMA R32, R32, UR6, -R3.reuse ;  /* 0x0000000620207c23 */ /* 0x100fe20008000803 */
[----:B------:R-:W-:Y:S01]  /*4140*/  ULDC UR6, c[0x0][0x604] ;  /* 0x0001810000067ab9 */ /* 0x000fe20000000800 */
[----:B------:R-:W-:Y:S01]  /*4150*/  @!P1 FMUL R79, R79, 0.5 ;  /* 0x3f0000004f4f9820 */ /* 0x000fe20000400000 */
[----:B------:R-:W4:Y:S01]  /*4160*/  MUFU.EX2 R83, R83 ;  /* 0x0000005300537308 */ /* 0x000f220000000800 */
[----:B---3--:R-:W-:Y:S01]  /*4170*/  @!P2 FMUL R75, R75, R75 ;  /* 0x0000004b4b4ba220 */ /* 0x008fe20000400000 */
[----:B------:R-:W-:Y:S01]  /*4180*/  FSETP.GEU.AND P2, PT, R87, -126, PT ;  /* 0xc2fc00005700780b */ /* 0x000fe20003f4e000 */
[----:B------:R-:W-:Y:S01]  /*4190*/  FFMA R33, R33, UR6, -R3 ;  /* 0x0000000621217c23 */ /* 0x000fe20008000803 */
[----:B------:R-:W-:-:S02]  /*41a0*/  ULDC UR6, c[0x0][0x604] ;  /* 0x0001810000067ab9 */ /* 0x000fc40000000800 */
[--C-:B------:R-:W-:Y:S01]  /*41b0*/  FFMA R36, R36, UR6, -R3.reuse ;  /* 0x0000000624247c23 */ /* 0x100fe20008000803 */
[----:B------:R-:W-:Y:S01]  /*41c0*/  @!P3 FMUL R86, R86, 0.5 ;  /* 0x3f0000005656b820 */ /* 0x000fe20000400000 */
[----:B------:R-:W3:Y:S01]  /*41d0*/  MUFU.EX2 R82, R82 ;  /* 0x0000005200527308 */ /* 0x000ee20000000800 */
[----:B--2---:R-:W-:Y:S01]  /*41e0*/  @!P4 FMUL R78, R78, R78 ;  /* 0x0000004e4e4ec220 */ /* 0x004fe20000400000 */
[----:B------:R-:W-:Y:S01]  /*41f0*/  FSETP.GEU.AND P4, PT, R90, -126, PT ;  /* 0xc2fc00005a00780b */ /* 0x000fe20003f8e000 */
[----:B------:R-:W-:Y:S02]  /*4200*/  ULDC UR6, c[0x0][0x604] ;  /* 0x0001810000067ab9 */ /* 0x000fe40000000800 */
[--C-:B------:R-:W-:Y:S01]  /*4210*/  FFMA R37, R37, UR6, -R3.reuse ;  /* 0x0000000625257c23 */ /* 0x100fe20008000803 */
[----:B------:R-:W-:Y:S01]  /*4220*/  ULDC UR6, c[0x0][0x604] ;  /* 0x0001810000067ab9 */ /* 0x000fe20000000800 */
[----:B------:R-:W-:Y:S01]  /*4230*/  @!P2 FMUL R87, R87, 0.5 ;  /* 0x3f0000005757a820 */ /* 0x000fe20000400000 */
[----:B------:R-:W2:Y:S01]  /*4240*/  MUFU.EX2 R79, R79 ;  /* 0x0000004f004f7308 */ /* 0x000ea20000000800 */
[----:B----4-:R-:W-:Y:S01]  /*4250*/  @!P5 FMUL R83, R83, R83 ;  /* 0x000000535353d220 */ /* 0x010fe20000400000 */
[----:B------:R-:W-:Y:S01]  /*4260*/  FSETP.GEU.AND P5, PT, R95, -126, PT ;  /* 0xc2fc00005f00780b */ /* 0x000fe20003fae000 */
[----:B------:R-:W-:Y:S01]  /*4270*/  FFMA R40, R40, UR6, -R3 ;  /* 0x0000000628287c23 */ /* 0x000fe20008000803 */
[----:B------:R-:W-:-:S02]  /*4280*/  ULDC UR6, c[0x0][0x604] ;  /* 0x0001810000067ab9 */ /* 0x000fc40000000800 */
[--C-:B------:R-:W-:Y:S01]  /*4290*/  FFMA R41, R41, UR6, -R3.reuse ;  /* 0x0000000629297c23 */ /* 0x100fe20008000803 */
[----:B------:R-:W-:Y:S01]  /*42a0*/  @!P4 FMUL R90, R90, 0.5 ;  /* 0x3f0000005a5ac820 */ /* 0x000fe20000400000 */
[----:B------:R-:W4:Y:S01]  /*42b0*/  MUFU.EX2 R86, R86 ;  /* 0x0000005600567308 */ /* 0x000f220000000800 */
[----:B---3--:R-:W-:Y:S01]  /*42c0*/  @!P6 FMUL R82, R82, R82 ;  /* 0x000000525252e220 */ /* 0x008fe20000400000 */
[----:B------:R-:W-:Y:S01]  /*42d0*/  FSETP.GEU.AND P6, PT, R94, -126, PT ;  /* 0xc2fc00005e00780b */ /* 0x000fe20003fce000 */
[----:B------:R-:W-:Y:S02]  /*42e0*/  ULDC UR6, c[0x0][0x604] ;  /* 0x0001810000067ab9 */ /* 0x000fe40000000800 */
[--C-:B------:R-:W-:Y:S01]  /*42f0*/  FFMA R44, R44, UR6, -R3.reuse ;  /* 0x000000062c2c7c23 */ /* 0x100fe20008000803 */
[----:B------:R-:W-:Y:S01]  /*4300*/  ULDC UR6, c[0x0][0x604] ;  /* 0x0001810000067ab9 */ /* 0x000fe20000000800 */
[----:B------:R-:W-:Y:S01]  /*4310*/  @!P5 FMUL R95, R95, 0.5 ;  /* 0x3f0000005f5fd820 */ /* 0x000fe20000400000 */
[----:B------:R-:W3:Y:S01]  /*4320*/  MUFU.EX2 R87, R87 ;  /* 0x0000005700577308 */ /* 0x000ee20000000800 */
[----:B--2---:R-:W-:Y:S01]  /*4330*/  @!P1 FMUL R79, R79, R79 ;  /* 0x0000004f4f4f9220 */ /* 0x004fe20000400000 */
[----:B------:R-:W-:Y:S01]  /*4340*/  FSETP.GEU.AND P1, PT, R91, -126, PT ;  /* 0xc2fc00005b00780b */ /* 0x000fe20003f2e000 */
[----:B------:R-:W-:Y:S01]  /*4350*/  FFMA R45, R45, UR6, -R3 ;  /* 0x000000062d2d7c23 */ /* 0x000fe20008000803 */
[----:B------:R-:W-:-:S02]  /*4360*/  ULDC UR6, c[0x0][0x604] ;  /* 0x0001810000067ab9 */ /* 0x000fc40000000800 */
[--C-:B------:R-:W-:Y:S01]  /*4370*/  FFMA R48, R48, UR6, -R3.reuse ;  /* 0x0000000630307c23 */ /* 0x100fe20008000803 */
[----:B------:R-:W-:Y:S01]  /*4380*/  @!P6 FMUL R94, R94, 0.5 ;  /* 0x3f0000005e5ee820 */ /* 0x000fe20000400000 */
[----:B------:R-:W2:Y:S01]  /*4390*/  MUFU.EX2 R90, R90 ;  /* 0x0000005a005a7308 */ /* 0x000ea20000000800 */
[----:B----4-:R-:W-:Y:S01]  /*43a0*/  @!P3 FMUL R86, R86, R86 ;  /* 0x000000565656b220 */ /* 0x010fe20000400000 */
[----:B------:R-:W-:Y:S01]  /*43b0*/  FSETP.GEU.AND P3, PT, R98, -126, PT ;  /* 0xc2fc00006200780b */ /* 0x000fe20003f6e000 */
[----:B------:R-:W-:Y:S02]  /*43c0*/  ULDC UR6, c[0x0][0x604] ;  /* 0x0001810000067ab9 */ /* 0x000fe40000000800 */
        /* <DEDUP_REMOVED lines=34> */
[--C-:B------:R-:W-:Y:S01]  /*45f0*/  FFMA R64, R64, UR6, -R3.reuse ;  /* 0x0000000640407c23 */ /* 0x100fe20008000803 */
[----:B------:R-:W-:Y:S01]  /*4600*/  ULDC UR6, c[0x0][0x604] ;  /* 0x0001810000067ab9 */ /* 0x000fe20000000800 */
[----:B------:R-:W-:Y:S01]  /*4610*/  FADD R134, R19, R94 ;  /* 0x0000005e13867221 */ /* 0x000fe20000000000 */
        /* <DEDUP_REMOVED lines=68> */
[----:B------:R-:W-:Y:S01]  /*4a60*/  FFMA R92, R93, UR6, -R3 ;  /* 0x000000065d5c7c23 */ /* 0x000fe20008000803 */
[----:B------:R-:W-:-:S03]  /*4a70*/  ULDC UR6, c[0x0][0x604] ;  /* 0x0001810000067ab9 */ /* 0x000fc60000000800 */
[----:B------:R-:W-:Y:S01]  /*4a80*/  @!P4 FMUL R24, R24, 0.5 ;  /* 0x3f0000001818c820 */ /* 0x000fe20000400000 */
[----:B------:R-:W4:Y:S01]  /*4a90*/  MUFU.EX2 R8, R8 ;  /* 0x0000000800087308 */ /* 0x000f220000000800 */
[----:B---3--:R-:W-:Y:S01]  /*4aa0*/  @!P6 FMUL R119, R119, R119 ;  /* 0x000000777777e220 */ /* 0x008fe20000400000 */
[----:B------:R-:W-:-:S05]  /*4ab0*/  FSETP.GEU.AND P6, PT, R28, -126, PT ;  /* 0xc2fc00001c00780b */ /* 0x000fca0003fce000 */
[----:B------:R-:W-:Y:S01]  /*4ac0*/  @!P5 FMUL R29, R29, 0.5 ;  /* 0x3f0000001d1dd820 */ /* 0x000fe20000400000 */
[----:B------:R-:W3:Y:S01]  /*4ad0*/  MUFU.EX2 R9, R9 ;  /* 0x0000000900097308 */ /* 0x000ee20000000800 */
[----:B--2---:R-:W-:Y:S01]  /*4ae0*/  @!P1 FMUL R115, R115, R115 ;  /* 0x0000007373739220 */ /* 0x004fe20000400000 */
[----:B------:R-:W-:-:S05]  /*4af0*/  FSETP.GEU.AND P1, PT, R25, -126, PT ;  /* 0xc2fc00001900780b */ /* 0x000fca0003f2e000 */
[----:B------:R-:W-:Y:S01]  /*4b00*/  @!P6 FMUL R28, R28, 0.5 ;  /* 0x3f0000001c1ce820 */ /* 0x000fe20000400000 */
[----:B------:R-:W2:Y:S01]  /*4b10*/  MUFU.EX2 R24, R24 ;  /* 0x0000001800187308 */ /* 0x000ea20000000800 */
[----:B----4-:R-:W-:Y:S01]  /*4b20*/  @!P3 FMUL R8, R8, R8 ;  /* 0x000000080808b220 */ /* 0x010fe20000400000 */
[----:B------:R-:W-:-:S05]  /*4b30*/  FSETP.GEU.AND P3, PT, R32, -126, PT ;  /* 0xc2fc00002000780b */ /* 0x000fca0003f6e000 */
[----:B------:R-:W-:Y:S01]  /*4b40*/  @!P1 FMUL R25, R25, 0.5 ;  /* 0x3f00000019199820 */ /* 0x000fe20000400000 */
[----:B------:R-:W4:Y:S01]  /*4b50*/  MUFU.EX2 R127, R29 ;  /* 0x0000001d007f7308 */ /* 0x000f220000000800 */
[----:B---3--:R-:W-:Y:S01]  /*4b60*/  @!P2 FMUL R9, R9, R9 ;  /* 0x000000090909a220 */ /* 0x008fe20000400000 */
[----:B------:R-:W-:-:S05]  /*4b70*/  FSETP.GEU.AND P2, PT, R33, -126, PT ;  /* 0xc2fc00002100780b */ /* 0x000fca0003f4e000 */
[----:B------:R-:W-:Y:S01]  /*4b80*/  @!P3 FMUL R32, R32, 0.5 ;  /* 0x3f0000002020b820 */ /* 0x000fe20000400000 */
[----:B------:R3:W5:Y:S01]  /*4b90*/  MUFU.EX2 R123, R25 ;  /* 0x00000019007b7308 */ /* 0x0007620000000800 */
[----:B--2---:R-:W-:Y:S01]  /*4ba0*/  @!P4 FMUL R24, R24, R24 ;  /* 0x000000181818c220 */ /* 0x004fe20000400000 */
[----:B------:R-:W-:-:S05]  /*4bb0*/  FSETP.GEU.AND P4, PT, R36, -126, PT ;  /* 0xc2fc00002400780b */ /* 0x000fca0003f8e000 */
[----:B------:R-:W-:Y:S01]  /*4bc0*/  @!P2 FMUL R33, R33, 0.5 ;  /* 0x3f0000002121a820 */ /* 0x000fe20000400000 */
[----:B------:R-:W2:Y:S01]  /*4bd0*/  MUFU.EX2 R28, R28 ;  /* 0x0000001c001c7308 */ /* 0x000ea20000000800 */
[----:B----4-:R-:W-:Y:S01]  /*4be0*/  @!P5 FMUL R127, R127, R127 ;  /* 0x0000007f7f7fd220 */ /* 0x010fe20000400000 */
[----:B------:R-:W-:Y:S01]  /*4bf0*/  FSETP.GEU.AND P5, PT, R41, -126, PT ;  /* 0xc2fc00002900780b */ /* 0x000fe20003fae000 */
[--C-:B---3--:R-:W-:Y:S01]  /*4c00*/  FFMA R25, R96, UR6, -R3.reuse ;  /* 0x0000000660197c23 */ /* 0x108fe20008000803 */
[----:B------:R-:W-:Y:S02]  /*4c10*/  ULDC UR6, c[0x0][0x604] ;  /* 0x0001810000067ab9 */ /* 0x000fe40000000800 */
[----:B------:R-:W-:Y:S01]  /*4c20*/  FFMA R96, R97, UR6, -R3 ;  /* 0x0000000661607c23 */ /* 0x000fe20008000803 */
[----:B------:R-:W-:Y:S01]  /*4c30*/  @!P4 FMUL R36, R36, 0.5 ;  /* 0x3f0000002424c820 */ /* 0x000fe20000400000 */
[----:B------:R-:W3:Y:S01]  /*4c40*/  MUFU.EX2 R32, R32 ;  /* 0x0000002000207308 */ /* 0x000ee20000000800 */
[----:B-----5:R-:W-:Y:S01]  /*4c50*/  @!P1 FMUL R123, R123, R123 ;  /* 0x0000007b7b7b9220 */ /* 0x020fe20000400000 */
[----:B------:R-:W-:Y:S01]  /*4c60*/  FSETP.GEU.AND P1, PT, R37, -126, PT ;  /* 0xc2fc00002500780b */ /* 0x000fe20003f2e000 */
[----:B------:R-:W-:-:S02]  /*4c70*/  ULDC UR6, c[0x0][0x604] ;  /* 0x0001810000067ab9 */ /* 0x000fc40000000800 */
[--C-:B------:R-:W-:Y:S01]  /*4c80*/  FFMA R29, R100, UR6, -R3.reuse ;  /* 0x00000006641d7c23 */ /* 0x100fe20008000803 */
[----:B------:R-:W-:Y:S01]  /*4c90*/  ULDC UR6, c[0x0][0x604] ;  /* 0x0001810000067ab9 */ /* 0x000fe20000000800 */
[----:B------:R-:W-:Y:S01]  /*4ca0*/  @!P5 FMUL R41, R41, 0.5 ;  /* 0x3f0000002929d820 */ /* 0x000fe20000400000 */
[----:B------:R4:W5:Y:S01]  /*4cb0*/  MUFU.EX2 R131, R33 ;  /* 0x0000002100837308 */ /* 0x0009620000000800 */
[----:B--2---:R-:W-:Y:S01]  /*4cc0*/  @!P6 FMUL R28, R28, R28 ;  /* 0x0000001c1c1ce220 */ /* 0x004fe20000400000 */
[----:B------:R-:W-:Y:S01]  /*4cd0*/  FSETP.GEU.AND P6, PT, R40, -126, PT ;  /* 0xc2fc00002800780b */ /* 0x000fe20003fce000 */
[----:B------:R-:W-:Y:S01]  /*4ce0*/  FFMA R100, R101, UR6, -R3 ;  /* 0x0000000665647c23 */ /* 0x000fe20008000803 */
[----:B------:R-:W-:-:S03]  /*4cf0*/  ULDC UR6, c[0x0][0x604] ;  /* 0x0001810000067ab9 */ /* 0x000fc60000000800 */
[----:B------:R-:W-:Y:S01]  /*4d00*/  @!P1 FMUL R37, R37, 0.5 ;  /* 0x3f00000025259820 */ /* 0x000fe20000400000 */
[----:B------:R-:W2:Y:S01]  /*4d10*/  MUFU.EX2 R36, R36 ;  /* 0x0000002400247308 */ /* 0x000ea20000000800 */
[----:B---3--:R-:W-:Y:S01]  /*4d20*/  @!P3 FMUL R32, R32, R32 ;  /* 0x000000202020b220 */ /* 0x008fe20000400000 */
[----:B------:R-:W-:Y:S01]  /*4d30*/  FSETP.GEU.AND P3, PT, R44, -126, PT ;  /* 0xc2fc00002c00780b */ /* 0x000fe20003f6e000 */
[----:B----4-:R-:W-:-:S04]  /*4d40*/  FADD R33, R30, R95 ;  /* 0x0000005f1e217221 */ /* 0x010fc80000000000 */
[----:B------:R-:W-:Y:S01]  /*4d50*/  @!P6 FMUL R40, R40, 0.5 ;  /* 0x3f0000002828e820 */ /* 0x000fe20000400000 */
[----:B------:R-:W3:Y:S01]  /*4d60*/  MUFU.EX2 R139, R41 ;  /* 0x00000029008b7308 */ /* 0x000ee20000000800 */
[----:B-----5:R-:W-:Y:S01]  /*4d70*/  @!P2 FMUL R131, R131, R131 ;  /* 0x000000838383a220 */ /* 0x020fe20000400000 */
[----:B------:R-:W-:-:S05]  /*4d80*/  FSETP.GEU.AND P2, PT, R45, -126, PT ;  /* 0xc2fc00002d00780b */ /* 0x000fca0003f4e000 */
[----:B------:R-:W-:Y:S01]  /*4d90*/  @!P3 FMUL R44, R44, 0.5 ;  /* 0x3f0000002c2cb820 */ /* 0x000fe20000400000 */
[----:B------:R4:W5:Y:S01]  /*4da0*/  MUFU.EX2 R135, R37 ;  /* 0x0000002500877308 */ /* 0x0009620000000800 */
[----:B--2---:R-:W-:Y:S01]  /*4db0*/  @!P4 FMUL R36, R36, R36 ;  /* 0x000000242424c220 */ /* 0x004fe20000400000 */
[----:B------:R-:W-:-:S05]  /*4dc0*/  FSETP.GEU.AND P4, PT, R48, -126, PT ;  /* 0xc2fc00003000780b */ /* 0x000fca0003f8e000 */
[----:B------:R-:W-:Y:S01]  /*4dd0*/  @!P2 FMUL R45, R45, 0.5 ;  /* 0x3f0000002d2da820 */ /* 0x000fe20000400000 */
[----:B------:R-:W2:Y:S01]  /*4de0*/  MUFU.EX2 R40, R40 ;  /* 0x0000002800287308 */ /* 0x000ea20000000800 */
[----:B---3--:R-:W-:Y:S01]  /*4df0*/  @!P5 FMUL R139, R139, R139 ;  /* 0x0000008b8b8bd220 */ /* 0x008fe20000400000 */
[----:B------:R-:W-:Y:S01]  /*4e00*/  FSETP.GEU.AND P5, PT, R53, -126, PT ;  /* 0xc2fc00003500780b */ /* 0x000fe20003fae000 */
[----:B----4-:R-:W-:Y:S01]  /*4e10*/  FADD R37, R43, R98 ;  /* 0x000000622b257221 */ /* 0x010fe20000000000 */
[----:B------:R-:W-:-:S03]  /*4e20*/  F2FP.BF16.F32.PACK_AB R43, R34, R43 ;  /* 0x0000002b222b723e */ /* 0x000fc600000010ff */
[----:B------:R-:W-:Y:S01]  /*4e30*/  @!P4 FMUL R48, R48, 0.5 ;  /* 0x3f0000003030c820 */ /* 0x000fe20000400000 */
[----:B------:R-:W3:Y:S01]  /*4e40*/  MUFU.EX2 R143, R45 ;  /* 0x0000002d008f7308 */ /* 0x000ee20000000800 */
[----:B-----5:R-:W-:Y:S01]  /*4e50*/  @!P1 FMUL R135, R135, R135 ;  /* 0x0000008787879220 */ /* 0x020fe20000400000 */
[----:B------:R-:W-:-:S05]  /*4e60*/  FSETP.GEU.AND P1, PT, R49, -126, PT ;  /* 0xc2fc00003100780b */ /* 0x000fca0003f2e000 */
[----:B------:R-:W-:Y:S01]  /*4e70*/  @!P5 FMUL R53, R53, 0.5 ;  /* 0x3f0000003535d820 */ /* 0x000fe20000400000 */
[----:B------:R-:W4:Y:S01]  /*4e80*/  MUFU.EX2 R44, R44 ;  /* 0x0000002c002c7308 */ /* 0x000f220000000800 */
[----:B--2---:R-:W-:Y:S01]  /*4e90*/  @!P6 FMUL R40, R40, R40 ;  /* 0x000000282828e220 */ /* 0x004fe20000400000 */
[----:B------:R-:W-:-:S05]  /*4ea0*/  FSETP.GEU.AND P6, PT, R52, -126, PT ;  /* 0xc2fc00003400780b */ /* 0x000fca0003fce000 */
[----:B------:R-:W-:Y:S01]  /*4eb0*/  @!P1 FMUL R49, R49, 0.5 ;  /* 0x3f00000031319820 */ /* 0x000fe20000400000 */
[----:B------:R-:W2:Y:S01]  /*4ec0*/  MUFU.EX2 R48, R48 ;  /* 0x0000003000307308 */ /* 0x000ea20000000800 */
[----:B---3--:R-:W-:Y:S01]  /*4ed0*/  @!P2 FMUL R143, R143, R143 ;  /* 0x0000008f8f8fa220 */ /* 0x008fe20000400000 */
[----:B------:R-:W-:-:S05]  /*4ee0*/  FSETP.GEU.AND P2, PT, R57, -126, PT ;  /* 0xc2fc00003900780b */ /* 0x000fca0003f4e000 */
[----:B------:R-:W-:Y:S01]  /*4ef0*/  @!P6 FMUL R52, R52, 0.5 ;  /* 0x3f0000003434e820 */ /* 0x000fe20000400000 */
[----:B------:R-:W3:Y:S01]  /*4f00*/  MUFU.EX2 R151, R53 ;  /* 0x0000003500977308 */ /* 0x000ee20000000800 */
[----:B----4-:R-:W-:Y:S01]  /*4f10*/  @!P3 FMUL R44, R44, R44 ;  /* 0x0000002c2c2cb220 */ /* 0x010fe20000400000 */
        /* <DEDUP_REMOVED lines=86> */
[----:B------:R4:W5:Y:S01]  /*5480*/  MUFU.EX2 R93, R4 ;  /* 0x00000004005d7308 */ /* 0x0009620000000800 */
[----:B--2---:R-:W-:Y:S01]  /*5490*/  @!P6 FMUL R167, R167, R167 ;  /* 0x000000a7a7a7e220 */ /* 0x004fe20000400000 */
[----:B------:R-:W-:-:S05]  /*54a0*/  FSETP.GEU.AND P6, PT, R29, -126, PT ;  /* 0xc2fc00001d00780b */ /* 0x000fca0003fce000 */
[----:B------:R-:W-:Y:S01]  /*54b0*/  @!P4 FMUL R25, R25, 0.5 ;  /* 0x3f0000001919c820 */ /* 0x000fe20000400000 */
[----:B------:R-:W2:Y:S01]  /*54c0*/  MUFU.EX2 R96, R96 ;  /* 0x0000006000607308 */ /* 0x000ea20000000800 */
[--C-:B----4-:R-:W-:Y:S01]  /*54d0*/  FFMA R4, R104, UR6, -R3.reuse ;  /* 0x0000000668047c23 */ /* 0x110fe20008000803 */
[----:B------:R-:W-:Y:S01]  /*54e0*/  ULDC UR6, c[0x0][0x604] ;  /* 0x0001810000067ab9 */ /* 0x000fe20000000800 */
[----:B---3--:R-:W-:Y:S01]  /*54f0*/  @!P2 FMUL R92, R92, R92 ;  /* 0x0000005c5c5ca220 */ /* 0x008fe20000400000 */
[----:B------:R-:W-:Y:S01]  /*5500*/  FFMA R104, R105, UR6, -R3 ;  /* 0x0000000669687c23 */ /* 0x000fe20008000803 */
[----:B------:R-:W-:Y:S02]  /*5510*/  ULDC UR6, c[0x0][0x604] ;  /* 0x0001810000067ab9 */ /* 0x000fe40000000800 */
[----:B------:R-:W-:Y:S01]  /*5520*/  @!P6 FMUL R29, R29, 0.5 ;  /* 0x3f0000001d1de820 */ /* 0x000fe20000400000 */
[----:B------:R3:W4:Y:S01]  /*5530*/  MUFU.EX2 R97, R25 ;  /* 0x0000001900617308 */ /* 0x0007220000000800 */
[----:B------:R-:W-:Y:S01]  /*5540*/  FSETP.GEU.AND P2, PT, R104, -126, PT ;  /* 0xc2fc00006800780b */ /* 0x000fe20003f4e000 */
[----:B-----5:R-:W-:Y:S01]  /*5550*/  @!P3 FMUL R93, R93, R93 ;  /* 0x0000005d5d5db220 */ /* 0x020fe20000400000 */
[----:B------:R-:W-:-:S05]  /*5560*/  FSETP.GEU.AND P3, PT, R4, -126, PT ;  /* 0xc2fc00000400780b */ /* 0x000fca0003f6e000 */
[----:B------:R-:W5:Y:S01]  /*5570*/  MUFU.EX2 R100, R100 ;  /* 0x0000006400647308 */ /* 0x000f620000000800 */
[--C-:B---3--:R-:W-:Y:S01]  /*5580*/  FFMA R25, R108, UR6, -R3.reuse ;  /* 0x000000066c197c23 */ /* 0x108fe20008000803 */
[----:B------:R-:W-:Y:S01]  /*5590*/  ULDC UR6, c[0x0][0x604] ;  /* 0x0001810000067ab9 */ /* 0x000fe20000000800 */
[----:B--2---:R-:W-:Y:S01]  /*55a0*/  @!P1 FMUL R96, R96, R96 ;  /* 0x0000006060609220 */ /* 0x004fe20000400000 */
[----:B------:R-:W-:Y:S01]  /*55b0*/  FFMA R108, R109, UR6, -R3 ;  /* 0x000000066d6c7c23 */ /* 0x000fe20008000803 */
[----:B------:R-:W-:Y:S01]  /*55c0*/  ULDC UR6, c[0x0][0x604] ;  /* 0x0001810000067ab9 */ /* 0x000fe20000000800 */
[----:B------:R-:W-:Y:S02]  /*55d0*/  @!P2 FMUL R104, R104, 0.5 ;  /* 0x3f0000006868a820 */ /* 0x000fe40000400000 */
[----:B------:R2:W3:Y:S01]  /*55e0*/  MUFU.EX2 R101, R29 ;  /* 0x0000001d00657308 */ /* 0x0004e20000000800 */
[----:B----4-:R-:W-:Y:S01]  /*55f0*/  @!P4 FMUL R97, R97, R97 ;  /* 0x000000616161c220 */ /* 0x010fe20000400000 */
[----:B------:R-:W-:Y:S01]  /*5600*/  FSETP.GEU.AND P4, PT, R25, -126, PT ;  /* 0xc2fc00001900780b */ /* 0x000fe20003f8e000 */
[----:B------:R-:W-:Y:S01]  /*5610*/  @!P3 FMUL R4, R4, 0.5 ;  /* 0x3f0000000404b820 */ /* 0x000fe20000400000 */
[----:B------:R-:W-:-:S04]  /*5620*/  FSETP.GEU.AND P1, PT, R108, -126, PT ;  /* 0xc2fc00006c00780b */ /* 0x000fc80003f2e000 */
[----:B------:R-:W4:Y:S01]  /*5630*/  MUFU.EX2 R104, R104 ;  /* 0x0000006800687308 */ /* 0x000f220000000800 */
[--C-:B--2---:R-:W-:Y:S01]  /*5640*/  FFMA R29, R112, UR6, -R3.reuse ;  /* 0x00000006701d7c23 */ /* 0x104fe20008000803 */
[----:B------:R-:W-:Y:S01]  /*5650*/  ULDC UR6, c[0x0][0x604] ;  /* 0x0001810000067ab9 */ /* 0x000fe20000000800 */
[----:B-----5:R-:W-:Y:S01]  /*5660*/  @!P5 FMUL R100, R100, R100 ;  /* 0x000000646464d220 */ /* 0x020fe20000400000 */
[--C-:B------:R-:W-:Y:S01]  /*5670*/  FFMA R112, R113, UR6, -R3.reuse ;  /* 0x0000000671707c23 */ /* 0x100fe20008000803 */
[----:B------:R-:W-:Y:S02]  /*5680*/  ULDC UR6, c[0x0][0x604] ;  /* 0x0001810000067ab9 */ /* 0x000fe40000000800 */
[----:B------:R-:W-:Y:S01]  /*5690*/  @!P4 FMUL R25, R25, 0.5 ;  /* 0x3f0000001919c820 */ /* 0x000fe20000400000 */
[----:B------:R2:W5:Y:S01]  /*56a0*/  MUFU.EX2 R105, R4 ;  /* 0x0000000400697308 */ /* 0x0005620000000800 */
[----:B------:R-:W-:Y:S01]  /*56b0*/  FSETP.GEU.AND P5, PT, R112, -126, PT ;  /* 0xc2fc00007000780b */ /* 0x000fe20003fae000 */
[----:B------:R-:W-:Y:S01]  /*56c0*/  @!P1 FMUL R108, R108, 0.5 ;  /* 0x3f0000006c6c9820 */ /* 0x000fe20000400000 */
[--C-:B------:R-:W-:Y:S01]  /*56d0*/  FFMA R116, R116, UR6, -R3.reuse ;  /* 0x0000000674747c23 */ /* 0x100fe20008000803 */
[----:B------:R-:W-:Y:S01]  /*56e0*/  ULDC UR6, c[0x0][0x604] ;  /* 0x0001810000067ab9 */ /* 0x000fe20000000800 */
[----:B---3--:R-:W-:Y:S01]  /*56f0*/  @!P6 FMUL R101, R101, R101 ;  /* 0x000000656565e220 */ /* 0x008fe20000400000 */
[--C-:B------:R-:W-:Y:S01]  /*5700*/  FFMA R169, R120, UR6, -R3.reuse ;  /* 0x0000000678a97c23 */ /* 0x100fe20008000803 */
[----:B------:R-:W-:Y:S01]  /*5710*/  ULDC UR6, c[0x0][0x604] ;  /* 0x0001810000067ab9 */ /* 0x000fe20000000800 */
[----:B------:R-:W3:Y:S01]  /*5720*/  MUFU.EX2 R109, R25 ;  /* 0x00000019006d7308 */ /* 0x000ee20000000800 */
[--C-:B--2---:R-:W-:Y:S01]  /*5730*/  FFMA R4, R121, UR6, -R3.reuse ;  /* 0x0000000679047c23 */ /* 0x104fe20008000803 */
[----:B------:R-:W-:Y:S01]  /*5740*/  ULDC UR6, c[0x0][0x604] ;  /* 0x0001810000067ab9 */ /* 0x000fe20000000800 */
[----:B----4-:R-:W-:Y:S01]  /*5750*/  @!P2 FMUL R104, R104, R104 ;  /* 0x000000686868a220 */ /* 0x010fe20000400000 */
[--C-:B------:R-:W-:Y:S01]  /*5760*/  FFMA R124, R124, UR6, -R3.reuse ;  /* 0x000000067c7c7c23 */ /* 0x100fe20008000803 */
[----:B------:R-:W-:Y:S01]  /*5770*/  ULDC UR6, c[0x0][0x604] ;  /* 0x0001810000067ab9 */ /* 0x000fe20000000800 */
[----:B------:R-:W-:Y:S01]  /*5780*/  @!P5 FMUL R112, R112, 0.5 ;  /* 0x3f0000007070d820 */ /* 0x000fe20000400000 */
[----:B------:R-:W-:Y:S01]  /*5790*/  FSETP.GEU.AND P2, PT, R169, -126, PT ;  /* 0xc2fc0000a900780b */ /* 0x000fe20003f4e000 */
[----:B------:R-:W2:Y:S01]  /*57a0*/  MUFU.EX2 R108, R108 ;  /* 0x0000006c006c7308 */ /* 0x000ea20000000800 */
[--C-:B------:R-:W-:Y:S01]  /*57b0*/  FFMA R120, R117, UR6, -R3.reuse ;  /* 0x0000000675787c23 */ /* 0x100fe20008000803 */
[----:B------:R-:W-:Y:S01]  /*57c0*/  ULDC UR6, c[0x0][0x604] ;  /* 0x0001810000067ab9 */ /* 0x000fe20000000800 */
[----:B-----5:R-:W-:Y:S01]  /*57d0*/  @!P3 FMUL R105, R105, R105 ;  /* 0x000000696969b220 */ /* 0x020fe20000400000 */
[--C-:B------:R-:W-:Y:S01]  /*57e0*/  FFMA R122, R125, UR6, -R3.reuse ;  /* 0x000000067d7a7c23 */ /* 0x100fe20008000803 */
[----:B------:R-:W-:Y:S01]  /*57f0*/  FSETP.GEU.AND P3, PT, R116, -126, PT ;  /* 0xc2fc00007400780b */ /* 0x000fe20003f6e000 */
[--C-:B------:R-:W-:Y:S01]  /*5800*/  FFMA R125, R128, UR10, -R3.reuse ;  /* 0x0000000a807d7c23 */ /* 0x100fe20008000803 */
[----:B------:R-:W-:Y:S01]  /*5810*/  ULDC UR10, c[0x0][0x604] ;  /* 0x00018100000a7ab9 */ /* 0x000fe20000000800 */
[----:B------:R-:W4:Y:S01]  /*5820*/  MUFU.EX2 R112, R112 ;  /* 0x0000007000707308 */ /* 0x000f220000000800 */
[----:B---3--:R-:W-:Y:S01]  /*5830*/  @!P4 FMUL R109, R109, R109 ;  /* 0x0000006d6d6dc220 */ /* 0x008fe20000400000 */
[----:B------:R-:W-:Y:S01]  /*5840*/  FSETP.GEU.AND P4, PT, R4, -126, PT ;  /* 0xc2fc00000400780b */ /* 0x000fe20003f8e000 */
[--C-:B------:R-:W-:Y:S01]  /*5850*/  FFMA R126, R137, UR10, -R3.reuse ;  /* 0x0000000a897e7c23 */ /* 0x100fe20008000803 */
[----:B------:R-:W-:Y:S01]  /*5860*/  @!P2 FMUL R169, R169, 0.5 ;  /* 0x3f000000a9a9a820 */ /* 0x000fe20000400000 */
[----:B------:R-:W-:Y:S01]  /*5870*/  FSETP.GEU.AND P6, PT, R29, -126, PT ;  /* 0xc2fc00001d00780b */ /* 0x000fe20003fce000 */
[--C-:B------:R-:W-:Y:S01]  /*5880*/  FFMA R25, R133, UR14, -R3.reuse ;  /* 0x0000000e85197c23 */ /* 0x100fe20008000803 */
[--C-:B------:R-:W-:Y:S01]  /*5890*/  FFMA R133, R140, UR20, -R3.reuse ;  /* 0x000000148c857c23 */ /* 0x100fe20008000803 */
[----:B------:R-:W-:Y:S01]  /*58a0*/  FFMA R128, R141, UR21, -R3 ;  /* 0x000000158d807c23 */ /* 0x000fe20008000803 */
[----:B--2---:R-:W-:Y:S01]  /*58b0*/  @!P1 FMUL R108, R108, R108 ;  /* 0x0000006c6c6c9220 */ /* 0x004fe20000400000 */
[----:B------:R-:W-:Y:S01]  /*58c0*/  FSETP.GEU.AND P1, PT, R124, -126, PT ;  /* 0xc2fc00007c00780b */ /* 0x000fe20003f2e000 */
[----:B------:R-:W-:Y:S01]  /*58d0*/  @!P3 FMUL R116, R116, 0.5 ;  /* 0x3f0000007474b820 */ /* 0x000fe20000400000 */
[----:B------:R-:W2:Y:S01]  /*58e0*/  MUFU.EX2 R169, R169 ;  /* 0x000000a900a97308 */ /* 0x000ea20000000800 */
[----:B------:R-:W-:-:S02]  /*58f0*/  ULDC UR6, c[0x0][0x604] ;  /* 0x0001810000067ab9 */ /* 0x000fc40000000800 */
[----:B------:R-:W-:Y:S01]  /*5900*/  @!P4 FMUL R4, R4, 0.5 ;  /* 0x3f0000000404c820 */ /* 0x000fe20000400000 */
[----:B------:R-:W-:Y:S01]  /*5910*/  FFMA R132, R132, UR6, -R3 ;  /* 0x0000000684847c23 */ /* 0x000fe20008000803 */
[----:B----4-:R-:W-:Y:S01]  /*5920*/  @!P5 FMUL R112, R112, R112 ;  /* 0x000000707070d220 */ /* 0x010fe20000400000 */
[----:B------:R-:W-:Y:S01]  /*5930*/  FSETP.GEU.AND P5, PT, R122, -126, PT ;  /* 0xc2fc00007a00780b */ /* 0x000fe20003fae000 */
[----:B------:R-:W-:Y:S01]  /*5940*/  @!P6 FMUL R29, R29, 0.5 ;  /* 0x3f0000001d1de820 */ /* 0x000fe20000400000 */
[----:B------:R-:W-:Y:S03]  /*5950*/  MUFU.EX2 R121, R116 ;  /* 0x0000007400797308 */ /* 0x000fe60000000800 */
[----:B------:R-:W-:-:S05]  /*5960*/  @!P1 FMUL R124, R124, 0.5 ;  /* 0x3f0000007c7c9820 */ /* 0x000fca0000400000 */
[----:B------:R3:W4:Y:S01]  /*5970*/  MUFU.EX2 R116, R4 ;  /* 0x0000000400747308 */ /* 0x0007220000000800 */
[----:B--2---:R-:W-:Y:S01]  /*5980*/  @!P2 FMUL R169, R169, R169 ;  /* 0x000000a9a9a9a220 */ /* 0x004fe20000400000 */
[----:B------:R-:W-:Y:S01]  /*5990*/  FSETP.GEU.AND P2, PT, R125, -126, PT ;  /* 0xc2fc00007d00780b */ /* 0x000fe20003f4e000 */
[----:B------:R-:W-:-:S05]  /*59a0*/  @!P5 FMUL R122, R122, 0.5 ;  /* 0x3f0000007a7ad820 */ /* 0x000fca0000400000 */
[----:B------:R-:W2:Y:S01]  /*59b0*/  MUFU.EX2 R117, R124 ;  /* 0x0000007c00757308 */ /* 0x000ea20000000800 */
[--C-:B---3--:R-:W-:Y:S01]  /*59c0*/  FFMA R4, R129, UR11, -R3.reuse ;  /* 0x0000000b81047c23 */ /* 0x108fe20008000803 */
[--C-:B------:R-:W-:Y:S01]  /*59d0*/  FFMA R129, R136, UR15, -R3.reuse ;  /* 0x0000000f88817c23 */ /* 0x100fe20008000803 */
[----:B------:R-:W-:Y:S01]  /*59e0*/  ULDC UR11, c[0x0][0x604] ;  /* 0x00018100000b7ab9 */ /* 0x000fe20000000800 */
[----:B------:R-:W-:Y:S01]  /*59f0*/  ULDC UR15, c[0x0][0x604] ;  /* 0x00018100000f7ab9 */ /* 0x000fe20000000800 */
[--C-:B------:R-:W-:Y:S01]  /*5a00*/  FFMA R137, R144, UR11, -R3.reuse ;  /* 0x0000000b90897c23 */ /* 0x100fe20008000803 */
[----:B------:R-:W-:Y:S01]  /*5a10*/  FADD R136, R51, R114 ;  /* 0x0000007233887221 */ /* 0x000fe20000000000 */
[----:B------:R-:W-:Y:S01]  /*5a20*/  @!P2 FMUL R125, R125, 0.5 ;  /* 0x3f0000007d7da820 */ /* 0x000fe20000400000 */
[----:B------:R-:W3:Y:S01]  /*5a30*/  MUFU.EX2 R122, R122 ;  /* 0x0000007a007a7308 */ /* 0x000ee20000000800 */
[----:B----4-:R-:W-:Y:S01]  /*5a40*/  @!P4 FMUL R116, R116, R116 ;  /* 0x000000747474c220 */ /* 0x010fe20000400000 */
[----:B------:R-:W-:Y:S01]  /*5a50*/  FSETP.GEU.AND P4, PT, R4, -126, PT ;  /* 0xc2fc00000400780b */ /* 0x000fe20003f8e000 */
[----:B------:R-:W-:Y:S01]  /*5a60*/  FFMA R3, R149, UR15, -R3 ;  /* 0x0000000f95037c23 */ /* 0x000fe20008000803 */
[----:B------:R-:W-:Y:S01]  /*5a70*/  @!P3 FMUL R121, R121, R121 ;  /* 0x000000797979b220 */ /* 0x000fe20000400000 */
[----:B------:R-:W-:-:S03]  /*5a80*/  F2FP.BF16.F32.PACK_AB R51, R50, R51 ;  /* 0x000000333233723e */ /* 0x000fc600000010ff */
[----:B------:R-:W4:Y:S01]  /*5a90*/  MUFU.EX2 R125, R125 ;  /* 0x0000007d007d7308 */ /* 0x000f220000000800 */
[----:B--2---:R-:W-:Y:S01]  /*5aa0*/  @!P1 FMUL R117, R117, R117 ;  /* 0x0000007575759220 */ /* 0x004fe20000400000 */
[----:B------:R-:W-:-:S05]  /*5ab0*/  FSETP.GEU.AND P1, PT, R129, -126, PT ;  /* 0xc2fc00008100780b */ /* 0x000fca0003f2e000 */
[----:B------:R-:W-:Y:S01]  /*5ac0*/  @!P4 FMUL R4, R4, 0.5 ;  /* 0x3f0000000404c820 */ /* 0x000fe20000400000 */
[----:B------:R2:W5:Y:S01]  /*5ad0*/  MUFU.EX2 R113, R29 ;  /* 0x0000001d00717308 */ /* 0x0005620000000800 */
[----:B---3--:R-:W-:Y:S01]  /*5ae0*/  @!P5 FMUL R122, R122, R122 ;  /* 0x0000007a7a7ad220 */ /* 0x008fe20000400000 */
[----:B------:R-:W-:-:S05]  /*5af0*/  FSETP.GEU.AND P5, PT, R126, -126, PT ;  /* 0xc2fc00007e00780b */ /* 0x000fca0003fae000 */
[----:B------:R-:W-:Y:S01]  /*5b00*/  @!P1 FMUL R129, R129, 0.5 ;  /* 0x3f00000081819820 */ /* 0x000fe20000400000 */
[----:B------:R3:W1:Y:S01]  /*5b10*/  MUFU.EX2 R124, R4 ;  /* 0x00000004007c7308 */ /* 0x0006620000000800 */
[----:B----4-:R-:W-:Y:S01]  /*5b20*/  @!P2 FMUL R125, R125, R125 ;  /* 0x0000007d7d7da220 */ /* 0x010fe20000400000 */
[----:B------:R-:W-:Y:S01]  /*5b30*/  FSETP.GEU.AND P2, PT, R133, -126, PT ;  /* 0xc2fc00008500780b */ /* 0x000fe20003f4e000 */
[----:B--2---:R-:W-:-:S04]  /*5b40*/  FADD R29, R10, R63 ;  /* 0x0000003f0a1d7221 */ /* 0x004fc80000000000 */
[----:B------:R-:W-:Y:S01]  /*5b50*/  @!P5 FMUL R126, R126, 0.5 ;  /* 0x3f0000007e7ed820 */ /* 0x000fe20000400000 */
[----:B------:R-:W2:Y:S01]  /*5b60*/  MUFU.EX2 R129, R129 ;  /* 0x0000008100817308 */ /* 0x000ea20000000800 */
[----:B------:R-:W-:Y:S01]  /*5b70*/  FADD R61, R29, R134 ;  /* 0x000000861d3d7221 */ /* 0x000fe20000000000 */
[----:B------:R-:W-:Y:S01]  /*5b80*/  FADD R29, R15, R78 ;  /* 0x0000004e0f1d7221 */ /* 0x000fe20000000000 */
[----:B------:R-:W-:Y:S01]  /*5b90*/  FADD R134, R23, R110 ;  /* 0x0000006e17867221 */ /* 0x000fe20000000000 */
[----:B---3--:R-:W-:Y:S01]  /*5ba0*/  FADD R4, R11, R62 ;  /* 0x0000003e0b047221 */ /* 0x008fe20000000000 */
[----:B-----5:R-:W-:Y:S01]  /*5bb0*/  @!P6 FMUL R113, R113, R113 ;  /* 0x000000717171e220 */ /* 0x020fe20000400000 */
[----:B------:R-:W-:Y:S01]  /*5bc0*/  FSETP.GEU.AND P6, PT, R120, -126, PT ;  /* 0xc2fc00007800780b */ /* 0x000fe20003fce000 */
[----:B------:R-:W-:Y:S01]  /*5bd0*/  @!P2 FMUL R133, R133, 0.5 ;  /* 0x3f0000008585a820 */ /* 0x000fe20000400000 */
[----:B------:R-:W3:Y:S01]  /*5be0*/  MUFU.EX2 R126, R126 ;  /* 0x0000007e007e7308 */ /* 0x000ee20000000800 */
[----:B-1----:R-:W-:Y:S01]  /*5bf0*/  @!P4 FMUL R124, R124, R124 ;  /* 0x0000007c7c7cc220 */ /* 0x002fe20000400000 */
[----:B------:R-:W-:Y:S01]  /*5c00*/  FSETP.GEU.AND P4, PT, R128, -126, PT ;  /* 0xc2fc00008000780b */ /* 0x000fe20003f8e000 */
[----:B------:R-:W-:Y:S01]  /*5c10*/  FADD R154, R29, R134 ;  /* 0x000000861d9a7221 */ /* 0x000fe20000000000 */
[----:B------:R-:W-:Y:S01]  /*5c20*/  FADD R29, R18, R79 ;  /* 0x0000004f121d7221 */ /* 0x000fe20000000000 */
[----:B------:R-:W-:Y:S01]  /*5c30*/  FADD R134, R46, R111 ;  /* 0x0000006f2e867221 */ /* 0x000fe20000000000 */
[----:B------:R-:W-:Y:S01]  /*5c40*/  FADD R65, R4, R33 ;  /* 0x0000002104417221 */ /* 0x000fe20000000000 */
[----:B------:R-:W-:Y:S01]  /*5c50*/  FADD R4, R27, R66 ;  /* 0x000000421b047221 */ /* 0x000fe20000000000 */
[----:B------:R-:W1:Y:S01]  /*5c60*/  MUFU.EX2 R133, R133 ;  /* 0x0000008500857308 */ /* 0x000e620000000800 */
[----:B--2---:R-:W-:Y:S01]  /*5c70*/  @!P1 FMUL R129, R129, R129 ;  /* 0x0000008181819220 */ /* 0x004fe20000400000 */
[----:B------:R-:W-:Y:S01]  /*5c80*/  FSETP.GEU.AND P1, PT, R137, -126, PT ;  /* 0xc2fc00008900780b */ /* 0x000fe20003f2e000 */
[----:B------:R-:W-:Y:S01]  /*5c90*/  FADD R156, R29, R134 ;  /* 0x000000861d9c7221 */ /* 0x000fe20000000000 */
[----:B------:R-:W-:Y:S01]  /*5ca0*/  FADD R29, R20, R83 ;  /* 0x00000053141d7221 */ /* 0x000fe20000000000 */
[----:B------:R-:W-:Y:S01]  /*5cb0*/  FADD R134, R50, R115 ;  /* 0x0000007332867221 */ /* 0x000fe20000000000 */
[----:B------:R-:W-:Y:S01]  /*5cc0*/  FADD R33, R35, R82 ;  /* 0x0000005223217221 */ /* 0x000fe20000000000 */
[----:B------:R-:W-:Y:S01]  /*5cd0*/  @!P4 FMUL R128, R128, 0.5 ;  /* 0x3f0000008080c820 */ /* 0x000fe20000400000 */
[----:B------:R-:W-:Y:S01]  /*5ce0*/  FADD R69, R4, R37 ;  /* 0x0000002504457221 */ /* 0x000fe20000000000 */
[----:B---3--:R-:W-:Y:S01]  /*5cf0*/  @!P5 FMUL R126, R126, R126 ;  /* 0x0000007e7e7ed220 */ /* 0x008fe20000400000 */
[----:B------:R-:W-:Y:S01]  /*5d00*/  FSETP.GEU.AND P5, PT, R130, -126, PT ;  /* 0xc2fc00008200780b */ /* 0x000fe20003fae000 */
[----:B------:R-:W-:Y:S01]  /*5d10*/  FADD R160, R29, R134 ;  /* 0x000000861da07221 */ /* 0x000fe20000000000 */
[----:B------:R-:W-:Y:S01]  /*5d20*/  FADD R29, R14, R71 ;  /* 0x000000470e1d7221 */ /* 0x000fe20000000000 */
[----:B------:R-:W2:Y:S01]  /*5d30*/  MUFU.EX2 R128, R128 ;  /* 0x0000008000807308 */ /* 0x000ea20000000800 */
[----:B------:R-:W-:Y:S01]  /*5d40*/  FADD R134, R38, R103 ;  /* 0x0000006726867221 */ /* 0x000fe20000000000 */
[----:B------:R-:W-:Y:S01]  /*5d50*/  @!P1 FMUL R137, R137, 0.5 ;  /* 0x3f00000089899820 */ /* 0x000fe20000400000 */
[----:B------:R-:W-:Y:S01]  /*5d60*/  FADD R158, R33, R136 ;  /* 0x00000088219e7221 */ /* 0x000fe20000000000 */
[----:B-1----:R-:W-:Y:S01]  /*5d70*/  @!P2 FMUL R133, R133, R133 ;  /* 0x000000858585a220 */ /* 0x002fe20000400000 */
[----:B------:R-:W-:Y:S01]  /*5d80*/  FADD R81, R29, R134 ;  /* 0x000000861d517221 */ /* 0x000fe20000000000 */
[----:B------:R-:W-:Y:S01]  /*5d90*/  FADD R29, R22, R87 ;  /* 0x00000057161d7221 */ /* 0x000fe20000000000 */
[----:B------:R-:W-:Y:S01]  /*5da0*/  FADD R134, R55, R118 ;  /* 0x0000007637867221 */ /* 0x000fe20000000000 */
[----:B------:R-:W1:Y:S01]  /*5db0*/  MUFU.EX2 R137, R137 ;  /* 0x0000008900897308 */ /* 0x000e620000000800 */
[----:B------:R-:W-:Y:S01]  /*5dc0*/  FSETP.GEU.AND P2, PT, R132, -126, PT ;  /* 0xc2fc00008400780b */ /* 0x000fe20003f4e000 */
[----:B------:R-:W-:Y:S01]  /*5dd0*/  @!P5 FMUL R130, R130, 0.5 ;  /* 0x3f0000008282d820 */ /* 0x000fe20000400000 */
[----:B------:R-:W-:Y:S01]  /*5de0*/  FADD R164, R29, R134 ;  /* 0x000000861da47221 */ /* 0x000fe20000000000 */
[----:B------:R-:W-:Y:S01]  /*5df0*/  FADD R29, R39, R90 ;  /* 0x0000005a271d7221 */ /* 0x000fe20000000000 */
[----:B------:R-:W-:Y:S01]  /*5e00*/  FADD R134, R59, R8 ;  /* 0x000000083b867221 */ /* 0x000fe20000000000 */
[----:B------:R-:W-:Y:S01]  /*5e10*/  FADD R4, R12, R67 ;  /* 0x000000430c047221 */ /* 0x000fe20000000000 */
[----:B------:R-:W-:Y:S01]  /*5e20*/  FADD R33, R34, R99 ;  /* 0x0000006322217221 */ /* 0x000fe20000000000 */
[----:B------:R-:W3:Y:S01]  /*5e30*/  MUFU.EX2 R130, R130 ;  /* 0x0000008200827308 */ /* 0x000ee20000000800 */
[----:B--2---:R-:W-:Y:S01]  /*5e40*/  @!P4 FMUL R128, R128, R128 ;  /* 0x000000808080c220 */ /* 0x004fe20000400000 */
[----:B------:R-:W-:Y:S01]  /*5e50*/  FSETP.GEU.AND P4, PT, R25, -126, PT ;  /* 0xc2fc00001900780b */ /* 0x000fe20003f8e000 */
[----:B------:R-:W-:Y:S01]  /*5e60*/  FADD R166, R29, R134 ;  /* 0x000000861da67221 */ /* 0x000fe20000000000 */
[----:B------:R-:W-:Y:S01]  /*5e70*/  FADD R29, R40, R105 ;  /* 0x00000069281d7221 */ /* 0x000fe20000000000 */
[----:B------:R-:W-:Y:S01]  /*5e80*/  FADD R134, R72, R129 ;  /* 0x0000008148867221 */ /* 0x000fe20000000000 */
[----:B------:R-:W-:Y:S01]  /*5e90*/  FADD R73, R4, R33 ;  /* 0x0000002104497221 */ /* 0x000fe20000000000 */
[----:B------:R-:W-:Y:S01]  /*5ea0*/  FADD R4, R13, R70 ;  /* 0x000000460d047221 */ /* 0x000fe20000000000 */
[----:B------:R-:W-:Y:S01]  /*5eb0*/  FADD R37, R21, R102 ;  /* 0x0000006615257221 */ /* 0x000fe20000000000 */
[----:B-1----:R-:W-:Y:S01]  /*5ec0*/  @!P1 FMUL R137, R137, R137 ;  /* 0x0000008989899220 */ /* 0x002fe20000400000 */
[----:B------:R-:W-:Y:S01]  /*5ed0*/  FSETP.GEU.AND P1, PT, R145, -126, PT ;  /* 0xc2fc00009100780b */ /* 0x000fe20003f2e000 */
[----:B------:R-:W-:Y:S01]  /*5ee0*/  FADD R33, R17, R86 ;  /* 0x0000005611217221 */ /* 0x000fe20000000000 */
[----:B------:R-:W-:Y:S01]  /*5ef0*/  FADD R136, R54, R119 ;  /* 0x0000007736887221 */ /* 0x000fe20000000000 */
[----:B------:R-:W-:Y:S01]  /*5f00*/  @!P2 FMUL R132, R132, 0.5 ;  /* 0x3f0000008484a820 */ /* 0x000fe20000400000 */
[----:B------:R-:W-:Y:S01]  /*5f10*/  FADD R142, R29, R134 ;  /* 0x000000861d8e7221 */ /* 0x000fe20000000000 */
[----:B------:R-:W-:Y:S01]  /*5f20*/  FADD R29, R28, R93 ;  /* 0x0000005d1c1d7221 */ /* 0x000fe20000000000 */
[----:B------:R-:W-:Y:S01]  /*5f30*/  FADD R134, R60, R117 ;  /* 0x000000753c867221 */ /* 0x000fe20000000000 */
[----:B---3--:R-:W-:Y:S01]  /*5f40*/  @!P5 FMUL R130, R130, R130 ;  /* 0x000000828282d220 */ /* 0x008fe20000400000 */
[----:B------:R-:W-:Y:S01]  /*5f50*/  FSETP.GEU.AND P5, PT, R3, -126, PT ;  /* 0xc2fc00000300780b */ /* 0x000fe20003fae000 */
[----:B------:R-:W-:Y:S01]  /*5f60*/  FADD R77, R4, R37 ;  /* 0x00000025044d7221 */ /* 0x000fe20000000000 */
[----:B------:R-:W-:Y:S01]  /*5f70*/  FADD R162, R33, R136 ;  /* 0x0000008821a27221 */ /* 0x000fe20000000000 */
[----:B------:R-:W-:Y:S01]  /*5f80*/  @!P4 FMUL R25, R25, 0.5 ;  /* 0x3f0000001919c820 */ /* 0x000fe20000400000 */
[----:B------:R-:W-:Y:S01]  /*5f90*/  FADD R4, R31, R74 ;  /* 0x0000004a1f047221 */ /* 0x000fe20000000000 */
[----:B------:R-:W-:Y:S01]  /*5fa0*/  FADD R33, R47, R106 ;  /* 0x0000006a2f217221 */ /* 0x000fe20000000000 */
[----:B------:R-:W-:Y:S01]  /*5fb0*/  MUFU.EX2 R141, R132 ;  /* 0x00000084008d7308 */ /* 0x000fe20000000800 */
[----:B------:R-:W-:Y:S01]  /*5fc0*/  FADD R49, R29, R134 ;  /* 0x000000861d317221 */ /* 0x000fe20000000000 */
[----:B------:R-:W-:Y:S01]  /*5fd0*/  @!P6 FMUL R120, R120, 0.5 ;  /* 0x3f0000007878e820 */ /* 0x000fe20000400000 */
[----:B------:R-:W-:Y:S01]  /*5fe0*/  @!P1 FMUL R145, R145, 0.5 ;  /* 0x3f00000091919820 */ /* 0x000fe20000400000 */
[----:B------:R-:W-:Y:S01]  /*5ff0*/  FADD R134, R76, R133 ;  /* 0x000000854c867221 */ /* 0x000fe20000000000 */
[----:B------:R-:W-:Y:S01]  /*6000*/  FADD R85, R4, R33 ;  /* 0x0000002104557221 */ /* 0x000fe20000000000 */
[----:B------:R-:W-:Y:S01]  /*6010*/  FADD R4, R16, R75 ;  /* 0x0000004b10047221 */ /* 0x000fe20000000000 */
[----:B------:R-:W-:Y:S01]  /*6020*/  FADD R37, R42, R107 ;  /* 0x0000006b2a257221 */ /* 0x000fe20000000000 */
[----:B------:R1:W-:Y:S01]  /*6030*/  MUFU.EX2 R132, R25 ;  /* 0x0000001900847308 */ /* 0x0003e20000000800 */
[----:B------:R-:W-:Y:S01]  /*6040*/  FADD R33, R26, R91 ;  /* 0x0000005b1a217221 */ /* 0x000fe20000000000 */
[----:B------:R-:W-:Y:S01]  /*6050*/  FADD R136, R58, R9 ;  /* 0x000000093a887221 */ /* 0x000fe20000000000 */
[----:B------:R-:W-:Y:S01]  /*6060*/  @!P5 FMUL R3, R3, 0.5 ;  /* 0x3f0000000303d820 */ /* 0x000fe20000400000 */
[----:B------:R-:W-:Y:S01]  /*6070*/  FADD R149, R4, R37 ;  /* 0x0000002504957221 */ /* 0x000fe20000000000 */
[----:B------:R-:W-:Y:S01]  /*6080*/  FADD R4, R24, R167 ;  /* 0x000000a718047221 */ /* 0x000fe20000000000 */
[----:B------:R-:W-:Y:S01]  /*6090*/  FADD R168, R33, R136 ;  /* 0x0000008821a87221 */ /* 0x000fe20000000000 */
[----:B------:R-:W-:Y:S01]  /*60a0*/  FADD R33, R56, R169 ;  /* 0x000000a938217221 */ /* 0x000fe20000000000 */
[----:B------:R-:W2:Y:S01]  /*60b0*/  MUFU.EX2 R120, R120 ;  /* 0x0000007800787308 */ /* 0x000ea20000000800 */
[----:B-1----:R-:W-:Y:S01]  /*60c0*/  FADD R25, R44, R109 ;  /* 0x0000006d2c197221 */ /* 0x002fe20000000000 */
[----:B------:R-:W-:Y:S01]  /*60d0*/  FADD R37, R153, R116 ;  /* 0x0000007499257221 */ /* 0x000fe20000000000 */
[----:B------:R-:W-:Y:S01]  /*60e0*/  FADD R41, R4, R33 ;  /* 0x0000002104297221 */ /* 0x000fe20000000000 */
[----:B------:R-:W-:Y:S01]  /*60f0*/  FADD R4, R123, R88 ;  /* 0x000000587b047221 */ /* 0x000fe20000000000 */
[----:B------:R-:W-:Y:S01]  /*6100*/  FADD R146, R25, R134 ;  /* 0x0000008619927221 */ /* 0x000fe20000000000 */
[----:B------:R-:W-:Y:S01]  /*6110*/  FADD R33, R139, R104 ;  /* 0x000000688b217221 */ /* 0x000fe20000000000 */
[----:B------:R-:W-:Y:S01]  /*6120*/  FADD R136, R161, R126 ;  /* 0x0000007ea1887221 */ /* 0x000fe20000000000 */
[----:B------:R-:W1:Y:S01]  /*6130*/  MUFU.EX2 R145, R145 ;  /* 0x0000009100917308 */ /* 0x000e620000000800 */
[----:B------:R-:W-:Y:S01]  /*6140*/  FADD R45, R4, R37 ;  /* 0x00000025042d7221 */ /* 0x000fe20000000000 */
[----:B------:R-:W-:Y:S01]  /*6150*/  FADD R4, R127, R92 ;  /* 0x0000005c7f047221 */ /* 0x000fe20000000000 */
[----:B------:R-:W-:Y:S01]  /*6160*/  FADD R144, R33, R136 ;  /* 0x0000008821907221 */ /* 0x000fe20000000000 */
[----:B------:R-:W-:Y:S01]  /*6170*/  FADD R33, R155, R122 ;  /* 0x0000007a9b217221 */ /* 0x000fe20000000000 */
[----:B------:R-:W-:Y:S01]  /*6180*/  FADD R29, R143, R108 ;  /* 0x0000006c8f1d7221 */ /* 0x000fe20000000000 */
[----:B------:R-:W-:Y:S01]  /*6190*/  FADD R136, R163, R128 ;  /* 0x00000080a3887221 */ /* 0x000fe20000000000 */
[----:B------:R-:W-:Y:S01]  /*61a0*/  FADD R37, R64, R125 ;  /* 0x0000007d40257221 */ /* 0x000fe20000000000 */
[----:B------:R-:W3:Y:S01]  /*61b0*/  MUFU.EX2 R134, R3 ;  /* 0x0000000300867308 */ /* 0x000ee20000000800 */
[----:B------:R-:W-:Y:S01]  /*61c0*/  FADD R53, R4, R33 ;  /* 0x0000002104357221 */ /* 0x000fe20000000000 */
        /* <DEDUP_REMOVED lines=8> */
[----:B--2---:R-:W-:Y:S01]  /*6250*/  @!P6 FMUL R120, R120, R120 ;  /* 0x000000787878e220 */ /* 0x004fe20000400000 */
[----:B------:R-:W-:Y:S01]  /*6260*/  @!P2 FMUL R141, R141, R141 ;  /* 0x0000008d8d8da220 */ /* 0x000fe20000400000 */
[----:B------:R-:W-:Y:S01]  /*6270*/  @!P4 FMUL R132, R132, R132 ;  /* 0x000000848484c220 */ /* 0x000fe20000400000 */
[----:B-1----:R-:W-:Y:S01]  /*6280*/  @!P1 FMUL R145, R145, R145 ;  /* 0x0000009191919220 */ /* 0x002fe20000400000 */
[----:B------:R-:W-:Y:S01]  /*6290*/  FADD R37, R4, R37 ;  /* 0x0000002504257221 */ /* 0x000fe20000000000 */
[----:B------:R-:W-:Y:S01]  /*62a0*/  FADD R150, R29, R138 ;  /* 0x0000008a1d967221 */ /* 0x000fe20000000000 */
[----:B------:R-:W-:Y:S01]  /*62b0*/  FADD R57, R25, R136 ;  /* 0x0000008819397221 */ /* 0x000fe20000000000 */
[----:B---3--:R-:W-:Y:S01]  /*62c0*/  @!P5 FMUL R134, R134, R134 ;  /* 0x000000868686d220 */ /* 0x008fe20000400000 */
        /* <DEDUP_REMOVED lines=39> */
[----:B------:R-:W-:-:S02]  /*6540*/  IMAD.U32 R3, RZ, RZ, UR7 ;  /* 0x00000007ff037e24 */ /* 0x000fc4000f8e00ff */
[----:B------:R-:W-:Y:S01]  /*6550*/  FADD R61, R61, R166 ;  /* 0x000000a63d3d7221 */ /* 0x000fe20000000000 */
[----:B------:R-:W-:Y:S01]  /*6560*/  FADD R168, R65, R168 ;  /* 0x000000a841a87221 */ /* 0x000fe20000000000 */
[----:B------:R-:W-:Y:S01]  /*6570*/  FADD R4, R41, R4 ;  /* 0x0000000429047221 */ /* 0x000fe20000000000 */
[----:B------:R-:W-:Y:S01]  /*6580*/  F2FP.BF16.F32.PACK_AB R39, R26, R39 ;  /* 0x000000271a27723e */ /* 0x000fe200000010ff */
[----:B------:R1:W-:Y:S01]  /*6590*/  SYNCS.ARRIVE.TRANS64.A1T0 RZ, [R3+UR17], RZ ;  /* 0x000000ff03ff79a7 */ /* 0x0003e20008100011 */
[----:B------:R-:W-:Y:S02]  /*65a0*/  F2FP.BF16.F32.PACK_AB R41, R30, R19 ;  /* 0x000000131e29723e */ /* 0x000fe400000010ff */
[----:B------:R-:W-:Y:S02]  /*65b0*/  F2FP.BF16.F32.PACK_AB R53, R55, R54 ;  /* 0x000000363735723e */ /* 0x000fe400000010ff */
[----:B------:R-:W-:Y:S02]  /*65c0*/  F2FP.BF16.F32.PACK_AB R26, R127, R28 ;  /* 0x0000001c7f1a723e */ /* 0x000fe400000010ff */
[----:B------:R-:W-:Y:S01]  /*65d0*/  F2FP.BF16.F32.PACK_AB R45, R38, R21 ;  /* 0x00000015262d723e */ /* 0x000fe200000010ff */
[----:B-1----:R-:W-:Y:S01]  /*65e0*/  FADD R3, R61, R168 ;  /* 0x000000a83d037221 */ /* 0x002fe20000000000 */
[----:B------:R-:W-:-:S02]  /*65f0*/  F2FP.BF16.F32.PACK_AB R55, R58, R59 ;  /* 0x0000003b3a37723e */ /* 0x000fc400000010ff */
[----:B------:R-:W-:Y:S02]  /*6600*/  F2FP.BF16.F32.PACK_AB R28, R131, R32 ;  /* 0x00000020831c723e */ /* 0x000fe400000010ff */
[----:B------:R-:W-:Y:S02]  /*6610*/  F2FP.BF16.F32.PACK_AB R30, R135, R36 ;  /* 0x00000024871e723e */ /* 0x000fe400000010ff */
[----:B------:R-:W-:Y:S02]  /*6620*/  F2FP.BF16.F32.PACK_AB R47, R42, R47 ;  /* 0x0000002f2a2f723e */ /* 0x000fe400000010ff */
[----:B------:R-:W-:Y:S02]  /*6630*/  F2FP.BF16.F32.PACK_AB R49, R46, R23 ;  /* 0x000000172e31723e */ /* 0x000fe400000010ff */
[----:B------:R-:W-:Y:S02]  /*6640*/  F2FP.BF16.F32.PACK_AB R57, R62, R63 ;  /* 0x0000003f3e39723e */ /* 0x000fe400000010ff */
        /* <DEDUP_REMOVED lines=49> */
[----:B------:R-:W-:Y:S01]  /*6960*/  F2FP.BF16.F32.PACK_AB R86, R134, R145 ;  /* 0x000000918656723e */ /* 0x000fe200000010ff */
[----:B------:R-:W-:Y:S06]  /*6970*/  @!P0 BRA `(.L_x_19) ;  /* 0x0000000000048947 */ /* 0x000fec0003800000 */
[----:B------:R-:W-:Y:S01]  /*6980*/  BPT.TRAP 0x1 ;  /* 0x000000040000795c */ /* 0x000fe20000300000 */
.L_x_19:
[----:B------:R-:W1:Y:S02]  /*6990*/  SYNCS.PHASECHK.TRANS64.TRYWAIT P1, [UR36+0x21008], R2 ;  /* 0x02100802ff0075a7 */ /* 0x000e640008020164 */
[----:B-1----:R-:W-:Y:S05]  /*69a0*/  @!P1 BRA `(.L_x_20) ;  /* 0x000000f400049947 */ /* 0x002fea0003800000 */
.L_x_106:
[----:B------:R-:W-:Y:S01]  /*69b0*/  UIADD3 UR6, UR16, 0x600, URZ ;  /* 0x0000060010067890 */ /* 0x000fe2000fffe03f */
[----:B------:R-:W-:Y:S01]  /*69c0*/  WARPGROUP.ARRIVE ;  /* 0x00000000000079c5 */ /* 0x000fe20000000000 */
[----:B------:R-:W-:Y:S01]  /*69d0*/  UMOV UR7, 0xc0000010 ;  /* 0xc000001000077882 */ /* 0x000fe20000000000 */
[----:B------:R-:W-:Y:S01]  /*69e0*/  UIADD3 UR10, UR16, 0x800, URZ ;  /* 0x00000800100a7890 */ /* 0x000fe2000fffe03f */
[----:B------:R-:W-:Y:S01]  /*69f0*/  F2FP.BF16.F32.PACK_AB R87, R9, R8 ;  /* 0x000000080957723e */ /* 0x000fe200000010ff */
[----:B------:R-:W-:Y:S01]  /*6a00*/  UMOV UR11, 0xc0000010 ;  /* 0xc0000010000b7882 */ /* 0x000fe20000000000 */
[----:B------:R-:W-:Y:S01]  /*6a10*/  UIADD3 UR14, UR16, 0xa00, URZ ;  /* 0x00000a00100e7890 */ /* 0x000fe2000fffe03f */
[----:B------:R-:W-:Y:S02]  /*6a20*/  UMOV UR15, 0xc0000010 ;  /* 0xc0000010000f7882 */ /* 0x000fe40000000000 */
[----:B------:R-:W-:Y:S01]  /*6a30*/  HGMMA.64x16x16.F32.BF16 R168, R24, gdesc[UR4].tnspB, RZ, !UPT, gsb0 ;  /* 0x4020000418a87df0 */ /* 0x000fe2000c0018ff */
[----:B------:R-:W-:Y:S01]  /*6a40*/  UIADD3 UR6, UR16, 0x620, URZ ;  /* 0x0000062010067890 */ /* 0x000fe2000fffe03f */
[----:B------:R-:W-:Y:S01]  /*6a50*/  UMOV UR7, 0xc0000010 ;  /* 0xc000001000077882 */ /* 0x000fe20000000000 */
[----:B------:R-:W-:-:S02]  /*6a60*/  WARPGROUP.DEPBAR.LE gsb0, 0x0 ;  /* 0x00008000000079c5 */ /* 0x000fc40000010000 */
[----:B------:R-:W-:-:S06]  /*6a70*/  WARPGROUP.ARRIVE ;  /* 0x00000000000079c5 */ /* 0x000fcc0000000000 */
[----:B------:R-:W-:Y:S01]  /*6a80*/  HGMMA.64x16x16.F32.BF16 R160, R24, gdesc[UR8].tnspB, RZ, !UPT, gsb0 ;  /* 0x4020000818a07df0 */ /* 0x000fe2000c0018ff */
[----:B------:R-:W-:Y:S01]  /*6a90*/  UIADD3 UR10, UR16, 0x820, URZ ;  /* 0x00000820100a7890 */ /* 0x000fe2000fffe03f */
[----:B------:R-:W-:Y:S01]  /*6aa0*/  UMOV UR11, 0xc0000010 ;  /* 0xc0000010000b7882 */ /* 0x000fe20000000000 */
[----:B------:R-:W-:Y:S02]  /*6ab0*/  WARPGROUP.DEPBAR.LE gsb0, 0x0 ;  /* 0x00008000000079c5 */ /* 0x000fe40000010000 */
[----:B------:R-:W-:-:S06]  /*6ac0*/  WARPGROUP.ARRIVE ;  /* 0x00000000000079c5 */ /* 0x000fcc0000000000 */
[----:B------:R-:W-:Y:S01]  /*6ad0*/  HGMMA.64x16x16.F32.BF16 R152, R24, gdesc[UR12].tnspB, RZ, !UPT, gsb0 ;  /* 0x4020000c18987df0 */ /* 0x000fe2000c0018ff */
[----:B------:R-:W-:Y:S01]  /*6ae0*/  UIADD3 UR14, UR16, 0xa20, URZ ;  /* 0x00000a20100e7890 */ /* 0x000fe2000fffe03f */
[----:B------:R-:W-:Y:S01]  /*6af0*/  UMOV UR15, 0xc0000010 ;  /* 0xc0000010000f7882 */ /* 0x000fe20000000000 */
[----:B------:R-:W-:Y:S02]  /*6b00*/  WARPGROUP.DEPBAR.LE gsb0, 0x0 ;  /* 0x00008000000079c5 */ /* 0x000fe40000010000 */
[----:B------:R-:W-:-:S06]  /*6b10*/  WARPGROUP.ARRIVE ;  /* 0x00000000000079c5 */ /* 0x000fcc0000000000 */
[----:B------:R-:W-:Y:S01]  /*6b20*/  HGMMA.64x16x16.F32.BF16 R168, R28, gdesc[UR4].tnspB, R168, gsb0 ;  /* 0x402000041ca87df0 */ /* 0x000fe200080018a8 */
        /* <DEDUP_REMOVED lines=209> */
[----:B------:R-:W-:Y:S03]  /*7840*/  HGMMA.64x16x16.F32.BF16 R168, R84, gdesc[UR4].tnspB, R168, gsb0 ;  /* 0x4020000454a87df0 */ /* 0x000fe600080018a8 */
[----:B------:R-:W-:Y:S02]  /*7850*/  WARPGROUP.DEPBAR.LE gsb0, 0x0 ;  /* 0x00008000000079c5 */ /* 0x000fe40000010000 */
[----:B------:R-:W-:-:S06]  /*7860*/  WARPGROUP.ARRIVE ;  /* 0x00000000000079c5 */ /* 0x000fcc0000000000 */
[----:B------:R-:W-:Y:S03]  /*7870*/  HGMMA.64x16x16.F32.BF16 R160, R84, gdesc[UR8].tnspB, R160, gsb0 ;  /* 0x4020000854a07df0 */ /* 0x000fe600080018a0 */
[----:B------:R-:W-:Y:S02]  /*7880*/  WARPGROUP.DEPBAR.LE gsb0, 0x0 ;  /* 0x00008000000079c5 */ /* 0x000fe40000010000 */
[----:B------:R-:W-:-:S06]  /*7890*/  WARPGROUP.ARRIVE ;  /* 0x00000000000079c5 */ /* 0x000fcc0000000000 */
[----:B------:R-:W-:Y:S03]  /*78a0*/  HGMMA.64x16x16.F32.BF16 R152, R84, gdesc[UR12].tnspB, R152, gsb0 ;  /* 0x4020000c54987df0 */ /* 0x000fe60008001898 */
[----:B------:R-:W-:Y:S02]  /*78b0*/  WARPGROUP.DEPBAR.LE gsb0, 0x0 ;  /* 0x00008000000079c5 */ /* 0x000fe40000010000 */
[----:B------:R-:W-:Y:S05]  /*78c0*/  @!P0 BRA `(.L_x_21) ;  /* 0x0000000000048947 */ /* 0x000fea0003800000 */
[----:B------:R-:W-:Y:S01]  /*78d0*/  BPT.TRAP 0x1 ;  /* 0x000000040000795c */ /* 0x000fe20000300000 */
.L_x_21:
[----:B------:R-:W-:Y:S01]  /*78e0*/  UISETP.EQ.AND UP0, UPT, UR37, URZ, !UP0 ;  /* 0x0000003f2500728c */ /* 0x000fe2000c702270 */
[----:B-1----:R-:W-:Y:S01]  /*78f0*/  MOV R2, RZ ;  /* 0x000000ff00027202 */ /* 0x002fe20000000f00 */
[----:B------:R-:W-:Y:S02]  /*7900*/  UIADD3 UR6, UR36, 0x21028, URZ ;  /* 0x0002102824067890 */ /* 0x000fe4000fffe03f */
[----:B------:R-:W-:Y:S02]  /*7910*/  USEL UR7, URZ, 0x1, !UP0 ;  /* 0x000000013f077887 */ /* 0x000fe4000c000000 */
[----:B------:R-:W-:Y:S02]  /*7920*/  UPRMT UR6, URZ, 0x654, UR6 ;  /* 0x000006543f067896 */ /* 0x000fe40008000006 */
[----:B------:R-:W-:-:S04]  /*7930*/  USEL UR7, UR7, 0x2, UP1 ;  /* 0x0000000207077887 */ /* 0x000fc80008800000 */
[----:B------:R-:W-:-:S03]  /*7940*/  UISETP.GT.U32.AND UP0, UPT, UR7, 0x1, UPT ;  /* 0x000000010700788c */ /* 0x000fc6000bf04070 */
[----:B------:R-:W-:Y:S03]  /*7950*/  SYNCS.ARRIVE.TRANS64.RED.A1T0 RZ, [UR6], RZ ;  /* 0x000000ffffff79a7 */ /* 0x000fe60008100406 */
[----:B------:R-:W-:-:S13]  /*7960*/  PLOP3.LUT P1, PT, PT, PT, UP0, 0x80, 0x0 ;  /* 0x000000000000781c */ /* 0x000fda0003f2f008 */
[----:B------:R-:W-:Y:S05]  /*7970*/  @P1 BRA `(.L_x_22) ;  /* 0x0000000000041947 */ /* 0x000fea0003800000 */
[----:B------:R-:W-:Y:S01]  /*7980*/  BPT.TRAP 0x1 ;  /* 0x000000040000795c */ /* 0x000fe20000300000 */
.L_x_22:
[C---:B------:R-:W-:Y:S01]  /*7990*/  ISETP.GE.AND P2, PT, R6.reuse, 0x201, PT ;  /* 0x000002010600780c */ /* 0x040fe20003f46270 */
[----:B------:R-:W-:Y:S01]  /*79a0*/  UMOV UR17, 0x1 ;  /* 0x0000000100117882 */ /* 0x000fe20000000000 */
[----:B------:R-:W-:Y:S01]  /*79b0*/  IADD3 R8, R6, 0xff, RZ ;  /* 0x000000ff06087810 */ /* 0x000fe20007ffe0ff */
[----:B------:R-:W-:Y:S01]  /*79c0*/  UMOV UR20, 0x2 ;  /* 0x0000000200147882 */ /* 0x000fe20000000000 */
[----:B------:R-:W-:Y:S02]  /*79d0*/  VIADD R0, R0, 0x100 ;  /* 0x0000010000007836 */ /* 0x000fe40000000000 */
[----:B------:R-:W-:-:S04]  /*79e0*/  SHF.R.S32.HI R9, RZ, 0x1f, R8 ;  /* 0x0000001fff097819 */ /* 0x000fc80000011408 */
[----:B------:R-:W-:-:S04]  /*79f0*/  LEA.HI R9, R9, R8, RZ, 0x8 ;  /* 0x0000000809097211 */ /* 0x000fc800078f40ff */
[----:B------:R-:W-:Y:S01]  /*7a00*/  LEA.HI.SX32 R6, R9, 0xffffffff, 0x18 ;  /* 0xffffffff09067811 */ /* 0x000fe200078fc2ff */
[----:B------:R-:W-:Y:S06]  /*7a10*/  @!P2 BRA `(.L_x_23) ;  /* 0x0000005000fca947 */ /* 0x000fec0003800000 */
[----:B------:R-:W-:Y:S01]  /*7a20*/  MOV R11, R5 ;  /* 0x00000005000b7202 */ /* 0x000fe20000000f00 */
[----:B------:R-:W-:Y:S01]  /*7a30*/  IMAD.MOV.U32 R2, RZ, RZ, RZ ;  /* 0x000000ffff027224 */ /* 0x000fe200078e00ff */
[----:B------:R-:W-:Y:S01]  /*7a40*/  MOV R9, R7 ;  /* 0x0000000700097202 */ /* 0x000fe20000000f00 */
[----:B------:R-:W-:Y:S01]  /*7a50*/  UMOV UR20, 0x2 ;  /* 0x0000000200147882 */ /* 0x000fe20000000000 */
[----:B------:R-:W-:Y:S01]  /*7a60*/  UMOV UR17, 0x1 ;  /* 0x0000000100117882 */ /* 0x000fe20000000000 */
[----:B------:R-:W-:-:S05]  /*7a70*/  ULDC UR21, c[0x0][0x604] ;  /* 0x0001810000157ab9 */ /* 0x000fca0000000800 */
.L_x_34:
[----:B------:R-:W-:-:S13]  /*7a80*/  PLOP3.LUT P3, PT, PT, PT, UP1, 0x80, 0x0 ;  /* 0x000000000000781c */ /* 0x000fda0003f6f018 */
[----:B------:R-:W-:Y:S05]  /*7a90*/  @!P3 BRA `(.L_x_24) ;  /* 0x000000000004b947 */ /* 0x000fea0003800000 */
[----:B------:R-:W-:Y:S01]  /*7aa0*/  BPT.TRAP 0x1 ;  /* 0x000000040000795c */ /* 0x000fe20000300000 */
.L_x_24:
[----:B------:R-:W-:Y:S01]  /*7ab0*/  ULEA UR6, UR20, UR36, 0x3 ;  /* 0x0000002414067291 */ /* 0x000fe2000f8e183f */
[----:B------:R-:W-:-:S08]  /*7ac0*/  SHF.L.U32 R5, R2, 0x1f, RZ ;  /* 0x0000001f02057819 */ /* 0x000fd000000006ff */
[----:B------:R-:W1:Y:S02]  /*7ad0*/  SYNCS.PHASECHK.TRANS64.TRYWAIT P2, [UR6+0x21000], R5 ;  /* 0x02100005ff0075a7 */ /* 0x000e640008040146 */
[----:B-1----:R-:W-:Y:S05]  /*7ae0*/  @!P2 BRA `(.L_x_25) ;  /* 0x000000e000cca947 */ /* 0x002fea0003800000 */
.L_x_107:
[----:B------:R-:W-:Y:S01]  /*7af0*/  UIMAD UR6, UR20, 0x600, UR18 ;  /* 0x00000600140678a4 */ /* 0x000fe2000f8e0212 */
[----:B------:R-:W-:Y:S01]  /*7b00*/  WARPGROUP.ARRIVE ;  /* 0x00000000000079c5 */ /* 0x000fe20000000000 */
[----:B------:R-:W-:Y:S01]  /*7b10*/  UMOV UR7, 0xc0000010 ;  /* 0xc000001000077882 */ /* 0x000fe20000000000 */
[----:B------:R-:W-:Y:S01]  /*7b20*/  UMOV UR15, 0xc0000010 ;  /* 0xc0000010000f7882 */ /* 0x000fe20000000000 */
[----:B------:R-:W-:Y:S02]  /*7b30*/  UIADD3 UR14, UR6, 0x200, URZ ;  /* 0x00000200060e7890 */ /* 0x000fe4000fffe03f */
[----:B------:R-:W-:Y:S01]  /*7b40*/  UIADD3 UR10, UR6, 0x400, URZ ;  /* 0x00000400060a7890 */ /* 0x000fe2000fffe03f */
[----:B------:R-:W-:Y:S02]  /*7b50*/  UMOV UR11, 0xc0000010 ;  /* 0xc0000010000b7882 */ /* 0x000fe40000000000 */
[----:B------:R-:W-:Y:S01]  /*7b60*/  HGMMA.64x256x16.F32.BF16 R24, gdesc[UR4], RZ, !UPT, gsb0 ;  /* 0x03e00000041879f0 */ /* 0x000fe2000c0018ff */
[----:B------:R-:W-:-:S04]  /*7b70*/  UIADD3 UR6, UR20, 0x1, URZ ;  /* 0x0000000114067890 */ /* 0x000fc8000fffe03f */
[----:B------:R-:W-:-:S04]  /*7b80*/  UISETP.NE.AND UP0, UPT, UR6, 0x5, UPT ;  /* 0x000000050600788c */ /* 0x000fc8000bf05270 */
[----:B------:R-:W-:Y:S02]  /*7b90*/  USEL UR7, URZ, 0x1, UP0 ;  /* 0x000000013f077887 */ /* 0x000fe40008000000 */
[----:B------:R-:W-:-:S04]  /*7ba0*/  USEL UR6, UR6, URZ, UP0 ;  /* 0x0000003f06067287 */ /* 0x000fc80008000000 */
[----:B------:R-:W-:Y:S01]  /*7bb0*/  LOP3.LUT R2, R2, UR7, RZ, 0x3c, !PT ;  /* 0x0000000702027c12 */ /* 0x000fe2000f8e3cff */
[----:B------:R-:W-:Y:S02]  /*7bc0*/  WARPGROUP.DEPBAR.LE gsb0, 0x0 ;  /* 0x00008000000079c5 */ /* 0x000fe40000010000 */
[----:B------:R-:W-:-:S10]  /*7bd0*/  WARPGROUP.ARRIVE ;  /* 0x00000000000079c5 */ /* 0x000fd40000000000 */
[----:B------:R-:W-:Y:S03]  /*7be0*/  HGMMA.64x256x16.F32.BF16 R24, gdesc[UR12], R24, gsb0 ;  /* 0x03e000000c1879f0 */ /* 0x000fe60008001818 */
[----:B------:R-:W-:Y:S02]  /*7bf0*/  WARPGROUP.DEPBAR.LE gsb0, 0x0 ;  /* 0x00008000000079c5 */ /* 0x000fe40000010000 */
[----:B------:R-:W-:-:S15]  /*7c00*/  WARPGROUP.ARRIVE ;  /* 0x00000000000079c5 */ /* 0x000fde0000000000 */
[----:B------:R-:W-:-:S08]  /*7c10*/  NOP ;  /* 0x0000000000007918 */ /* 0x000fd00000000000 */
[----:B------:R-:W-:Y:S03]  /*7c20*/  HGMMA.64x256x16.F32.BF16 R24, gdesc[UR8], R24, gsb0 ;  /* 0x03e00000081879f0 */ /* 0x000fe60008001818 */
[----:B------:R-:W-:Y:S02]  /*7c30*/  WARPGROUP.DEPBAR.LE gsb0, 0x0 ;  /* 0x00008000000079c5 */ /* 0x000fe40000010000 */
[----:B------:R-:W-:Y:S05]  /*7c40*/  @!P3 BRA `(.L_x_26) ;  /* 0x000000000004b947 */ /* 0x000fea0003800000 */
[----:B------:R-:W-:Y:S01]  /*7c50*/  BPT.TRAP 0x1 ;  /* 0x000000040000795c */ /* 0x000fe20000300000 */
.L_x_26:
[----:B-1----:R-:W-:Y:S01]  /*7c60*/  FMNMX R8, R24, R11, !PT ;  /* 0x0000000b18087209 */ /* 0x002fe20007800000 */
[----:B------:R-:W-:-:S03]  /*7c70*/  ULEA UR7, UR6, UR36, 0x3 ;  /* 0x0000002406077291 */ /* 0x000fc6000f8e183f */
[----:B------:R-:W-:-:S04]  /*7c80*/  FMNMX R5, R25, R8, !PT ;  /* 0x0000000819057209 */ /* 0x000fc80007800000 */
        /* <DEDUP_REMOVED lines=61> */
[----:B------:R-:W-:-:S05]  /*8060*/  FMNMX R7, R149, R8, !PT ;  /* 0x0000000895077209 */ /* 0x000fca0007800000 */
[----:B------:R-:W1:Y:S02]  /*8070*/  SHFL.BFLY PT, R8, R7, 0x1, 0x1f ;  /* 0x0c201f0007087f89 */ /* 0x000e6400000e0000 */
[----:B-1----:R-:W-:-:S05]  /*8080*/  FMNMX R10, R7, R8, !PT ;  /* 0x00000008070a7209 */ /* 0x002fca0007800000 */
[----:B------:R-:W1:Y:S02]  /*8090*/  SHFL.BFLY PT, R5, R10, 0x2, 0x1f ;  /* 0x0c401f000a057f89 */ /* 0x000e6400000e0000 */
[----:B-1----:R-:W-:Y:S02]  /*80a0*/  FMNMX R5, R10, R5, !PT ;  /* 0x000000050a057209 */ /* 0x002fe40007800000 */
[----:B------:R-:W-:Y:S02]  /*80b0*/  FMNMX R10, R26, R9, !PT ;  /* 0x000000091a0a7209 */ /* 0x000fe40007800000 */
[----:B------:R-:W-:Y:S02]  /*80c0*/  FSETP.NEU.AND P2, PT, R5, -INF , PT ;  /* 0xff8000000500780b */ /* 0x000fe40003f4d000 */
[----:B------:R-:W-:Y:S02]  /*80d0*/  FMNMX R7, R27, R10, !PT ;  /* 0x0000000a1b077209 */ /* 0x000fe40007800000 */
[----:B------:R-:W-:-:S02]  /*80e0*/  FSEL R8, R5, RZ, P2 ;  /* 0x000000ff05087208 */ /* 0x000fc40001000000 */
[----:B------:R-:W-:-:S03]  /*80f0*/  FMNMX R10, R30, R7, !PT ;  /* 0x000000071e0a7209 */ /* 0x000fc60007800000 */
[----:B------:R-:W-:Y:S01]  /*8100*/  FMUL R184, R8, UR21 ;  /* 0x0000001508b87c20 */ /* 0x000fe20008400000 */
[----:B------:R-:W-:-:S03]  /*8110*/  FMNMX R7, R31, R10, !PT ;  /* 0x0000000a1f077209 */ /* 0x000fc60007800000 */
[--C-:B------:R-:W-:Y:S01]  /*8120*/  FFMA R24, R24, UR21, -R184.reuse ;  /* 0x0000001518187c23 */ /* 0x100fe200080008b8 */
[--C-:B------:R-:W-:Y:S01]  /*8130*/  FFMA R182, R29, UR21, -R184.reuse ;  /* 0x000000151db67c23 */ /* 0x100fe200080008b8 */
[--C-:B------:R-:W-:Y:S01]  /*8140*/  FFMA R12, R25, UR21, -R184.reuse ;  /* 0x00000015190c7c23 */ /* 0x100fe200080008b8 */
[--C-:B------:R-:W-:Y:S01]  /*8150*/  FFMA R25, R28, UR21, -R184.reuse ;  /* 0x000000151c197c23 */ /* 0x100fe200080008b8 */
[--C-:B------:R-:W-:Y:S01]  /*8160*/  FFMA R33, R33, UR21, -R184.reuse ;  /* 0x0000001521217c23 */ /* 0x100fe200080008b8 */
[----:B------:R-:W-:Y:S01]  /*8170*/  FSETP.GEU.AND P5, PT, R24, -126, PT ;  /* 0xc2fc00001800780b */ /* 0x000fe20003fae000 */
        /* <DEDUP_REMOVED lines=9> */
[--C-:B------:R-:W-:Y:S01]  /*8210*/  FFMA R13, R45, UR21, -R184.reuse ;  /* 0x000000152d0d7c23 */ /* 0x100fe200080008b8 */
[--C-:B------:R-:W-:Y:S01]  /*8220*/  FFMA R14, R53, UR21, -R184.reuse ;  /* 0x00000015350e7c23 */ /* 0x100fe200080008b8 */
[--C-:B------:R-:W-:Y:S01]  /*8230*/  FFMA R52, R52, UR21, -R184.reuse ;  /* 0x0000001534347c23 */ /* 0x100fe200080008b8 */
[----:B------:R-:W-:Y:S01]  /*8240*/  @!P5 FMUL R24, R24, 0.5 ;  /* 0x3f0000001818d820 */ /* 0x000fe20000400000 */
[--C-:B------:R-:W-:Y:S01]  /*8250*/  FFMA R60, R60, UR21, -R184.reuse ;  /* 0x000000153c3c7c23 */ /* 0x100fe200080008b8 */
[----:B------:R-:W-:Y:S01]  /*8260*/  @!P3 FMUL R182, R182, 0.5 ;  /* 0x3f000000b6b6b820 */ /* 0x000fe20000400000 */
[--C-:B------:R-:W-:Y:S01]  /*8270*/  FFMA R15, R61, UR21, -R184.reuse ;  /* 0x000000153d0f7c23 */ /* 0x100fe200080008b8 */
[----:B------:R-:W1:Y:S01]  /*8280*/  MUFU.EX2 R28, R24 ;  /* 0x00000018001c7308 */ /* 0x000e620000000800 */
[----:B------:R-:W-:Y:S01]  /*8290*/  @!P2 FMUL R12, R12, 0.5 ;  /* 0x3f0000000c0ca820 */ /* 0x000fe20000400000 */
[----:B------:R-:W-:Y:S01]  /*82a0*/  @!P6 FMUL R25, R25, 0.5 ;  /* 0x3f0000001919e820 */ /* 0x000fe20000400000 */
[--C-:B------:R-:W-:Y:S01]  /*82b0*/  FFMA R45, R64, UR21, -R184.reuse ;  /* 0x00000015402d7c23 */ /* 0x100fe200080008b8 */
[----:B------:R-:W-:Y:S01]  /*82c0*/  @!P4 FMUL R32, R32, 0.5 ;  /* 0x3f0000002020c820 */ /* 0x000fe20000400000 */
[--C-:B------:R-:W-:Y:S01]  /*82d0*/  FFMA R16, R69, UR21, -R184.reuse ;  /* 0x0000001545107c23 */ /* 0x100fe200080008b8 */
[----:B------:R-:W-:Y:S01]  /*82e0*/  FMNMX R10, R34, R7, !PT ;  /* 0x00000007220a7209 */ /* 0x000fe20007800000 */
[--C-:B------:R-:W-:Y:S01]  /*82f0*/  FFMA R68, R68, UR21, -R184.reuse ;  /* 0x0000001544447c23 */ /* 0x100fe200080008b8 */
[----:B------:R2:W3:Y:S01]  /*8300*/  MUFU.EX2 R29, R12 ;  /* 0x0000000c001d7308 */ /* 0x0004e20000000800 */
[--C-:B------:R-:W-:Y:S01]  /*8310*/  FFMA R53, R80, UR21, -R184.reuse ;  /* 0x0000001550357c23 */ /* 0x100fe200080008b8 */
[----:B------:R-:W-:Y:S01]  /*8320*/  FMNMX R7, R35, R10, !PT ;  /* 0x0000000a23077209 */ /* 0x000fe20007800000 */
[--C-:B------:R-:W-:Y:S01]  /*8330*/  FFMA R76, R76, UR21, -R184.reuse ;  /* 0x000000154c4c7c23 */ /* 0x100fe200080008b8 */
[--C-:B------:R-:W-:Y:S01]  /*8340*/  FFMA R17, R77, UR21, -R184.reuse ;  /* 0x000000154d117c23 */ /* 0x100fe200080008b8 */
[--C-:B------:R-:W-:Y:S01]  /*8350*/  FFMA R18, R85, UR21, -R184.reuse ;  /* 0x0000001555127c23 */ /* 0x100fe200080008b8 */
[----:B------:R-:W-:Y:S01]  /*8360*/  FMNMX R10, R38, R7, !PT ;  /* 0x00000007260a7209 */ /* 0x000fe20007800000 */
[--C-:B------:R-:W-:Y:S01]  /*8370*/  FFMA R19, R93, UR21, -R184.reuse ;  /* 0x000000155d137c23 */ /* 0x100fe200080008b8 */
[----:B------:R-:W4:Y:S01]  /*8380*/  MUFU.EX2 R182, R182 ;  /* 0x000000b600b67308 */ /* 0x000f220000000800 */
[----:B-1----:R-:W-:Y:S01]  /*8390*/  @!P5 FMUL R28, R28, R28 ;  /* 0x0000001c1c1cd220 */ /* 0x002fe20000400000 */
[----:B------:R-:W-:Y:S01]  /*83a0*/  FSETP.GEU.AND P5, PT, R33, -126, PT ;  /* 0xc2fc00002100780b */ /* 0x000fe20003fae000 */
[--C-:B--2---:R-:W-:Y:S01]  /*83b0*/  FFMA R12, R37, UR21, -R184.reuse ;  /* 0x00000015250c7c23 */ /* 0x104fe200080008b8 */
[--C-:B------:R-:W-:Y:S01]  /*83c0*/  FFMA R37, R48, UR21, -R184.reuse ;  /* 0x0000001530257c23 */ /* 0x100fe200080008b8 */
[----:B------:R-:W-:Y:S01]  /*83d0*/  FMNMX R7, R39, R10, !PT ;  /* 0x0000000a27077209 */ /* 0x000fe20007800000 */
[--C-:B------:R-:W-:Y:S01]  /*83e0*/  FFMA R48, R73, UR21, -R184.reuse ;  /* 0x0000001549307c23 */ /* 0x100fe200080008b8 */
[--C-:B------:R-:W-:Y:S01]  /*83f0*/  FFMA R61, R96, UR21, -R184.reuse ;  /* 0x00000015603d7c23 */ /* 0x100fe200080008b8 */
[----:B------:R-:W1:Y:S01]  /*8400*/  MUFU.EX2 R25, R25 ;  /* 0x0000001900197308 */ /* 0x000e620000000800 */
[----:B---3--:R-:W-:Y:S01]  /*8410*/  @!P2 FMUL R29, R29, R29 ;  /* 0x0000001d1d1da220 */ /* 0x008fe20000400000 */
[----:B------:R-:W-:Y:S01]  /*8420*/  FSETP.GEU.AND P2, PT, R36, -126, PT ;  /* 0xc2fc00002400780b */ /* 0x000fe20003f4e000 */
[--C-:B------:R-:W-:Y:S01]  /*8430*/  FFMA R80, R100, UR21, -R184.reuse ;  /* 0x0000001564507c23 */ /* 0x100fe200080008b8 */
[----:B------:R-:W-:Y:S01]  /*8440*/  FMNMX R10, R42, R7, !PT ;  /* 0x000000072a0a7209 */ /* 0x000fe20007800000 */
[--C-:B------:R-:W-:Y:S01]  /*8450*/  FFMA R21, R101, UR21, -R184.reuse ;  /* 0x0000001565157c23 */ /* 0x100fe200080008b8 */
[--C-:B------:R-:W-:Y:S01]  /*8460*/  FFMA R64, R104, UR21, -R184.reuse ;  /* 0x0000001568407c23 */ /* 0x100fe200080008b8 */
[----:B------:R-:W-:Y:S01]  /*8470*/  @!P5 FMUL R33, R33, 0.5 ;  /* 0x3f0000002121d820 */ /* 0x000fe20000400000 */
[----:B------:R-:W2:Y:S01]  /*8480*/  MUFU.EX2 R24, R32 ;  /* 0x0000002000187308 */ /* 0x000ea20000000800 */
[----:B----4-:R-:W-:Y:S01]  /*8490*/  @!P3 FMUL R182, R182, R182 ;  /* 0x000000b6b6b6b220 */ /* 0x010fe20000400000 */
[----:B------:R-:W-:Y:S01]  /*84a0*/  FSETP.GEU.AND P3, PT, R40, -126, PT ;  /* 0xc2fc00002800780b */ /* 0x000fe20003f6e000 */
[--C-:B------:R-:W-:Y:S01]  /*84b0*/  FFMA R23, R105, UR21, -R184.reuse ;  /* 0x0000001569177c23 */ /* 0x100fe200080008b8 */
[----:B------:R-:W-:Y:S01]  /*84c0*/  FMNMX R7, R43, R10, !PT ;  /* 0x0000000a2b077209 */ /* 0x000fe20007800000 */
[--C-:B------:R-:W-:Y:S01]  /*84d0*/  FFMA R20, R109, UR21, -R184.reuse ;  /* 0x000000156d147c23 */ /* 0x100fe200080008b8 */
[--C-:B------:R-:W-:Y:S01]  /*84e0*/  FFMA R77, R108, UR21, -R184.reuse ;  /* 0x000000156c4d7c23 */ /* 0x100fe200080008b8 */
[----:B------:R-:W-:Y:S01]  /*84f0*/  @!P2 FMUL R36, R36, 0.5 ;  /* 0x3f0000002424a820 */ /* 0x000fe20000400000 */
[----:B------:R-:W3:Y:S01]  /*8500*/  MUFU.EX2 R183, R33 ;  /* 0x0000002100b77308 */ /* 0x000ee20000000800 */
[----:B-1----:R-:W-:Y:S01]  /*8510*/  @!P6 FMUL R25, R25, R25 ;  /* 0x000000191919e220 */ /* 0x002fe20000400000 */
[----:B------:R-:W-:Y:S01]  /*8520*/  FSETP.GEU.AND P6, PT, R12, -126, PT ;  /* 0xc2fc00000c00780b */ /* 0x000fe20003fce000 */
[--C-:B------:R-:W-:Y:S01]  /*8530*/  FFMA R69, R113, UR21, -R184.reuse ;  /* 0x0000001571457c23 */ /* 0x100fe200080008b8 */
[----:B------:R-:W-:Y:S01]  /*8540*/  FMNMX R10, R46, R7, !PT ;  /* 0x000000072e0a7209 */ /* 0x000fe20007800000 */
[--C-:B------:R-:W-:Y:S01]  /*8550*/  FFMA R73, R117, UR21, -R184.reuse ;  /* 0x0000001575497c23 */ /* 0x100fe200080008b8 */
[--C-:B------:R-:W-:Y:S01]  /*8560*/  FFMA R22, R124, UR21, -R184.reuse ;  /* 0x000000157c167c23 */ /* 0x100fe200080008b8 */
[----:B------:R-:W-:Y:S01]  /*8570*/  @!P3 FMUL R40, R40, 0.5 ;  /* 0x3f0000002828b820 */ /* 0x000fe20000400000 */
[----:B------:R1:W4:Y:S01]  /*8580*/  MUFU.EX2 R181, R36 ;  /* 0x0000002400b57308 */ /* 0x0003220000000800 */
[----:B--2---:R-:W-:Y:S01]  /*8590*/  @!P4 FMUL R24, R24, R24 ;  /* 0x000000181818c220 */ /* 0x004fe20000400000 */
[----:B------:R-:W-:Y:S01]  /*85a0*/  FSETP.GEU.AND P4, PT, R41, -126, PT ;  /* 0xc2fc00002900780b */ /* 0x000fe20003f8e000 */
[--C-:B------:R-:W-:Y:S01]  /*85b0*/  FFMA R85, R125, UR21, -R184.reuse ;  /* 0x000000157d557c23 */ /* 0x100fe200080008b8 */
[----:B------:R-:W-:Y:S01]  /*85c0*/  FMNMX R7, R47, R10, !PT ;  /* 0x0000000a2f077209 */ /* 0x000fe20007800000 */
[--C-:B------:R-:W-:Y:S01]  /*85d0*/  FFMA R93, R133, UR21, -R184.reuse ;  /* 0x00000015855d7c23 */ /* 0x100fe200080008b8 */
[--C-:B------:R-:W-:Y:S01]  /*85e0*/  FFMA R101, R140, UR21, -R184.reuse ;  /* 0x000000158c657c23 */ /* 0x100fe200080008b8 */
[----:B------:R-:W-:Y:S01]  /*85f0*/  @!P6 FMUL R12, R12, 0.5 ;  /* 0x3f0000000c0ce820 */ /* 0x000fe20000400000 */
[----:B------:R2:W5:Y:S01]  /*8600*/  MUFU.EX2 R33, R40 ;  /* 0x0000002800217308 */ /* 0x0005620000000800 */
[----:B---3--:R-:W-:Y:S01]  /*8610*/  @!P5 FMUL R183, R183, R183 ;  /* 0x000000b7b7b7d220 */ /* 0x008fe20000400000 */
[----:B------:R-:W-:Y:S01]  /*8620*/  FSETP.GEU.AND P5, PT, R44, -126, PT ;  /* 0xc2fc00002c00780b */ /* 0x000fe20003fae000 */
[--C-:B-1----:R-:W-:Y:S01]  /*8630*/  FFMA R36, R49, UR21, -R184.reuse ;  /* 0x0000001531247c23 */ /* 0x102fe200080008b8 */
[--C-:B------:R-:W-:Y:S01]  /*8640*/  FFMA R49, R72, UR21, -R184.reuse ;  /* 0x0000001548317c23 */ /* 0x100fe200080008b8 */
[----:B------:R-:W-:Y:S01]  /*8650*/  FMNMX R10, R50, R7, !PT ;  /* 0x00000007320a7209 */ /* 0x000fe20007800000 */
[--C-:B------:R-:W-:Y:S01]  /*8660*/  FFMA R72, R116, UR21, -R184.reuse ;  /* 0x0000001574487c23 */ /* 0x100fe200080008b8 */
[----:B------:R-:W-:Y:S01]  /*8670*/  @!P4 FMUL R41, R41, 0.5 ;  /* 0x3f0000002929c820 */ /* 0x000fe20000400000 */
[----:B------:R-:W1:Y:S01]  /*8680*/  MUFU.EX2 R12, R12 ;  /* 0x0000000c000c7308 */ /* 0x000e620000000800 */
[----:B----4-:R-:W-:Y:S01]  /*8690*/  @!P2 FMUL R181, R181, R181 ;  /* 0x000000b5b5b5a220 */ /* 0x010fe20000400000 */
[----:B------:R-:W-:Y:S01]  /*86a0*/  FSETP.GEU.AND P2, PT, R13, -126, PT ;  /* 0xc2fc00000d00780b */ /* 0x000fe20003f4e000 */
[--C-:B--2---:R-:W-:Y:S01]  /*86b0*/  FFMA R40, R57, UR21, -R184.reuse ;  /* 0x0000001539287c23 */ /* 0x104fe200080008b8 */
[----:B------:R-:W-:Y:S01]  /*86c0*/  FMNMX R7, R51, R10, !PT ;  /* 0x0000000a33077209 */ /* 0x000fe20007800000 */
[--C-:B------:R-:W-:Y:S01]  /*86d0*/  FFMA R57, R88, UR21, -R184.reuse ;  /* 0x0000001558397c23 */ /* 0x100fe200080008b8 */
[--C-:B------:R-:W-:Y:S01]  /*86e0*/  FFMA R100, R144, UR21, -R184.reuse ;  /* 0x0000001590647c23 */ /* 0x100fe200080008b8 */
[----:B------:R-:W-:Y:S01]  /*86f0*/  @!P5 FMUL R44, R44, 0.5 ;  /* 0x3f0000002c2cd820 */ /* 0x000fe20000400000 */
[----:B------:R2:W3:Y:S01]  /*8700*/  MUFU.EX2 R32, R41 ;  /* 0x0000002900207308 */ /* 0x0004e20000000800 */
[----:B-----5:R-:W-:Y:S01]  /*8710*/  @!P3 FMUL R33, R33, R33 ;  /* 0x000000212121b220 */ /* 0x020fe20000400000 */
[----:B------:R-:W-:Y:S01]  /*8720*/  FSETP.GEU.AND P3, PT, R36, -126, PT ;  /* 0xc2fc00002400780b */ /* 0x000fe20003f6e000 */
[--C-:B------:R-:W-:Y:S01]  /*8730*/  FFMA R109, R149, UR21, -R184.reuse ;  /* 0x00000015956d7c23 */ /* 0x100fe200080008b8 */
[----:B------:R-:W-:Y:S01]  /*8740*/  FMNMX R10, R54, R7, !PT ;  /* 0x00000007360a7209 */ /* 0x000fe20007800000 */
[----:B------:R-:W-:-:S02]  /*8750*/  FFMA R105, R145, UR21, -R184 ;  /* 0x0000001591697c23 */ /* 0x000fc400080008b8 */
[----:B------:R-:W-:Y:S01]  /*8760*/  @!P2 FMUL R13, R13, 0.5 ;  /* 0x3f0000000d0da820 */ /* 0x000fe20000400000 */
[----:B------:R4:W5:Y:S01]  /*8770*/  MUFU.EX2 R180, R44 ;  /* 0x0000002c00b47308 */ /* 0x0009620000000800 */
[----:B-1----:R-:W-:Y:S01]  /*8780*/  @!P6 FMUL R12, R12, R12 ;  /* 0x0000000c0c0ce220 */ /* 0x002fe20000400000 */
[----:B------:R-:W-:Y:S01]  /*8790*/  FSETP.GEU.AND P6, PT, R37, -126, PT ;  /* 0xc2fc00002500780b */ /* 0x000fe20003fce000 */
[--C-:B--2---:R-:W-:Y:S01]  /*87a0*/  FFMA R41, R56, UR21, -R184.reuse ;  /* 0x0000001538297c23 */ /* 0x104fe200080008b8 */
[----:B------:R-:W-:Y:S01]  /*87b0*/  FMNMX R7, R55, R10, !PT ;  /* 0x0000000a37077209 */ /* 0x000fe20007800000 */
[--C-:B------:R-:W-:Y:S01]  /*87c0*/  FFMA R56, R89, UR21, -R184.reuse ;  /* 0x0000001559387c23 */ /* 0x100fe200080008b8 */
[--C-:B------:R-:W-:Y:S01]  /*87d0*/  FFMA R89, R129, UR21, -R184.reuse ;  /* 0x0000001581597c23 */ /* 0x100fe200080008b8 */
[----:B------:R-:W-:Y:S01]  /*87e0*/  @!P3 FMUL R36, R36, 0.5 ;  /* 0x3f0000002424b820 */ /* 0x000fe20000400000 */
[----:B------:R-:W1:Y:S01]  /*87f0*/  MUFU.EX2 R13, R13 ;  /* 0x0000000d000d7308 */ /* 0x000e620000000800 */
[----:B---3--:R-:W-:Y:S01]  /*8800*/  @!P4 FMUL R32, R32, R32 ;  /* 0x000000202020c220 */ /* 0x008fe20000400000 */
[----:B------:R-:W-:Y:S01]  /*8810*/  FSETP.GEU.AND P4, PT, R52, -126, PT ;  /* 0xc2fc00003400780b */ /* 0x000fe20003f8e000 */
[--C-:B----4-:R-:W-:Y:S01]  /*8820*/  FFMA R44, R65, UR21, -R184.reuse ;  /* 0x00000015412c7c23 */ /* 0x110fe200080008b8 */
[----:B------:R-:W-:Y:S01]  /*8830*/  FMNMX R10, R58, R7, !PT ;  /* 0x000000073a0a7209 */ /* 0x000fe20007800000 */
[--C-:B------:R-:W-:Y:S01]  /*8840*/  FFMA R65, R84, UR21, -R184.reuse ;  /* 0x0000001554417c23 */ /* 0x100fe200080008b8 */
[--C-:B------:R-:W-:Y:S01]  /*8850*/  FFMA R84, R92, UR21, -R184.reuse ;  /* 0x000000155c547c23 */ /* 0x100fe200080008b8 */
[----:B------:R-:W-:Y:S01]  /*8860*/  @!P6 FMUL R37, R37, 0.5 ;  /* 0x3f0000002525e820 */ /* 0x000fe20000400000 */
[----:B------:R-:W2:Y:S01]  /*8870*/  MUFU.EX2 R36, R36 ;  /* 0x0000002400247308 */ /* 0x000ea20000000800 */
[----:B-----5:R-:W-:Y:S01]  /*8880*/  @!P5 FMUL R180, R180, R180 ;  /* 0x000000b4b4b4d220 */ /* 0x020fe20000400000 */
[----:B------:R-:W-:Y:S01]  /*8890*/  FSETP.GEU.AND P5, PT, R14, -126, PT ;  /* 0xc2fc00000e00780b */ /* 0x000fe20003fae000 */
[----:B------:R-:W-:Y:S01]  /*88a0*/  FFMA R92, R136, UR21, -R184 ;  /* 0x00000015885c7c23 */ /* 0x000fe200080008b8 */
[----:B------:R-:W-:-:S03]  /*88b0*/  FMNMX R7, R59, R10, !PT ;  /* 0x0000000a3b077209 */ /* 0x000fc60007800000 */
[----:B------:R-:W-:Y:S01]  /*88c0*/  @!P4 FMUL R52, R52, 0.5 ;  /* 0x3f0000003434c820 */ /* 0x000fe20000400000 */
[----:B------:R-:W3:Y:S01]  /*88d0*/  MUFU.EX2 R37, R37 ;  /* 0x0000002500257308 */ /* 0x000ee20000000800 */
[----:B-1----:R-:W-:Y:S01]  /*88e0*/  @!P2 FMUL R13, R13, R13 ;  /* 0x0000000d0d0da220 */ /* 0x002fe20000400000 */
[----:B------:R-:W-:Y:S02]  /*88f0*/  FSETP.GEU.AND P2, PT, R41, -126, PT ;  /* 0xc2fc00002900780b */ /* 0x000fe40003f4e000 */
[----:B------:R-:W-:-:S03]  /*8900*/  FMNMX R10, R62, R7, !PT ;  /* 0x000000073e0a7209 */ /* 0x000fc60007800000 */
[----:B------:R-:W-:Y:S01]  /*8910*/  @!P5 FMUL R14, R14, 0.5 ;  /* 0x3f0000000e0ed820 */ /* 0x000fe20000400000 */
[----:B------:R1:W4:Y:S01]  /*8920*/  MUFU.EX2 R179, R52 ;  /* 0x0000003400b37308 */ /* 0x0003220000000800 */
[----:B--2---:R-:W-:Y:S01]  /*8930*/  @!P3 FMUL R36, R36, R36 ;  /* 0x000000242424b220 */ /* 0x004fe20000400000 */
[----:B------:R-:W-:Y:S02]  /*8940*/  FSETP.GEU.AND P3, PT, R60, -126, PT ;  /* 0xc2fc00003c00780b */ /* 0x000fe40003f6e000 */
[----:B------:R-:W-:-:S03]  /*8950*/  FMNMX R7, R63, R10, !PT ;  /* 0x0000000a3f077209 */ /* 0x000fc60007800000 */
[----:B------:R-:W-:Y:S01]  /*8960*/  @!P2 FMUL R41, R41, 0.5 ;  /* 0x3f0000002929a820 */ /* 0x000fe20000400000 */
[----:B------:R-:W2:Y:S01]  /*8970*/  MUFU.EX2 R14, R14 ;  /* 0x0000000e000e7308 */ /* 0x000ea20000000800 */
[----:B---3--:R-:W-:Y:S01]  /*8980*/  @!P6 FMUL R37, R37, R37 ;  /* 0x000000252525e220 */ /* 0x008fe20000400000 */
[----:B------:R-:W-:Y:S01]  /*8990*/  FSETP.GEU.AND P6, PT, R40, -126, PT ;  /* 0xc2fc00002800780b */ /* 0x000fe20003fce000 */
[--C-:B-1----:R-:W-:Y:S01]  /*89a0*/  FFMA R52, R81, UR21, -R184.reuse ;  /* 0x0000001551347c23 */ /* 0x102fe200080008b8 */
[----:B------:R-:W-:Y:S01]  /*89b0*/  FMNMX R10, R66, R7, !PT ;  /* 0x00000007420a7209 */ /* 0x000fe20007800000 */
[----:B------:R-:W-:Y:S02]  /*89c0*/  FFMA R81, R121, UR21, -R184 ;  /* 0x0000001579517c23 */ /* 0x000fe400080008b8 */
[----:B------:R-:W-:Y:S01]  /*89d0*/  @!P3 FMUL R60, R60, 0.5 ;  /* 0x3f0000003c3cb820 */ /* 0x000fe20000400000 */
[----:B------:R-:W1:Y:S01]  /*89e0*/  MUFU.EX2 R41, R41 ;  /* 0x0000002900297308 */ /* 0x000e620000000800 */
[----:B----4-:R-:W-:Y:S01]  /*89f0*/  @!P4 FMUL R179, R179, R179 ;  /* 0x000000b3b3b3c220 */ /* 0x010fe20000400000 */
[----:B------:R-:W-:-:S02]  /*8a00*/  FSETP.GEU.AND P4, PT, R15, -126, PT ;  /* 0xc2fc00000f00780b */ /* 0x000fc40003f8e000 */
        /* <DEDUP_REMOVED lines=8> */
[----:B-1----:R-:W-:Y:S01]  /*8a90*/  @!P2 FMUL R41, R41, R41 ;  /* 0x000000292929a220 */ /* 0x002fe20000400000 */
[----:B------:R-:W-:Y:S01]  /*8aa0*/  FSETP.GEU.AND P2, PT, R44, -126, PT ;  /* 0xc2fc00002c00780b */ /* 0x000fe20003f4e000 */
[--C-:B---3--:R-:W-:Y:S01]  /*8ab0*/  FFMA R60, R97, UR21, -R184.reuse ;  /* 0x00000015613c7c23 */ /* 0x108fe200080008b8 */
        /* <DEDUP_REMOVED lines=8> */
[----:B------:R-:W3:Y:S01]  /*8b40*/  MUFU.EX2 R45, R45 ;  /* 0x0000002d002d7308 */ /* 0x000ee20000000800 */
[----:B--2---:R-:W-:Y:S01]  /*8b50*/  @!P6 FMUL R40, R40, R40 ;  /* 0x000000282828e220 */ /* 0x004fe20000400000 */
[----:B------:R-:W-:Y:S02]  /*8b60*/  FSETP.GEU.AND P6, PT, R68, -126, PT ;  /* 0xc2fc00004400780b */ /* 0x000fe40003fce000 */
[----:B------:R-:W-:-:S03]  /*8b70*/  FMNMX R7, R75, R10, !PT ;  /* 0x0000000a4b077209 */ /* 0x000fc60007800000 */
[----:B------:R-:W-:Y:S01]  /*8b80*/  @!P3 FMUL R16, R16, 0.5 ;  /* 0x3f0000001010b820 */ /* 0x000fe20000400000 */
[----:B------:R-:W2:Y:S01]  /*8b90*/  MUFU.EX2 R44, R44 ;  /* 0x0000002c002c7308 */ /* 0x000ea20000000800 */
[----:B-1----:R-:W-:Y:S01]  /*8ba0*/  @!P4 FMUL R15, R15, R15 ;  /* 0x0000000f0f0fc220 */ /* 0x002fe20000400000 */
[----:B------:R-:W-:Y:S02]  /*8bb0*/  FSETP.GEU.AND P4, PT, R49, -126, PT ;  /* 0xc2fc00003100780b */ /* 0x000fe40003f8e000 */
[----:B------:R-:W-:-:S03]  /*8bc0*/  FMNMX R10, R78, R7, !PT ;  /* 0x000000074e0a7209 */ /* 0x000fc60007800000 */
[----:B------:R-:W-:Y:S01]  /*8bd0*/  @!P6 FMUL R68, R68, 0.5 ;  /* 0x3f0000004444e820 */ /* 0x000fe20000400000 */
[----:B------:R-:W1:Y:S01]  /*8be0*/  MUFU.EX2 R16, R16 ;  /* 0x0000001000107308 */ /* 0x000e620000000800 */
[----:B---3--:R-:W-:Y:S01]  /*8bf0*/  @!P5 FMUL R45, R45, R45 ;  /* 0x0000002d2d2dd220 */ /* 0x008fe20000400000 */
        /* <DEDUP_REMOVED lines=11> */
[----:B---3--:R-:W-:Y:S01]  /*8cb0*/  FFMA R68, R120, UR21, -R184 ;  /* 0x0000001578447c23 */ /* 0x008fe200080008b8 */
[----:B------:R-:W-:-:S03]  /*8cc0*/  FMNMX R7, R83, R10, !PT ;  /* 0x0000000a53077209 */ /* 0x000fc60007800000 */
[----:B------:R-:W-:Y:S01]  /*8cd0*/  @!P2 FMUL R76, R76, 0.5 ;  /* 0x3f0000004c4ca820 */ /* 0x000fe20000400000 */
[----:B------:R-:W1:Y:S01]  /*8ce0*/  MUFU.EX2 R48, R48 ;  /* 0x0000003000307308 */ /* 0x000e620000000800 */
[----:B----4-:R-:W-:Y:S01]  /*8cf0*/  @!P6 FMUL R177, R177, R177 ;  /* 0x000000b1b1b1e220 */ /* 0x010fe20000400000 */
        /* <DEDUP_REMOVED lines=79> */
[----:B------:R-:W-:Y:S01]  /*91f0*/  FMNMX R10, R118, R7, !PT ;  /* 0x00000007760a7209 */ /* 0x000fe20007800000 */
[----:B--2---:R-:W-:Y:S01]  /*9200*/  @!P4 FMUL R21, R21, R21 ;  /* 0x000000151515c220 */ /* 0x004fe20000400000 */
[----:B------:R-:W-:Y:S01]  /*9210*/  FSETP.GEU.AND P4, PT, R76, -126, PT ;  /* 0xc2fc00004c00780b */ /* 0x000fe20003f8e000 */
[----:B------:R-:W2:Y:S01]  /*9220*/  MUFU.EX2 R23, R23 ;  /* 0x0000001700177308 */ /* 0x000ea20000000800 */
[----:B------:R-:W-:-:S03]  /*9230*/  FMNMX R7, R119, R10, !PT ;  /* 0x0000000a77077209 */ /* 0x000fc60007800000 */
[----:B------:R-:W-:Y:S01]  /*9240*/  @!P6 FMUL R77, R77, 0.5 ;  /* 0x3f0000004d4de820 */ /* 0x000fe20000400000 */
[----:B------:R-:W-:Y:S01]  /*9250*/  FMNMX R10, R122, R7, !PT ;  /* 0x000000077a0a7209 */ /* 0x000fe20007800000 */
[----:B-1----:R-:W-:Y:S01]  /*9260*/  @!P5 FMUL R64, R64, R64 ;  /* 0x000000404040d220 */ /* 0x002fe20000400000 */
[----:B------:R-:W-:Y:S01]  /*9270*/  FSETP.GEU.AND P5, PT, R69, -126, PT ;  /* 0xc2fc00004500780b */ /* 0x000fe20003fae000 */
[----:B------:R-:W1:Y:S01]  /*9280*/  MUFU.EX2 R20, R20 ;  /* 0x0000001400147308 */ /* 0x000e620000000800 */
[----:B------:R-:W-:-:S03]  /*9290*/  FMNMX R7, R123, R10, !PT ;  /* 0x0000000a7b077209 */ /* 0x000fc60007800000 */
[----:B------:R-:W-:Y:S01]  /*92a0*/  @!P4 FMUL R76, R76, 0.5 ;  /* 0x3f0000004c4cc820 */ /* 0x000fe20000400000 */
[----:B------:R-:W-:-:S03]  /*92b0*/  FMNMX R10, R126, R7, !PT ;  /* 0x000000077e0a7209 */ /* 0x000fc60007800000 */
[----:B------:R-:W3:Y:S01]  /*92c0*/  MUFU.EX2 R77, R77 ;  /* 0x0000004d004d7308 */ /* 0x000ee20000000800 */
[----:B--2---:R-:W-:Y:S01]  /*92d0*/  @!P2 FMUL R23, R23, R23 ;  /* 0x000000171717a220 */ /* 0x004fe20000400000 */
[----:B------:R-:W-:Y:S02]  /*92e0*/  FSETP.GEU.AND P2, PT, R72, -126, PT ;  /* 0xc2fc00004800780b */ /* 0x000fe40003f4e000 */
[----:B------:R-:W-:Y:S01]  /*92f0*/  @!P5 FMUL R69, R69, 0.5 ;  /* 0x3f0000004545d820 */ /* 0x000fe20000400000 */
[----:B------:R-:W-:-:S03]  /*9300*/  FMNMX R7, R127, R10, !PT ;  /* 0x0000000a7f077209 */ /* 0x000fc60007800000 */
[----:B------:R-:W2:Y:S01]  /*9310*/  MUFU.EX2 R76, R76 ;  /* 0x0000004c004c7308 */ /* 0x000ea20000000800 */
[----:B-1----:R-:W-:Y:S01]  /*9320*/  @!P3 FMUL R20, R20, R20 ;  /* 0x000000141414b220 */ /* 0x002fe20000400000 */
[----:B------:R-:W-:Y:S02]  /*9330*/  FSETP.GEU.AND P3, PT, R68, -126, PT ;  /* 0xc2fc00004400780b */ /* 0x000fe40003f6e000 */
[----:B------:R-:W-:-:S03]  /*9340*/  FMNMX R10, R130, R7, !PT ;  /* 0x00000007820a7209 */ /* 0x000fc60007800000 */
[----:B------:R-:W-:Y:S01]  /*9350*/  @!P2 FMUL R72, R72, 0.5 ;  /* 0x3f0000004848a820 */ /* 0x000fe20000400000 */
[----:B------:R-:W1:Y:S01]  /*9360*/  MUFU.EX2 R69, R69 ;  /* 0x0000004500457308 */ /* 0x000e620000000800 */
[----:B------:R-:W-:Y:S01]  /*9370*/  FMNMX R7, R131, R10, !PT ;  /* 0x0000000a83077209 */ /* 0x000fe20007800000 */
[----:B---3--:R-:W-:Y:S01]  /*9380*/  @!P6 FMUL R77, R77, R77 ;  /* 0x0000004d4d4de220 */ /* 0x008fe20000400000 */
[----:B------:R-:W-:Y:S02]  /*9390*/  FSETP.GEU.AND P6, PT, R73, -126, PT ;  /* 0xc2fc00004900780b */ /* 0x000fe40003fce000 */
[----:B------:R-:W-:Y:S02]  /*93a0*/  FMNMX R10, R134, R7, !PT ;  /* 0x00000007860a7209 */ /* 0x000fe40007800000 */
[----:B------:R-:W-:Y:S01]  /*93b0*/  @!P3 FMUL R68, R68, 0.5 ;  /* 0x3f0000004444b820 */ /* 0x000fe20000400000 */
[----:B------:R-:W3:Y:S01]  /*93c0*/  MUFU.EX2 R72, R72 ;  /* 0x0000004800487308 */ /* 0x000ee20000000800 */
[----:B------:R-:W-:Y:S01]  /*93d0*/  FMNMX R7, R135, R10, !PT ;  /* 0x0000000a87077209 */ /* 0x000fe20007800000 */
[----:B--2---:R-:W-:Y:S01]  /*93e0*/  @!P4 FMUL R76, R76, R76 ;  /* 0x0000004c4c4cc220 */ /* 0x004fe20000400000 */
[----:B------:R-:W-:-:S02]  /*93f0*/  FSETP.GEU.AND P4, PT, R81, -126, PT ;  /* 0xc2fc00005100780b */ /* 0x000fc40003f8e000 */
[----:B------:R-:W-:Y:S01]  /*9400*/  FMNMX R10, R138, R7, !PT ;  /* 0x000000078a0a7209 */ /* 0x000fe20007800000 */
[----:B------:R-:W-:Y:S02]  /*9410*/  FADD R140, R37, R76 ;  /* 0x0000004c258c7221 */ /* 0x000fe40000000000 */
[----:B------:R-:W2:Y:S01]  /*9420*/  MUFU.EX2 R68, R68 ;  /* 0x0000004400447308 */ /* 0x000ea20000000800 */
[----:B-1----:R-:W-:Y:S01]  /*9430*/  @!P5 FMUL R69, R69, R69 ;  /* 0x000000454545d220 */ /* 0x002fe20000400000 */
[----:B------:R-:W-:Y:S01]  /*9440*/  FSETP.GEU.AND P5, PT, R22, -126, PT ;  /* 0xc2fc00001600780b */ /* 0x000fe20003fae000 */
[----:B------:R-:W-:Y:S01]  /*9450*/  @!P6 FMUL R73, R73, 0.5 ;  /* 0x3f0000004949e820 */ /* 0x000fe20000400000 */
[----:B------:R-:W-:Y:S02]  /*9460*/  FMNMX R7, R139, R10, !PT ;  /* 0x0000000a8b077209 */ /* 0x000fe40007800000 */
[----:B------:R-:W-:Y:S02]  /*9470*/  F2FP.BF16.F32.PACK_AB R76, R69, R76 ;  /* 0x0000004c454c723e */ /* 0x000fe400000010ff */
[----:B------:R-:W-:Y:S01]  /*9480*/  FMNMX R10, R142, R7, !PT ;  /* 0x000000078e0a7209 */ /* 0x000fe20007800000 */
[----:B------:R-:W1:Y:S01]  /*9490*/  MUFU.EX2 R73, R73 ;  /* 0x0000004900497308 */ /* 0x000e620000000800 */
[----:B------:R-:W-:Y:S01]  /*94a0*/  @!P4 FMUL R81, R81, 0.5 ;  /* 0x3f0000005151c820 */ /* 0x000fe20000400000 */
[----:B---3--:R-:W-:Y:S01]  /*94b0*/  @!P2 FMUL R72, R72, R72 ;  /* 0x000000484848a220 */ /* 0x008fe20000400000 */
[----:B------:R-:W-:-:S02]  /*94c0*/  FMNMX R7, R143, R10, !PT ;  /* 0x0000000a8f077209 */ /* 0x000fc40007800000 */
[----:B------:R-:W-:Y:S01]  /*94d0*/  FSETP.GEU.AND P2, PT, R85, -126, PT ;  /* 0xc2fc00005500780b */ /* 0x000fe20003f4e000 */
[----:B------:R-:W-:Y:S01]  /*94e0*/  @!P5 FMUL R22, R22, 0.5 ;  /* 0x3f0000001616d820 */ /* 0x000fe20000400000 */
[----:B------:R-:W-:Y:S01]  /*94f0*/  FMNMX R10, R146, R7, !PT ;  /* 0x00000007920a7209 */ /* 0x000fe20007800000 */
[----:B------:R-:W3:Y:S01]  /*9500*/  MUFU.EX2 R81, R81 ;  /* 0x0000005100517308 */ /* 0x000ee20000000800 */
[----:B--2---:R-:W-:Y:S01]  /*9510*/  @!P3 FMUL R68, R68, R68 ;  /* 0x000000444444b220 */ /* 0x004fe20000400000 */
[----:B------:R-:W-:Y:S01]  /*9520*/  FSETP.GEU.AND P3, PT, R89, -126, PT ;  /* 0xc2fc00005900780b */ /* 0x000fe20003f6e000 */
[----:B------:R-:W-:Y:S01]  /*9530*/  FADD R144, R179, R72 ;  /* 0x00000048b3907221 */ /* 0x000fe20000000000 */
[----:B------:R-:W-:Y:S01]  /*9540*/  FMNMX R7, R147, R10, !PT ;  /* 0x0000000a93077209 */ /* 0x000fe20007800000 */
[----:B------:R-:W-:-:S03]  /*9550*/  FFMA R10, R128, UR21, -R184 ;  /* 0x00000015800a7c23 */ /* 0x000fc600080008b8 */
[----:B------:R-:W2:Y:S01]  /*9560*/  MUFU.EX2 R22, R22 ;  /* 0x0000001600167308 */ /* 0x000ea20000000800 */
[----:B------:R-:W-:Y:S01]  /*9570*/  FMNMX R88, R150, R7, !PT ;  /* 0x0000000796587209 */ /* 0x000fe20007800000 */
[----:B-1----:R-:W-:Y:S01]  /*9580*/  @!P6 FMUL R73, R73, R73 ;  /* 0x000000494949e220 */ /* 0x002fe20000400000 */
[----:B------:R-:W-:Y:S01]  /*9590*/  FSETP.GEU.AND P6, PT, R10, -126, PT ;  /* 0xc2fc00000a00780b */ /* 0x000fe20003fce000 */
[----:B------:R-:W-:Y:S01]  /*95a0*/  @!P2 FMUL R85, R85, 0.5 ;  /* 0x3f0000005555a820 */ /* 0x000fe20000400000 */
[----:B------:R-:W-:Y:S01]  /*95b0*/  FMNMX R7, R151, R88, !PT ;  /* 0x0000005897077209 */ /* 0x000fe20007800000 */
[----:B------:R-:W-:Y:S01]  /*95c0*/  FFMA R88, R132, UR21, -R184 ;  /* 0x0000001584587c23 */ /* 0x000fe200080008b8 */
[----:B------:R-:W-:Y:S01]  /*95d0*/  @!P3 FMUL R89, R89, 0.5 ;  /* 0x3f0000005959b820 */ /* 0x000fe20000400000 */
[----:B---3--:R-:W-:Y:S02]  /*95e0*/  @!P4 FMUL R81, R81, R81 ;  /* 0x000000515151c220 */ /* 0x008fe40000400000 */
[----:B------:R-:W1:Y:S01]  /*95f0*/  SHFL.BFLY PT, R96, R7, 0x1, 0x1f ;  /* 0x0c201f0007607f89 */ /* 0x000e6200000e0000 */
[----:B------:R-:W-:Y:S01]  /*9600*/  FSETP.GEU.AND P4, PT, R88, -126, PT ;  /* 0xc2fc00005800780b */ /* 0x000fe20003f8e000 */
[----:B------:R-:W3:Y:S04]  /*9610*/  MUFU.EX2 R85, R85 ;  /* 0x0000005500557308 */ /* 0x000ee80000000800 */
[----:B------:R-:W-:Y:S01]  /*9620*/  @!P6 FMUL R10, R10, 0.5 ;  /* 0x3f0000000a0ae820 */ /* 0x000fe20000400000 */
[----:B--2---:R-:W-:Y:S01]  /*9630*/  @!P5 FMUL R22, R22, R22 ;  /* 0x000000161616d220 */ /* 0x004fe20000400000 */
[----:B------:R-:W-:-:S02]  /*9640*/  FSETP.GEU.AND P5, PT, R93, -126, PT ;  /* 0xc2fc00005d00780b */ /* 0x000fc40003fae000 */
[----:B------:R-:W2:Y:S04]  /*9650*/  MUFU.EX2 R89, R89 ;  /* 0x0000005900597308 */ /* 0x000ea80000000800 */
[----:B------:R-:W-:-:S04]  /*9660*/  @!P4 FMUL R88, R88, 0.5 ;  /* 0x3f0000005858c820 */ /* 0x000fc80000400000 */
[----:B------:R-:W4:Y:S01]  /*9670*/  MUFU.EX2 R10, R10 ;  /* 0x0000000a000a7308 */ /* 0x000f220000000800 */
[----:B---3--:R-:W-:Y:S01]  /*9680*/  @!P2 FMUL R85, R85, R85 ;  /* 0x000000555555a220 */ /* 0x008fe20000400000 */
[----:B------:R-:W-:Y:S01]  /*9690*/  FSETP.GEU.AND P2, PT, R92, -126, PT ;  /* 0xc2fc00005c00780b */ /* 0x000fe20003f4e000 */
[----:B------:R-:W-:Y:S01]  /*96a0*/  @!P5 FMUL R93, R93, 0.5 ;  /* 0x3f0000005d5dd820 */ /* 0x000fe20000400000 */
[----:B-1----:R-:W-:Y:S01]  /*96b0*/  FMNMX R7, R7, R96, !PT ;  /* 0x0000006007077209 */ /* 0x002fe20007800000 */
[----:B------:R-:W-:-:S03]  /*96c0*/  FFMA R96, R141, UR21, -R184 ;  /* 0x000000158d607c23 */ /* 0x000fc600080008b8 */
[----:B------:R-:W1:Y:S01]  /*96d0*/  MUFU.EX2 R88, R88 ;  /* 0x0000005800587308 */ /* 0x000e620000000800 */
[----:B--2---:R-:W-:Y:S01]  /*96e0*/  @!P3 FMUL R89, R89, R89 ;  /* 0x000000595959b220 */ /* 0x004fe20000400000 */
[----:B------:R-:W-:Y:S01]  /*96f0*/  FSETP.GEU.AND P3, PT, R101, -126, PT ;  /* 0xc2fc00006500780b */ /* 0x000fe20003f6e000 */
[----:B------:R-:W2:Y:S01]  /*9700*/  SHFL.BFLY PT, R104, R7, 0x2, 0x1f ;  /* 0x0c401f0007687f89 */ /* 0x000ea200000e0000 */
[----:B------:R-:W-:-:S03]  /*9710*/  FADD R141, R181, R80 ;  /* 0x00000050b58d7221 */ /* 0x000fc60000000000 */
[----:B------:R-:W-:Y:S01]  /*9720*/  @!P2 FMUL R92, R92, 0.5 ;  /* 0x3f0000005c5ca820 */ /* 0x000fe20000400000 */
[----:B------:R-:W3:Y:S01]  /*9730*/  MUFU.EX2 R93, R93 ;  /* 0x0000005d005d7308 */ /* 0x000ee20000000800 */
[----:B----4-:R-:W-:Y:S01]  /*9740*/  @!P6 FMUL R10, R10, R10 ;  /* 0x0000000a0a0ae220 */ /* 0x010fe20000400000 */
[----:B------:R-:W-:-:S05]  /*9750*/  FSETP.GEU.AND P6, PT, R97, -126, PT ;  /* 0xc2fc00006100780b */ /* 0x000fca0003fce000 */
[----:B------:R-:W-:Y:S01]  /*9760*/  @!P3 FMUL R101, R101, 0.5 ;  /* 0x3f0000006565b820 */ /* 0x000fe20000400000 */
[----:B------:R-:W4:Y:S01]  /*9770*/  MUFU.EX2 R92, R92 ;  /* 0x0000005c005c7308 */ /* 0x000f220000000800 */
[----:B-1----:R-:W-:Y:S01]  /*9780*/  @!P4 FMUL R88, R88, R88 ;  /* 0x000000585858c220 */ /* 0x002fe20000400000 */
[----:B------:R-:W-:-:S05]  /*9790*/  FSETP.GEU.AND P4, PT, R96, -126, PT ;  /* 0xc2fc00006000780b */ /* 0x000fca0003f8e000 */
[----:B------:R-:W-:Y:S01]  /*97a0*/  @!P6 FMUL R97, R97, 0.5 ;  /* 0x3f0000006161e820 */ /* 0x000fe20000400000 */
[----:B------:R-:W1:Y:S01]  /*97b0*/  MUFU.EX2 R101, R101 ;  /* 0x0000006500657308 */ /* 0x000e620000000800 */
[----:B---3--:R-:W-:Y:S01]  /*97c0*/  @!P5 FMUL R93, R93, R93 ;  /* 0x0000005d5d5dd220 */ /* 0x008fe20000400000 */
[----:B------:R-:W-:Y:S02]  /*97d0*/  FSETP.GEU.AND P5, PT, R100, -126, PT ;  /* 0xc2fc00006400780b */ /* 0x000fe40003fae000 */
[----:B--2---:R-:W-:Y:S01]  /*97e0*/  FMNMX R7, R7, R104, !PT ;  /* 0x0000006807077209 */ /* 0x004fe20007800000 */
[----:B------:R-:W-:Y:S02]  /*97f0*/  FFMA R104, R148, UR21, -R184 ;  /* 0x0000001594687c23 */ /* 0x000fe400080008b8 */
[----:B------:R-:W-:Y:S01]  /*9800*/  @!P4 FMUL R96, R96, 0.5 ;  /* 0x3f0000006060c820 */ /* 0x000fe20000400000 */
[----:B------:R-:W2:Y:S01]  /*9810*/  MUFU.EX2 R97, R97 ;  /* 0x0000006100617308 */ /* 0x000ea20000000800 */
[----:B----4-:R-:W-:Y:S01]  /*9820*/  @!P2 FMUL R92, R92, R92 ;  /* 0x0000005c5c5ca220 */ /* 0x010fe20000400000 */
[----:B------:R-:W-:-:S04]  /*9830*/  FSETP.NEU.AND P2, PT, R7, -INF , PT ;  /* 0xff8000000700780b */ /* 0x000fc80003f4d000 */
[----:B------:R-:W-:Y:S01]  /*9840*/  FSEL R136, R7, RZ, P2 ;  /* 0x000000ff07887208 */ /* 0x000fe20001000000 */
[----:B------:R-:W-:Y:S01]  /*9850*/  @!P5 FMUL R100, R100, 0.5 ;  /* 0x3f0000006464d820 */ /* 0x000fe20000400000 */
[----:B------:R-:W3:Y:S01]  /*9860*/  MUFU.EX2 R96, R96 ;  /* 0x0000006000607308 */ /* 0x000ee20000000800 */
[----:B-1----:R-:W-:Y:S01]  /*9870*/  @!P3 FMUL R101, R101, R101 ;  /* 0x000000656565b220 */ /* 0x002fe20000400000 */
[----:B------:R-:W-:Y:S01]  /*9880*/  FSETP.GEU.AND P3, PT, R109, -126, PT ;  /* 0xc2fc00006d00780b */ /* 0x000fe20003f6e000 */
[----:B------:R-:W-:Y:S01]  /*9890*/  FMUL R132, R136, UR21 ;  /* 0x0000001588847c20 */ /* 0x000fe20008400000 */
[----:B------:R-:W-:Y:S01]  /*98a0*/  FSETP.GEU.AND P2, PT, R104, -126, PT ;  /* 0xc2fc00006800780b */ /* 0x000fe20003f4e000 */
[----:B------:R-:W-:Y:S02]  /*98b0*/  FADD R136, -R136, R9 ;  /* 0x0000000988887221 */ /* 0x000fe40000000100 */
[--C-:B------:R-:W-:Y:S01]  /*98c0*/  FFMA R26, R26, UR21, -R132.reuse ;  /* 0x000000151a1a7c23 */ /* 0x100fe20008000884 */
[----:B------:R-:W1:Y:S01]  /*98d0*/  MUFU.EX2 R100, R100 ;  /* 0x0000006400647308 */ /* 0x000e620000000800 */
[----:B--2---:R-:W-:Y:S01]  /*98e0*/  @!P6 FMUL R97, R97, R97 ;  /* 0x000000616161e220 */ /* 0x004fe20000400000 */
[----:B------:R-:W-:Y:S01]  /*98f0*/  FSETP.GEU.AND P6, PT, R105, -126, PT ;  /* 0xc2fc00006900780b */ /* 0x000fe20003fce000 */
[--C-:B------:R-:W-:Y:S01]  /*9900*/  FFMA R27, R27, UR21, -R132.reuse ;  /* 0x000000151b1b7c23 */ /* 0x100fe20008000884 */
[--C-:B------:R-:W-:Y:S01]  /*9910*/  FFMA R117, R34, UR21, -R132.reuse ;  /* 0x0000001522757c23 */ /* 0x100fe20008000884 */
[--C-:B------:R-:W-:Y:S01]  /*9920*/  FFMA R30, R30, UR21, -R132.reuse ;  /* 0x000000151e1e7c23 */ /* 0x100fe20008000884 */
[--C-:B------:R-:W-:Y:S01]  /*9930*/  FFMA R35, R35, UR21, -R132.reuse ;  /* 0x0000001523237c23 */ /* 0x100fe20008000884 */
[----:B------:R-:W-:Y:S01]  /*9940*/  @!P3 FMUL R109, R109, 0.5 ;  /* 0x3f0000006d6db820 */ /* 0x000fe20000400000 */
[--C-:B------:R-:W-:Y:S01]  /*9950*/  FFMA R34, R38, UR21, -R132.reuse ;  /* 0x0000001526227c23 */ /* 0x100fe20008000884 */
[----:B---3--:R-:W-:Y:S01]  /*9960*/  @!P4 FMUL R96, R96, R96 ;  /* 0x000000606060c220 */ /* 0x008fe20000400000 */
[----:B------:R-:W-:Y:S01]  /*9970*/  FSETP.GEU.AND P4, PT, R26, -126, PT ;  /* 0xc2fc00001a00780b */ /* 0x000fe20003f8e000 */
[--C-:B------:R-:W-:Y:S01]  /*9980*/  FFMA R43, R43, UR21, -R132.reuse ;  /* 0x000000152b2b7c23 */ /* 0x100fe20008000884 */
[--C-:B------:R-:W-:Y:S01]  /*9990*/  FFMA R39, R39, UR21, -R132.reuse ;  /* 0x0000001527277c23 */ /* 0x100fe20008000884 */
[----:B------:R-:W2:Y:S01]  /*99a0*/  MUFU.EX2 R109, R109 ;  /* 0x0000006d006d7308 */ /* 0x000ea20000000800 */
[----:B------:R-:W-:Y:S01]  /*99b0*/  @!P2 FMUL R104, R104, 0.5 ;  /* 0x3f0000006868a820 */ /* 0x000fe20000400000 */
[----:B------:R-:W-:Y:S01]  /*99c0*/  @!P6 FMUL R105, R105, 0.5 ;  /* 0x3f0000006969e820 */ /* 0x000fe20000400000 */
[--C-:B------:R-:W-:Y:S01]  /*99d0*/  FFMA R47, R47, UR21, -R132.reuse ;  /* 0x000000152f2f7c23 */ /* 0x100fe20008000884 */
[----:B-1----:R-:W-:Y:S01]  /*99e0*/  @!P5 FMUL R100, R100, R100 ;  /* 0x000000646464d220 */ /* 0x002fe20000400000 */
[----:B------:R-:W-:Y:S01]  /*99f0*/  FSETP.GEU.AND P5, PT, R27, -126, PT ;  /* 0xc2fc00001b00780b */ /* 0x000fe20003fae000 */
[--C-:B------:R-:W-:Y:S01]  /*9a00*/  FFMA R31, R31, UR21, -R132.reuse ;  /* 0x000000151f1f7c23 */ /* 0x100fe20008000884 */
[--C-:B------:R-:W-:Y:S01]  /*9a10*/  FFMA R38, R50, UR21, -R132.reuse ;  /* 0x0000001532267c23 */ /* 0x100fe20008000884 */
[----:B------:R-:W1:Y:S01]  /*9a20*/  MUFU.EX2 R105, R105 ;  /* 0x0000006900697308 */ /* 0x000e620000000800 */
[--C-:B------:R-:W-:Y:S01]  /*9a30*/  FFMA R55, R55, UR21, -R132.reuse ;  /* 0x0000001537377c23 */ /* 0x100fe20008000884 */
[----:B------:R-:W-:Y:S01]  /*9a40*/  @!P4 FMUL R26, R26, 0.5 ;  /* 0x3f0000001a1ac820 */ /* 0x000fe20000400000 */
[--C-:B------:R-:W-:Y:S01]  /*9a50*/  FFMA R113, R58, UR21, -R132.reuse ;  /* 0x000000153a717c23 */ /* 0x100fe20008000884 */
[--C-:B------:R-:W-:Y:S01]  /*9a60*/  FFMA R63, R63, UR21, -R132.reuse ;  /* 0x000000153f3f7c23 */ /* 0x100fe20008000884 */
[--C-:B------:R-:W-:Y:S01]  /*9a70*/  FFMA R59, R59, UR21, -R132.reuse ;  /* 0x000000153b3b7c23 */ /* 0x100fe20008000884 */
[--C-:B------:R-:W-:Y:S01]  /*9a80*/  FFMA R67, R67, UR21, -R132.reuse ;  /* 0x0000001543437c23 */ /* 0x100fe20008000884 */
[--C-:B------:R-:W-:Y:S01]  /*9a90*/  FFMA R51, R51, UR21, -R132.reuse ;  /* 0x0000001533337c23 */ /* 0x100fe20008000884 */
[----:B------:R-:W3:Y:S01]  /*9aa0*/  MUFU.EX2 R26, R26 ;  /* 0x0000001a001a7308 */ /* 0x000ee20000000800 */
[----:B--2---:R-:W-:Y:S01]  /*9ab0*/  @!P3 FMUL R109, R109, R109 ;  /* 0x0000006d6d6db220 */ /* 0x004fe20000400000 */
[----:B------:R-:W-:Y:S01]  /*9ac0*/  @!P5 FMUL R27, R27, 0.5 ;  /* 0x3f0000001b1bd820 */ /* 0x000fe20000400000 */
[----:B------:R-:W-:Y:S01]  /*9ad0*/  FSETP.GEU.AND P3, PT, R117, -126, PT ;  /* 0xc2fc00007500780b */ /* 0x000fe20003f6e000 */
[--C-:B------:R-:W-:Y:S01]  /*9ae0*/  FFMA R50, R74, UR21, -R132.reuse ;  /* 0x000000154a327c23 */ /* 0x100fe20008000884 */
[--C-:B------:R-:W-:Y:S01]  /*9af0*/  FFMA R75, R75, UR21, -R132.reuse ;  /* 0x000000154b4b7c23 */ /* 0x100fe20008000884 */
[--C-:B------:R-:W-:Y:S01]  /*9b00*/  FFMA R83, R83, UR21, -R132.reuse ;  /* 0x0000001553537c23 */ /* 0x100fe20008000884 */
[--C-:B------:R-:W-:Y:S01]  /*9b10*/  FFMA R71, R71, UR21, -R132.reuse ;  /* 0x0000001547477c23 */ /* 0x100fe20008000884 */
[----:B------:R-:W2:Y:S01]  /*9b20*/  MUFU.EX2 R27, R27 ;  /* 0x0000001b001b7308 */ /* 0x000ea20000000800 */
[----:B-1----:R-:W-:Y:S01]  /*9b30*/  @!P6 FMUL R105, R105, R105 ;  /* 0x000000696969e220 */ /* 0x002fe20000400000 */
[----:B------:R-:W-:Y:S01]  /*9b40*/  FSETP.GEU.AND P6, PT, R30, -126, PT ;  /* 0xc2fc00001e00780b */ /* 0x000fe20003fce000 */
[--C-:B------:R-:W-:Y:S01]  /*9b50*/  FFMA R74, R126, UR21, -R132.reuse ;  /* 0x000000157e4a7c23 */ /* 0x100fe20008000884 */
[--C-:B------:R-:W-:Y:S01]  /*9b60*/  FFMA R127, R127, UR21, -R132.reuse ;  /* 0x000000157f7f7c23 */ /* 0x100fe20008000884 */
[--C-:B------:R-:W-:Y:S01]  /*9b70*/  FFMA R130, R130, UR21, -R132.reuse ;  /* 0x0000001582827c23 */ /* 0x100fe20008000884 */
[--C-:B------:R-:W-:Y:S01]  /*9b80*/  FFMA R139, R139, UR21, -R132.reuse ;  /* 0x000000158b8b7c23 */ /* 0x100fe20008000884 */
[--C-:B------:R-:W-:Y:S01]  /*9b90*/  FFMA R145, R143, UR21, -R132.reuse ;  /* 0x000000158f917c23 */ /* 0x100fe20008000884 */
[----:B------:R-:W-:Y:S01]  /*9ba0*/  @!P3 FMUL R117, R117, 0.5 ;  /* 0x3f0000007575b820 */ /* 0x000fe20000400000 */
[----:B---3--:R-:W-:Y:S01]  /*9bb0*/  @!P4 FMUL R26, R26, R26 ;  /* 0x0000001a1a1ac220 */ /* 0x008fe20000400000 */
[----:B------:R-:W-:Y:S01]  /*9bc0*/  FSETP.GEU.AND P4, PT, R35, -126, PT ;  /* 0xc2fc00002300780b */ /* 0x000fe20003f8e000 */
[----:B------:R-:W1:Y:S01]  /*9bd0*/  MUFU.EX2 R104, R104 ;  /* 0x0000006800687308 */ /* 0x000e620000000800 */
[--C-:B------:R-:W-:Y:S01]  /*9be0*/  FFMA R142, R142, UR21, -R132.reuse ;  /* 0x000000158e8e7c23 */ /* 0x100fe20008000884 */
[--C-:B------:R-:W-:Y:S01]  /*9bf0*/  FFMA R148, R146, UR21, -R132.reuse ;  /* 0x0000001592947c23 */ /* 0x100fe20008000884 */
[--C-:B------:R-:W-:Y:S01]  /*9c00*/  FFMA R147, R147, UR21, -R132.reuse ;  /* 0x0000001593937c23 */ /* 0x100fe20008000884 */
[----:B------:R-:W-:Y:S01]  /*9c10*/  @!P6 FMUL R30, R30, 0.5 ;  /* 0x3f0000001e1ee820 */ /* 0x000fe20000400000 */
[----:B------:R-:W-:Y:S01]  /*9c20*/  FFMA R126, R150, UR21, -R132 ;  /* 0x00000015967e7c23 */ /* 0x000fe20008000884 */
[----:B--2---:R-:W-:Y:S01]  /*9c30*/  @!P5 FMUL R27, R27, R27 ;  /* 0x0000001b1b1bd220 */ /* 0x004fe20000400000 */
[----:B------:R-:W-:Y:S01]  /*9c40*/  FSETP.GEU.AND P5, PT, R34, -126, PT ;  /* 0xc2fc00002200780b */ /* 0x000fe20003fae000 */
[----:B------:R-:W2:Y:S01]  /*9c50*/  MUFU.EX2 R117, R117 ;  /* 0x0000007500757308 */ /* 0x000ea20000000800 */
[----:B------:R-:W-:Y:S01]  /*9c60*/  FADD R146, R14, R73 ;  /* 0x000000490e927221 */ /* 0x000fe20000000000 */
[----:B------:R-:W-:-:S02]  /*9c70*/  FMUL R136, R136, UR21 ;  /* 0x0000001588887c20 */ /* 0x000fc40008400000 */
[----:B------:R-:W-:-:S04]  /*9c80*/  @!P4 FMUL R35, R35, 0.5 ;  /* 0x3f0000002323c820 */ /* 0x000fc80000400000 */
[----:B------:R3:W4:Y:S01]  /*9c90*/  MUFU.EX2 R108, R30 ;  /* 0x0000001e006c7308 */ /* 0x0007220000000800 */
[----:B-1----:R-:W-:Y:S01]  /*9ca0*/  @!P2 FMUL R104, R104, R104 ;  /* 0x000000686868a220 */ /* 0x002fe20000400000 */
[----:B------:R-:W-:Y:S02]  /*9cb0*/  FSETP.GEU.AND P2, PT, R31, -126, PT ;  /* 0xc2fc00001f00780b */ /* 0x000fe40003f4e000 */
[----:B------:R-:W-:Y:S01]  /*9cc0*/  @!P5 FMUL R34, R34, 0.5 ;  /* 0x3f0000002222d820 */ /* 0x000fe20000400000 */
[----:B------:R-:W-:-:S03]  /*9cd0*/  FADD R143, R65, R104 ;  /* 0x00000068418f7221 */ /* 0x000fc60000000000 */
[----:B------:R-:W1:Y:S01]  /*9ce0*/  MUFU.EX2 R112, R35 ;  /* 0x0000002300707308 */ /* 0x000e620000000800 */
[----:B--2---:R-:W-:Y:S01]  /*9cf0*/  @!P3 FMUL R117, R117, R117 ;  /* 0x000000757575b220 */ /* 0x004fe20000400000 */
[----:B------:R-:W-:Y:S01]  /*9d00*/  FSETP.GEU.AND P3, PT, R43, -126, PT ;  /* 0xc2fc00002b00780b */ /* 0x000fe20003f6e000 */
[--C-:B---3--:R-:W-:Y:S01]  /*9d10*/  FFMA R30, R42, UR21, -R132.reuse ;  /* 0x000000152a1e7c23 */ /* 0x108fe20008000884 */
[--C-:B------:R-:W-:Y:S01]  /*9d20*/  FFMA R42, R46, UR21, -R132.reuse ;  /* 0x000000152e2a7c23 */ /* 0x100fe20008000884 */
[--C-:B------:R-:W-:Y:S01]  /*9d30*/  FFMA R46, R66, UR21, -R132.reuse ;  /* 0x00000015422e7c23 */ /* 0x100fe20008000884 */
[--C-:B------:R-:W-:Y:S01]  /*9d40*/  FFMA R66, R106, UR21, -R132.reuse ;  /* 0x000000156a427c23 */ /* 0x100fe20008000884 */
[----:B------:R-:W-:Y:S01]  /*9d50*/  @!P2 FMUL R31, R31, 0.5 ;  /* 0x3f0000001f1fa820 */ /* 0x000fe20000400000 */
[----:B------:R-:W2:Y:S01]  /*9d60*/  MUFU.EX2 R34, R34 ;  /* 0x0000002200227308 */ /* 0x000ea20000000800 */
[----:B----4-:R-:W-:Y:S01]  /*9d70*/  @!P6 FMUL R108, R108, R108 ;  /* 0x0000006c6c6ce220 */ /* 0x010fe20000400000 */
[----:B------:R-:W-:Y:S01]  /*9d80*/  FSETP.GEU.AND P6, PT, R39, -126, PT ;  /* 0xc2fc00002700780b */ /* 0x000fe20003fce000 */
[--C-:B------:R-:W-:Y:S01]  /*9d90*/  FFMA R106, R118, UR21, -R132.reuse ;  /* 0x00000015766a7c23 */ /* 0x100fe20008000884 */
[----:B------:R-:W-:Y:S01]  /*9da0*/  FFMA R118, R131, UR21, -R132 ;  /* 0x0000001583767c23 */ /* 0x000fe20008000884 */
[----:B------:R-:W-:Y:S01]  /*9db0*/  FADD R131, R182, R19 ;  /* 0x00000013b6837221 */ /* 0x000fe20000000000 */
[----:B------:R-:W-:Y:S01]  /*9dc0*/  FADD R144, R144, R143 ;  /* 0x0000008f90907221 */ /* 0x000fe20000000000 */
[----:B------:R-:W-:Y:S01]  /*9dd0*/  @!P3 FMUL R43, R43, 0.5 ;  /* 0x3f0000002b2bb820 */ /* 0x000fe20000400000 */
[----:B------:R-:W3:Y:S01]  /*9de0*/  MUFU.EX2 R31, R31 ;  /* 0x0000001f001f7308 */ /* 0x000ee20000000800 */
[----:B-1----:R-:W-:Y:S01]  /*9df0*/  @!P4 FMUL R112, R112, R112 ;  /* 0x000000707070c220 */ /* 0x002fe20000400000 */
[----:B------:R-:W-:Y:S01]  /*9e00*/  FSETP.GEU.AND P4, PT, R42, -126, PT ;  /* 0xc2fc00002a00780b */ /* 0x000fe20003f8e000 */
[----:B------:R-:W-:-:S04]  /*9e10*/  FADD R143, R12, R21 ;  /* 0x000000150c8f7221 */ /* 0x000fc80000000000 */
[----:B------:R-:W-:Y:S01]  /*9e20*/  @!P6 FMUL R39, R39, 0.5 ;  /* 0x3f0000002727e820 */ /* 0x000fe20000400000 */
[----:B------:R1:W4:Y:S01]  /*9e30*/  MUFU.EX2 R116, R43 ;  /* 0x0000002b00747308 */ /* 0x0003220000000800 */
[----:B--2---:R-:W-:Y:S01]  /*9e40*/  @!P5 FMUL R34, R34, R34 ;  /* 0x000000222222d220 */ /* 0x004fe20000400000 */
[----:B------:R-:W-:-:S05]  /*9e50*/  FSETP.GEU.AND P5, PT, R47, -126, PT ;  /* 0xc2fc00002f00780b */ /* 0x000fca0003fae000 */
[----:B------:R-:W-:Y:S01]  /*9e60*/  @!P4 FMUL R42, R42, 0.5 ;  /* 0x3f0000002a2ac820 */ /* 0x000fe20000400000 */
[----:B------:R2:W5:Y:S01]  /*9e70*/  MUFU.EX2 R121, R39 ;  /* 0x0000002700797308 */ /* 0x0005620000000800 */
[----:B---3--:R-:W-:Y:S01]  /*9e80*/  @!P2 FMUL R31, R31, R31 ;  /* 0x0000001f1f1fa220 */ /* 0x008fe20000400000 */
[----:B------:R-:W-:Y:S01]  /*9e90*/  FSETP.GEU.AND P2, PT, R30, -126, PT ;  /* 0xc2fc00001e00780b */ /* 0x000fe20003f4e000 */
[--C-:B-1----:R-:W-:Y:S01]  /*9ea0*/  FFMA R43, R62, UR21, -R132.reuse ;  /* 0x000000153e2b7c23 */ /* 0x102fe20008000884 */
[--C-:B------:R-:W-:Y:S01]  /*9eb0*/  FFMA R62, R98, UR21, -R132.reuse ;  /* 0x00000015623e7c23 */ /* 0x100fe20008000884 */
[--C-:B------:R-:W-:Y:S01]  /*9ec0*/  FFMA R98, R111, UR21, -R132.reuse ;  /* 0x000000156f627c23 */ /* 0x100fe20008000884 */
[--C-:B------:R-:W-:Y:S01]  /*9ed0*/  FFMA R111, R151, UR21, -R132.reuse ;  /* 0x00000015976f7c23 */ /* 0x100fe20008000884 */
[----:B------:R-:W-:Y:S01]  /*9ee0*/  @!P5 FMUL R47, R47, 0.5 ;  /* 0x3f0000002f2fd820 */ /* 0x000fe20000400000 */
[----:B------:R-:W1:Y:S01]  /*9ef0*/  MUFU.EX2 R42, R42 ;  /* 0x0000002a002a7308 */ /* 0x000e620000000800 */
[--C-:B--2---:R-:W-:Y:S01]  /*9f00*/  FFMA R39, R54, UR21, -R132.reuse ;  /* 0x0000001536277c23 */ /* 0x104fe20008000884 */
[----:B----4-:R-:W-:Y:S01]  /*9f10*/  @!P3 FMUL R116, R116, R116 ;  /* 0x000000747474b220 */ /* 0x010fe20000400000 */
[--C-:B------:R-:W-:Y:S01]  /*9f20*/  FFMA R54, R82, UR21, -R132.reuse ;  /* 0x0000001552367c23 */ /* 0x100fe20008000884 */
[--C-:B------:R-:W-:Y:S01]  /*9f30*/  FFMA R82, R87, UR21, -R132.reuse ;  /* 0x0000001557527c23 */ /* 0x100fe20008000884 */
[----:B------:R-:W-:Y:S01]  /*9f40*/  FFMA R87, R99, UR21, -R132 ;  /* 0x0000001563577c23 */ /* 0x000fe20008000884 */
[----:B------:R-:W-:Y:S01]  /*9f50*/  FSETP.GEU.AND P3, PT, R39, -126, PT ;  /* 0xc2fc00002700780b */ /* 0x000fe20003f6e000 */
[----:B------:R-:W-:Y:S01]  /*9f60*/  @!P2 FMUL R30, R30, 0.5 ;  /* 0x3f0000001e1ea820 */ /* 0x000fe20000400000 */
[----:B------:R2:W3:Y:S01]  /*9f70*/  MUFU.EX2 R125, R47 ;  /* 0x0000002f007d7308 */ /* 0x0004e20000000800 */
[----:B-----5:R-:W-:Y:S01]  /*9f80*/  @!P6 FMUL R121, R121, R121 ;  /* 0x000000797979e220 */ /* 0x020fe20000400000 */
[----:B------:R-:W-:Y:S01]  /*9f90*/  FSETP.GEU.AND P6, PT, R38, -126, PT ;  /* 0xc2fc00002600780b */ /* 0x000fe20003fce000 */
[C---:B------:R-:W-:Y:S01]  /*9fa0*/  FADD R99, R48.reuse, R97 ;  /* 0x0000006130637221 */ /* 0x040fe20000000000 */
[----:B------:R-:W-:-:S04]  /*9fb0*/  F2FP.BF16.F32.PACK_AB R48, R48, R49 ;  /* 0x000000313030723e */ /* 0x000fc800000010ff */
[----:B------:R4:W5:Y:S01]  /*9fc0*/  MUFU.EX2 R35, R30 ;  /* 0x0000001e00237308 */ /* 0x0009620000000800 */
[----:B-1----:R-:W-:Y:S01]  /*9fd0*/  @!P4 FMUL R42, R42, R42 ;  /* 0x0000002a2a2ac220 */ /* 0x002fe20000400000 */
[----:B------:R-:W-:Y:S01]  /*9fe0*/  FSETP.GEU.AND P4, PT, R55, -126, PT ;  /* 0xc2fc00003700780b */ /* 0x000fe20003f8e000 */
[----:B------:R-:W-:Y:S01]  /*9ff0*/  @!P3 FMUL R39, R39, 0.5 ;  /* 0x3f0000002727b820 */ /* 0x000fe20000400000 */
[--C-:B--2---:R-:W-:Y:S01]  /*a000*/  FFMA R47, R70, UR21, -R132.reuse ;  /* 0x00000015462f7c23 */ /* 0x104fe20008000884 */
[--C-:B------:R-:W-:Y:S01]  /*a010*/  FFMA R70, R122, UR21, -R132.reuse ;  /* 0x000000157a467c23 */ /* 0x100fe20008000884 */
[----:B------:R-:W-:Y:S01]  /*a020*/  FFMA R122, R134, UR21, -R132 ;  /* 0x00000015867a7c23 */ /* 0x000fe20008000884 */
[----:B------:R-:W-:Y:S01]  /*a030*/  @!P6 FMUL R38, R38, 0.5 ;  /* 0x3f0000002626e820 */ /* 0x000fe20000400000 */
[----:B------:R-:W-:Y:S01]  /*a040*/  FADD R134, R180, R77 ;  /* 0x0000004db4867221 */ /* 0x000fe20000000000 */
[----:B---3--:R-:W-:Y:S01]  /*a050*/  @!P5 FMUL R125, R125, R125 ;  /* 0x0000007d7d7dd220 */ /* 0x008fe20000400000 */
[----:B------:R-:W-:Y:S01]  /*a060*/  FSETP.GEU.AND P5, PT, R113, -126, PT ;  /* 0xc2fc00007100780b */ /* 0x000fe20003fae000 */
[----:B------:R-:W1:Y:S01]  /*a070*/  MUFU.EX2 R39, R39 ;  /* 0x0000002700277308 */ /* 0x000e620000000800 */
[----:B----4-:R-:W-:Y:S01]  /*a080*/  FADD R30, -R8, R11 ;  /* 0x0000000b081e7221 */ /* 0x010fe20000000100 */
[----:B------:R-:W-:Y:S01]  /*a090*/  FADD R8, R41, R68 ;  /* 0x0000004429087221 */ /* 0x000fe20000000000 */
[----:B------:R-:W-:Y:S01]  /*a0a0*/  F2FP.BF16.F32.PACK_AB R68, R81, R68 ;  /* 0x000000445144723e */ /* 0x000fe200000010ff */
[----:B------:R-:W-:Y:S01]  /*a0b0*/  @!P4 FMUL R55, R55, 0.5 ;  /* 0x3f0000003737c820 */ /* 0x000fe20000400000 */
[----:B------:R-:W-:Y:S01]  /*a0c0*/  FMUL R30, R30, UR21 ;  /* 0x000000151e1e7c20 */ /* 0x000fe20008400000 */
[----:B-----5:R-:W-:Y:S01]  /*a0d0*/  @!P2 FMUL R35, R35, R35 ;  /* 0x000000232323a220 */ /* 0x020fe20000400000 */
[----:B------:R-:W-:Y:S01]  /*a0e0*/  FSETP.GEU.AND P2, PT, R51, -126, PT ;  /* 0xc2fc00003300780b */ /* 0x000fe20003f4e000 */
[----:B------:R-:W2:Y:S04]  /*a0f0*/  MUFU.EX2 R38, R38 ;  /* 0x0000002600267308 */ /* 0x000ea80000000800 */
[----:B------:R-:W-:-:S04]  /*a100*/  @!P5 FMUL R113, R113, 0.5 ;  /* 0x3f0000007171d820 */ /* 0x000fc80000400000 */
[----:B------:R3:W4:Y:S01]  /*a110*/  MUFU.EX2 R58, R55 ;  /* 0x00000037003a7308 */ /* 0x0007220000000800 */
[----:B-1----:R-:W-:Y:S01]  /*a120*/  @!P3 FMUL R39, R39, R39 ;  /* 0x000000272727b220 */ /* 0x002fe20000400000 */
[----:B------:R-:W-:Y:S02]  /*a130*/  FSETP.GEU.AND P3, PT, R63, -126, PT ;  /* 0xc2fc00003f00780b */ /* 0x000fe40003f6e000 */
[----:B------:R-:W-:-:S04]  /*a140*/  @!P2 FMUL R51, R51, 0.5 ;  /* 0x3f0000003333a820 */ /* 0x000fc80000400000 */
[----:B------:R-:W1:Y:S01]  /*a150*/  MUFU.EX2 R113, R113 ;  /* 0x0000007100717308 */ /* 0x000e620000000800 */
[----:B--2---:R-:W-:Y:S01]  /*a160*/  @!P6 FMUL R38, R38, R38 ;  /* 0x000000262626e220 */ /* 0x004fe20000400000 */
[----:B------:R-:W-:Y:S01]  /*a170*/  FSETP.GEU.AND P6, PT, R59, -126, PT ;  /* 0xc2fc00003b00780b */ /* 0x000fe20003fce000 */
[--C-:B---3--:R-:W-:Y:S01]  /*a180*/  FFMA R55, R86, UR21, -R132.reuse ;  /* 0x0000001556377c23 */ /* 0x108fe20008000884 */
[--C-:B------:R-:W-:Y:S01]  /*a190*/  FFMA R86, R91, UR21, -R132.reuse ;  /* 0x000000155b567c23 */ /* 0x100fe20008000884 */
[--C-:B------:R-:W-:Y:S01]  /*a1a0*/  FFMA R91, R107, UR21, -R132.reuse ;  /* 0x000000156b5b7c23 */ /* 0x100fe20008000884 */
[----:B------:R-:W-:Y:S01]  /*a1b0*/  FFMA R107, R135, UR21, -R132 ;  /* 0x00000015876b7c23 */ /* 0x000fe20008000884 */
[----:B------:R-:W-:Y:S01]  /*a1c0*/  @!P3 FMUL R63, R63, 0.5 ;  /* 0x3f0000003f3fb820 */ /* 0x000fe20000400000 */
[----:B------:R2:W3:Y:S01]  /*a1d0*/  MUFU.EX2 R129, R51 ;  /* 0x0000003300817308 */ /* 0x0004e20000000800 */
[----:B----4-:R-:W-:Y:S01]  /*a1e0*/  @!P4 FMUL R58, R58, R58 ;  /* 0x0000003a3a3ac220 */ /* 0x010fe20000400000 */
[----:B------:R-:W-:Y:S01]  /*a1f0*/  FSETP.GEU.AND P4, PT, R46, -126, PT ;  /* 0xc2fc00002e00780b */ /* 0x000fe20003f8e000 */
[----:B------:R-:W-:Y:S01]  /*a200*/  FADD R135, R24, R61 ;  /* 0x0000003d18877221 */ /* 0x000fe20000000000 */
[----:B------:R-:W-:-:S03]  /*a210*/  F2FP.BF16.F32.PACK_AB R24, R183, R24 ;  /* 0x00000018b718723e */ /* 0x000fc600000010ff */
[----:B------:R-:W-:Y:S01]  /*a220*/  @!P6 FMUL R59, R59, 0.5 ;  /* 0x3f0000003b3be820 */ /* 0x000fe20000400000 */
[----:B------:R4:W5:Y:S01]  /*a230*/  MUFU.EX2 R124, R63 ;  /* 0x0000003f007c7308 */ /* 0x0009620000000800 */
[----:B-1----:R-:W-:Y:S01]  /*a240*/  @!P5 FMUL R113, R113, R113 ;  /* 0x000000717171d220 */ /* 0x002fe20000400000 */
[----:B------:R-:W-:Y:S01]  /*a250*/  FSETP.GEU.AND P5, PT, R67, -126, PT ;  /* 0xc2fc00004300780b */ /* 0x000fe20003fae000 */
[--C-:B--2---:R-:W-:Y:S01]  /*a260*/  FFMA R51, R78, UR21, -R132.reuse ;  /* 0x000000154e337c23 */ /* 0x104fe20008000884 */
[--C-:B------:R-:W-:Y:S01]  /*a270*/  FFMA R78, R79, UR21, -R132.reuse ;  /* 0x000000154f4e7c23 */ /* 0x100fe20008000884 */
[--C-:B------:R-:W-:Y:S01]  /*a280*/  FFMA R79, R90, UR21, -R132.reuse ;  /* 0x000000155a4f7c23 */ /* 0x100fe20008000884 */
[--C-:B------:R-:W-:Y:S01]  /*a290*/  FFMA R90, R95, UR21, -R132.reuse ;  /* 0x000000155f5a7c23 */ /* 0x100fe20008000884 */
[----:B------:R-:W-:Y:S01]  /*a2a0*/  @!P4 FMUL R46, R46, 0.5 ;  /* 0x3f0000002e2ec820 */ /* 0x000fe20000400000 */
[----:B------:R1:W2:Y:S01]  /*a2b0*/  MUFU.EX2 R120, R59 ;  /* 0x0000003b00787308 */ /* 0x0002a20000000800 */
[----:B---3--:R-:W-:Y:S01]  /*a2c0*/  @!P2 FMUL R129, R129, R129 ;  /* 0x000000818181a220 */ /* 0x008fe20000400000 */
[----:B------:R-:W-:Y:S01]  /*a2d0*/  FSETP.GEU.AND P2, PT, R43, -126, PT ;  /* 0xc2fc00002b00780b */ /* 0x000fe20003f4e000 */
[--C-:B----4-:R-:W-:Y:S01]  /*a2e0*/  FFMA R63, R102, UR21, -R132.reuse ;  /* 0x00000015663f7c23 */ /* 0x110fe20008000884 */
[--C-:B------:R-:W-:Y:S01]  /*a2f0*/  FFMA R102, R115, UR21, -R132.reuse ;  /* 0x0000001573667c23 */ /* 0x100fe20008000884 */
[--C-:B------:R-:W-:Y:S01]  /*a300*/  FFMA R115, R119, UR21, -R132.reuse ;  /* 0x0000001577737c23 */ /* 0x100fe20008000884 */
[----:B------:R-:W-:Y:S01]  /*a310*/  FADD R119, R28, R57 ;  /* 0x000000391c777221 */ /* 0x000fe20000000000 */
[----:B------:R-:W-:Y:S01]  /*a320*/  @!P5 FMUL R67, R67, 0.5 ;  /* 0x3f0000004343d820 */ /* 0x000fe20000400000 */
[----:B------:R-:W3:Y:S01]  /*a330*/  MUFU.EX2 R46, R46 ;  /* 0x0000002e002e7308 */ /* 0x000ee20000000800 */
[----:B-----5:R-:W-:Y:S01]  /*a340*/  @!P3 FMUL R124, R124, R124 ;  /* 0x0000007c7c7cb220 */ /* 0x020fe20000400000 */
[----:B------:R-:W-:Y:S01]  /*a350*/  FSETP.GEU.AND P3, PT, R50, -126, PT ;  /* 0xc2fc00003200780b */ /* 0x000fe20003f6e000 */
[--C-:B-1----:R-:W-:Y:S01]  /*a360*/  FFMA R59, R94, UR21, -R132.reuse ;  /* 0x000000155e3b7c23 */ /* 0x102fe20008000884 */
[--C-:B------:R-:W-:Y:S01]  /*a370*/  FFMA R94, R103, UR21, -R132.reuse ;  /* 0x00000015675e7c23 */ /* 0x100fe20008000884 */
[----:B------:R-:W-:Y:S01]  /*a380*/  FFMA R103, R138, UR21, -R132 ;  /* 0x000000158a677c23 */ /* 0x000fe20008000884 */
[----:B------:R-:W-:Y:S01]  /*a390*/  FADD R119, R119, R8 ;  /* 0x0000000877777221 */ /* 0x000fe20000000000 */
[----:B------:R-:W-:Y:S01]  /*a3a0*/  @!P2 FMUL R43, R43, 0.5 ;  /* 0x3f0000002b2ba820 */ /* 0x000fe20000400000 */
[----:B------:R1:W4:Y:S01]  /*a3b0*/  MUFU.EX2 R133, R67 ;  /* 0x0000004300857308 */ /* 0x0003220000000800 */
[----:B--2---:R-:W-:Y:S01]  /*a3c0*/  @!P6 FMUL R120, R120, R120 ;  /* 0x000000787878e220 */ /* 0x004fe20000400000 */
[----:B------:R-:W-:Y:S01]  /*a3d0*/  FSETP.GEU.AND P6, PT, R47, -126, PT ;  /* 0xc2fc00002f00780b */ /* 0x000fe20003fce000 */
[----:B------:R-:W-:Y:S01]  /*a3e0*/  FADD R8, R40, R81 ;  /* 0x0000005128087221 */ /* 0x000fe20000000000 */
[----:B------:R-:W-:Y:S01]  /*a3f0*/  FADD R95, R49, R92 ;  /* 0x0000005c315f7221 */ /* 0x000fe20000000000 */
[----:B------:R-:W-:Y:S01]  /*a400*/  FADD R138, R13, R20 ;  /* 0x000000140d8a7221 */ /* 0x000fe20000000000 */
[----:B------:R-:W-:Y:S01]  /*a410*/  F2FP.BF16.F32.PACK_AB R28, R29, R28 ;  /* 0x0000001c1d1c723e */ /* 0x000fe200000010ff */
[----:B------:R-:W-:Y:S01]  /*a420*/  @!P3 FMUL R50, R50, 0.5 ;  /* 0x3f0000003232b820 */ /* 0x000fe20000400000 */
[----:B------:R-:W2:Y:S01]  /*a430*/  MUFU.EX2 R43, R43 ;  /* 0x0000002b002b7308 */ /* 0x000ea20000000800 */
[----:B---3--:R-:W-:Y:S01]  /*a440*/  @!P4 FMUL R46, R46, R46 ;  /* 0x0000002e2e2ec220 */ /* 0x008fe20000400000 */
[----:B------:R-:W-:Y:S01]  /*a450*/  FSETP.GEU.AND P4, PT, R75, -126, PT ;  /* 0xc2fc00004b00780b */ /* 0x000fe20003f8e000 */
[----:B-1----:R-:W-:Y:S01]  /*a460*/  FFMA R67, R110, UR21, -R132 ;  /* 0x000000156e437c23 */ /* 0x002fe20008000884 */
[----:B------:R-:W-:Y:S01]  /*a470*/  FADD R110, R15, R85 ;  /* 0x000000550f6e7221 */ /* 0x000fe20000000000 */
[----:B------:R-:W-:-:S02]  /*a480*/  F2FP.BF16.F32.PACK_AB R40, R40, R41 ;  /* 0x000000292828723e */ /* 0x000fc400000010ff */
[----:B------:R-:W-:Y:S01]  /*a490*/  @!P6 FMUL R47, R47, 0.5 ;  /* 0x3f0000002f2fe820 */ /* 0x000fe20000400000 */
[----:B------:R-:W1:Y:S01]  /*a4a0*/  MUFU.EX2 R50, R50 ;  /* 0x0000003200327308 */ /* 0x000e620000000800 */
[----:B----4-:R-:W-:Y:S01]  /*a4b0*/  @!P5 FMUL R133, R133, R133 ;  /* 0x000000858585d220 */ /* 0x010fe20000400000 */
[----:B------:R-:W-:Y:S01]  /*a4c0*/  FSETP.GEU.AND P5, PT, R51, -126, PT ;  /* 0xc2fc00003300780b */ /* 0x000fe20003fae000 */
[----:B------:R-:W-:Y:S01]  /*a4d0*/  FADD R131, R131, R110 ;  /* 0x0000006e83837221 */ /* 0x000fe20000000000 */
[C---:B------:R-:W-:Y:S01]  /*a4e0*/  FADD R110, R44.reuse, R89 ;  /* 0x000000592c6e7221 */ /* 0x040fe20000000000 */
[----:B------:R-:W-:Y:S02]  /*a4f0*/  F2FP.BF16.F32.PACK_AB R44, R44, R45 ;  /* 0x0000002d2c2c723e */ /* 0x000fe400000010ff */
[----:B------:R-:W-:Y:S01]  /*a500*/  @!P4 FMUL R75, R75, 0.5 ;  /* 0x3f0000004b4bc820 */ /* 0x000fe20000400000 */
[----:B------:R-:W3:Y:S01]  /*a510*/  MUFU.EX2 R47, R47 ;  /* 0x0000002f002f7308 */ /* 0x000ee20000000800 */
[----:B--2---:R-:W-:Y:S01]  /*a520*/  @!P2 FMUL R43, R43, R43 ;  /* 0x0000002b2b2ba220 */ /* 0x004fe20000400000 */
[----:B------:R-:W-:-:S02]  /*a530*/  FSETP.GEU.AND P2, PT, R71, -126, PT ;  /* 0xc2fc00004700780b */ /* 0x000fc40003f4e000 */
[----:B------:R-:W-:Y:S02]  /*a540*/  F2FP.BF16.F32.PACK_AB R41, R120, R113 ;  /* 0x000000717829723e */ /* 0x000fe400000010ff */
[----:B------:R-:W-:Y:S01]  /*a550*/  F2FP.BF16.F32.PACK_AB R92, R97, R92 ;  /* 0x0000005c615c723e */ /* 0x000fe200000010ff */
[----:B------:R-:W-:Y:S01]  /*a560*/  @!P5 FMUL R51, R51, 0.5 ;  /* 0x3f0000003333d820 */ /* 0x000fe20000400000 */
[----:B------:R2:W4:Y:S01]  /*a570*/  MUFU.EX2 R137, R75 ;  /* 0x0000004b00897308 */ /* 0x0005220000000800 */
[----:B-1----:R-:W-:Y:S01]  /*a580*/  @!P3 FMUL R50, R50, R50 ;  /* 0x000000323232b220 */ /* 0x002fe20000400000 */
[----:B------:R-:W-:-:S05]  /*a590*/  FSETP.GEU.AND P3, PT, R83, -126, PT ;  /* 0xc2fc00005300780b */ /* 0x000fca0003f6e000 */
[----:B------:R-:W-:Y:S01]  /*a5a0*/  @!P2 FMUL R71, R71, 0.5 ;  /* 0x3f0000004747a820 */ /* 0x000fe20000400000 */
[----:B------:R-:W1:Y:S01]  /*a5b0*/  MUFU.EX2 R51, R51 ;  /* 0x0000003300337308 */ /* 0x000e620000000800 */
[----:B---3--:R-:W-:Y:S01]  /*a5c0*/  @!P6 FMUL R47, R47, R47 ;  /* 0x0000002f2f2fe220 */ /* 0x008fe20000400000 */
[----:B------:R-:W-:Y:S01]  /*a5d0*/  FSETP.GEU.AND P6, PT, R78, -126, PT ;  /* 0xc2fc00004e00780b */ /* 0x000fe20003fce000 */
[----:B--2---:R-:W-:Y:S01]  /*a5e0*/  FFMA R75, R114, UR21, -R132 ;  /* 0x00000015724b7c23 */ /* 0x004fe20008000884 */
[----:B------:R-:W-:Y:S01]  /*a5f0*/  FADD R114, R45, R10 ;  /* 0x0000000a2d727221 */ /* 0x000fe20000000000 */
[----:B------:R-:W-:Y:S02]  /*a600*/  F2FP.BF16.F32.PACK_AB R45, R133, R46 ;  /* 0x0000002e852d723e */ /* 0x000fe400000010ff */
[----:B------:R-:W-:Y:S01]  /*a610*/  @!P3 FMUL R83, R83, 0.5 ;  /* 0x3f0000005353b820 */ /* 0x000fe20000400000 */
[----:B------:R2:W3:Y:S01]  /*a620*/  MUFU.EX2 R128, R71 ;  /* 0x0000004700807308 */ /* 0x0004e20000000800 */
[----:B----4-:R-:W-:Y:S01]  /*a630*/  @!P4 FMUL R137, R137, R137 ;  /* 0x000000898989c220 */ /* 0x010fe20000400000 */
[----:B------:R-:W-:Y:S01]  /*a640*/  FSETP.GEU.AND P4, PT, R55, -126, PT ;  /* 0xc2fc00003700780b */ /* 0x000fe20003f8e000 */
[----:B------:R-:W-:-:S03]  /*a650*/  FADD R135, R135, R114 ;  /* 0x0000007287877221 */ /* 0x000fc60000000000 */
[----:B------:R-:W-:Y:S01]  /*a660*/  F2FP.BF16.F32.PACK_AB R49, R137, R50 ;  /* 0x000000328931723e */ /* 0x000fe200000010ff */
[----:B------:R-:W-:Y:S01]  /*a670*/  @!P6 FMUL R78, R78, 0.5 ;  /* 0x3f0000004e4ee820 */ /* 0x000fe20000400000 */
[----:B------:R-:W4:Y:S01]  /*a680*/  MUFU.EX2 R83, R83 ;  /* 0x0000005300537308 */ /* 0x000f220000000800 */
[----:B-1----:R-:W-:Y:S01]  /*a690*/  @!P5 FMUL R51, R51, R51 ;  /* 0x000000333333d220 */ /* 0x002fe20000400000 */
[----:B------:R-:W-:Y:S01]  /*a6a0*/  FSETP.GEU.AND P5, PT, R82, -126, PT ;  /* 0xc2fc00005200780b */ /* 0x000fe20003fae000 */
[----:B--2---:R-:W-:Y:S01]  /*a6b0*/  FFMA R71, R123, UR21, -R132 ;  /* 0x000000157b477c23 */ /* 0x004fe20008000884 */
[----:B------:R-:W-:Y:S01]  /*a6c0*/  FADD R123, R29, R56 ;  /* 0x000000381d7b7221 */ /* 0x000fe20000000000 */
[----:B------:R-:W-:Y:S01]  /*a6d0*/  FADD R132, R32, R23 ;  /* 0x0000001720847221 */ /* 0x000fe20000000000 */
[----:B------:R-:W-:Y:S01]  /*a6e0*/  F2FP.BF16.F32.PACK_AB R29, R27, R26 ;  /* 0x0000001a1b1d723e */ /* 0x000fe200000010ff */
[----:B------:R-:W-:Y:S01]  /*a6f0*/  @!P4 FMUL R55, R55, 0.5 ;  /* 0x3f0000003737c820 */ /* 0x000fe20000400000 */
[----:B------:R-:W1:Y:S01]  /*a700*/  MUFU.EX2 R78, R78 ;  /* 0x0000004e004e7308 */ /* 0x000e620000000800 */
[----:B---3--:R-:W-:Y:S01]  /*a710*/  @!P2 FMUL R128, R128, R128 ;  /* 0x000000808080a220 */ /* 0x008fe20000400000 */
[----:B------:R-:W-:Y:S01]  /*a720*/  FSETP.GEU.AND P2, PT, R54, -126, PT ;  /* 0xc2fc00003600780b */ /* 0x000fe20003f4e000 */
[----:B------:R-:W-:Y:S01]  /*a730*/  FADD R123, R123, R8 ;  /* 0x000000087b7b7221 */ /* 0x000fe20000000000 */
[----:B------:R-:W-:Y:S01]  /*a740*/  FADD R8, R178, R22 ;  /* 0x00000016b2087221 */ /* 0x000fe20000000000 */
[----:B------:R-:W-:Y:S01]  /*a750*/  FADD R132, R132, R99 ;  /* 0x0000006384847221 */ /* 0x000fe20000000000 */
[----:B------:R-:W-:Y:S01]  /*a760*/  FADD R99, R52, R105 ;  /* 0x0000006934637221 */ /* 0x000fe20000000000 */
[----:B------:R-:W-:Y:S01]  /*a770*/  @!P5 FMUL R82, R82, 0.5 ;  /* 0x3f0000005252d820 */ /* 0x000fe20000400000 */
[----:B------:R-:W2:Y:S01]  /*a780*/  MUFU.EX2 R55, R55 ;  /* 0x0000003700377308 */ /* 0x000ea20000000800 */
[----:B----4-:R-:W-:Y:S01]  /*a790*/  @!P3 FMUL R83, R83, R83 ;  /* 0x000000535353b220 */ /* 0x010fe20000400000 */
[----:B------:R-:W-:Y:S01]  /*a7a0*/  FSETP.GEU.AND P3, PT, R59, -126, PT ;  /* 0xc2fc00003b00780b */ /* 0x000fe20003f6e000 */
[----:B------:R-:W-:Y:S01]  /*a7b0*/  FADD R123, R123, R132 ;  /* 0x000000847b7b7221 */ /* 0x000fe20000000000 */
[----:B------:R-:W-:-:S02]  /*a7c0*/  F2FP.BF16.F32.PACK_AB R52, R52, R53 ;  /* 0x000000353434723e */ /* 0x000fc400000010ff */
[----:B------:R-:W-:Y:S01]  /*a7d0*/  F2FP.BF16.F32.PACK_AB R32, R32, R33 ;  /* 0x000000212020723e */ /* 0x000fe200000010ff */
[----:B------:R-:W-:Y:S01]  /*a7e0*/  @!P2 FMUL R54, R54, 0.5 ;  /* 0x3f0000003636a820 */ /* 0x000fe20000400000 */
[----:B------:R-:W3:Y:S01]  /*a7f0*/  MUFU.EX2 R82, R82 ;  /* 0x0000005200527308 */ /* 0x000ee20000000800 */
[----:B-1----:R-:W-:Y:S01]  /*a800*/  @!P6 FMUL R78, R78, R78 ;  /* 0x0000004e4e4ee220 */ /* 0x002fe20000400000 */
[----:B------:R-:W-:Y:S02]  /*a810*/  FSETP.GEU.AND P6, PT, R79, -126, PT ;  /* 0xc2fc00004f00780b */ /* 0x000fe40003fce000 */
[----:B------:R-:W-:-:S03]  /*a820*/  F2FP.BF16.F32.PACK_AB R56, R56, R57 ;  /* 0x000000393838723e */ /* 0x000fc600000010ff */
[----:B------:R-:W-:Y:S01]  /*a830*/  @!P3 FMUL R59, R59, 0.5 ;  /* 0x3f0000003b3bb820 */ /* 0x000fe20000400000 */
[----:B------:R-:W1:Y:S01]  /*a840*/  MUFU.EX2 R54, R54 ;  /* 0x0000003600367308 */ /* 0x000e620000000800 */
        /* <DEDUP_REMOVED lines=8> */
[----:B-1----:R-:W-:Y:S01]  /*a8d0*/  @!P2 FMUL R54, R54, R54 ;  /* 0x000000363636a220 */ /* 0x002fe20000400000 */
[----:B------:R-:W-:-:S05]  /*a8e0*/  FSETP.GEU.AND P2, PT, R86, -126, PT ;  /* 0xc2fc00005600780b */ /* 0x000fca0003f4e000 */
        /* <DEDUP_REMOVED lines=19> */
[----:B------:R-:W-:-:S04]  /*aa20*/  FSETP.GEU.AND P2, PT, R63, -126, PT ;  /* 0xc2fc00003f00780b */ /* 0x000fc80003f4e000 */
[----:B------:R-:W-:Y:S01]  /*aa30*/  F2FP.BF16.F32.PACK_AB R57, R86, R79 ;  /* 0x0000004f5639723e */ /* 0x000fe200000010ff */
        /* <DEDUP_REMOVED lines=11> */
[----:B------:R-:W-:-:S03]  /*aaf0*/  FSETP.GEU.AND P4, PT, R102, -126, PT ;  /* 0xc2fc00006600780b */ /* 0x000fc60003f8e000 */
[----:B------:R-:W-:Y:S02]  /*ab00*/  FADD R149, R35, R66 ;  /* 0x0000004223957221 */ /* 0x000fe40000000000 */
        /* <DEDUP_REMOVED lines=37> */
[----:B-1----:R-:W-:Y:S02]  /*ad60*/  FADD R127, R25, R84 ;  /* 0x00000054197f7221 */ /* 0x002fe40000000000 */
[----:B------:R-:W-:Y:S02]  /*ad70*/  FADD R151, R120, R71 ;  /* 0x0000004778977221 */ /* 0x000fe40000000000 */
[----:B------:R-:W-:Y:S01]  /*ad80*/  @!P3 FMUL R122, R122, 0.5 ;  /* 0x3f0000007a7ab820 */ /* 0x000fe20000400000 */
[----:B------:R-:W-:Y:S01]  /*ad90*/  FADD R127, R127, R8 ;  /* 0x000000087f7f7221 */ /* 0x000fe20000000000 */
[----:B----4-:R-:W-:Y:S01]  /*ada0*/  @!P4 FMUL R11, R11, R11 ;  /* 0x0000000b0b0bc220 */ /* 0x010fe20000400000 */
[----:B------:R-:W-:Y:S01]  /*adb0*/  FSETP.GEU.AND P4, PT, R103, -126, PT ;  /* 0xc2fc00006700780b */ /* 0x000fe20003f8e000 */
[----:B--2---:R-:W-:Y:S01]  /*adc0*/  FADD R130, R33, R64 ;  /* 0x0000004021827221 */ /* 0x004fe20000000000 */
[----:B------:R-:W1:Y:S01]  /*add0*/  MUFU.EX2 R106, R106 ;  /* 0x0000006a006a7308 */ /* 0x000e620000000800 */
[----:B------:R-:W-:-:S02]  /*ade0*/  F2FP.BF16.F32.PACK_AB R33, R116, R35 ;  /* 0x000000237421723e */ /* 0x000fc400000010ff */
[----:B------:R-:W-:Y:S01]  /*adf0*/  @!P6 FMUL R118, R118, 0.5 ;  /* 0x3f0000007676e820 */ /* 0x000fe20000400000 */
[----:B------:R-:W-:Y:S01]  /*ae00*/  FADD R130, R130, R95 ;  /* 0x0000005f82827221 */ /* 0x000fe20000000000 */
[----:B-----5:R-:W-:Y:S01]  /*ae10*/  @!P5 FMUL R9, R9, R9 ;  /* 0x000000090909d220 */ /* 0x020fe20000400000 */
[----:B------:R-:W-:Y:S01]  /*ae20*/  FSETP.GEU.AND P5, PT, R139, -126, PT ;  /* 0xc2fc00008b00780b */ /* 0x000fe20003fae000 */
[----:B------:R-:W-:Y:S01]  /*ae30*/  FADD R95, R176, R101 ;  /* 0x00000065b05f7221 */ /* 0x000fe20000000000 */
[----:B------:R-:W2:Y:S01]  /*ae40*/  MUFU.EX2 R122, R122 ;  /* 0x0000007a007a7308 */ /* 0x000ea20000000800 */
[----:B------:R-:W-:Y:S01]  /*ae50*/  FADD R130, R119, R130 ;  /* 0x0000008277827221 */ /* 0x000fe20000000000 */
[----:B------:R-:W-:Y:S01]  /*ae60*/  F2FP.BF16.F32.PACK_AB R35, R125, R42 ;  /* 0x0000002a7d23723e */ /* 0x000fe200000010ff */
[----:B------:R-:W-:Y:S01]  /*ae70*/  @!P4 FMUL R103, R103, 0.5 ;  /* 0x3f0000006767c820 */ /* 0x000fe20000400000 */
[----:B------:R-:W-:Y:S01]  /*ae80*/  FADD R134, R134, R95 ;  /* 0x0000005f86867221 */ /* 0x000fe20000000000 */
[----:B------:R-:W-:Y:S01]  /*ae90*/  FADD R95, R17, R96 ;  /* 0x00000060115f7221 */ /* 0x000fe20000000000 */
[----:B------:R-:W-:-:S02]  /*aea0*/  F2FP.BF16.F32.PACK_AB R64, R23, R64 ;  /* 0x000000401740723e */ /* 0x000fc400000010ff */
[----:B------:R-:W3:Y:S01]  /*aeb0*/  MUFU.EX2 R118, R118 ;  /* 0x0000007600767308 */ /* 0x000ee20000000800 */
[----:B------:R-:W-:Y:S01]  /*aec0*/  FADD R138, R138, R95 ;  /* 0x0000005f8a8a7221 */ /* 0x000fe20000000000 */
[----:B------:R-:W-:Y:S01]  /*aed0*/  FADD R95, R53, R100 ;  /* 0x00000064355f7221 */ /* 0x000fe20000000000 */
[----:B------:R-:W-:Y:S01]  /*aee0*/  @!P5 FMUL R139, R139, 0.5 ;  /* 0x3f0000008b8bd820 */ /* 0x000fe20000400000 */
[----:B-1----:R-:W-:Y:S01]  /*aef0*/  @!P2 FMUL R106, R106, R106 ;  /* 0x0000006a6a6aa220 */ /* 0x002fe20000400000 */
[----:B------:R-:W-:Y:S01]  /*af00*/  FSETP.GEU.AND P2, PT, R30, -126, PT ;  /* 0xc2fc00001e00780b */ /* 0x000fe20003f4e000 */
[----:B------:R-:W-:Y:S01]  /*af10*/  FADD R140, R140, R95 ;  /* 0x0000005f8c8c7221 */ /* 0x000fe20000000000 */
[----:B------:R-:W-:Y:S01]  /*af20*/  FADD R127, R127, R134 ;  /* 0x000000867f7f7221 */ /* 0x000fe20000000000 */
[----:B------:R-:W1:Y:S01]  /*af30*/  MUFU.EX2 R103, R103 ;  /* 0x0000006700677308 */ /* 0x000e620000000800 */
[----:B--2---:R-:W-:Y:S01]  /*af40*/  @!P3 FMUL R122, R122, R122 ;  /* 0x0000007a7a7ab220 */ /* 0x004fe20000400000 */
[----:B------:R-:W-:Y:S01]  /*af50*/  FSETP.GEU.AND P3, PT, R145, -126, PT ;  /* 0xc2fc00009100780b */ /* 0x000fe20003f6e000 */
[----:B------:R-:W-:Y:S01]  /*af60*/  FADD R131, R131, R138 ;  /* 0x0000008a83837221 */ /* 0x000fe20000000000 */
[----:B------:R-:W-:Y:S01]  /*af70*/  FADD R135, R135, R140 ;  /* 0x0000008c87877221 */ /* 0x000fe20000000000 */
[----:B------:R-:W-:-:S02]  /*af80*/  F2FP.BF16.F32.PACK_AB R53, R83, R54 ;  /* 0x000000365335723e */ /* 0x000fc400000010ff */
[----:B------:R-:W-:Y:S01]  /*af90*/  F2FP.BF16.F32.PACK_AB R100, R105, R100 ;  /* 0x000000646964723e */ /* 0x000fe200000010ff */
[----:B------:R2:W4:Y:S01]  /*afa0*/  MUFU.EX2 R8, R139 ;  /* 0x0000008b00087308 */ /* 0x0005220000000800 */
[----:B---3--:R-:W-:Y:S01]  /*afb0*/  @!P6 FMUL R118, R118, R118 ;  /* 0x000000767676e220 */ /* 0x008fe20000400000 */
[----:B------:R-:W-:Y:S01]  /*afc0*/  FSETP.GEU.AND P6, PT, R142, -126, PT ;  /* 0xc2fc00008e00780b */ /* 0x000fe20003fce000 */
[----:B------:R-:W-:Y:S01]  /*afd0*/  @!P2 FMUL R30, R30, 0.5 ;  /* 0x3f0000001e1ea820 */ /* 0x000fe20000400000 */
[----:B------:R-:W-:-:S03]  /*afe0*/  FADD R130, R130, R135 ;  /* 0x0000008782827221 */ /* 0x000fc60000000000 */
[----:B------:R-:W-:Y:S01]  /*aff0*/  @!P3 FMUL R145, R145, 0.5 ;  /* 0x3f0000009191b820 */ /* 0x000fe20000400000 */
[----:B------:R-:W3:Y:S01]  /*b000*/  MUFU.EX2 R119, R30 ;  /* 0x0000001e00777308 */ /* 0x000ee20000000800 */
[----:B-1----:R-:W-:Y:S01]  /*b010*/  @!P4 FMUL R103, R103, R103 ;  /* 0x000000676767c220 */ /* 0x002fe20000400000 */
[----:B------:R-:W-:Y:S01]  /*b020*/  FSETP.GEU.AND P4, PT, R148, -126, PT ;  /* 0xc2fc00009400780b */ /* 0x000fe20003f8e000 */
[----:B--2---:R-:W-:Y:S01]  /*b030*/  FADD R139, R183, R60 ;  /* 0x0000003cb78b7221 */ /* 0x004fe20000000000 */
[----:B------:R-:W-:Y:S01]  /*b040*/  F2FP.BF16.F32.PACK_AB R60, R60, R61 ;  /* 0x0000003d3c3c723e */ /* 0x000fe200000010ff */
[----:B------:R-:W-:Y:S01]  /*b050*/  FADD R184, R50, R103 ;  /* 0x0000006732b87221 */ /* 0x000fe20000000000 */
[----:B------:R-:W-:Y:S01]  /*b060*/  F2FP.BF16.F32.PACK_AB R61, R87, R62 ;  /* 0x0000003e573d723e */ /* 0x000fe200000010ff */
[----:B------:R-:W-:Y:S01]  /*b070*/  FADD R139, R139, R110 ;  /* 0x0000006e8b8b7221 */ /* 0x000fe20000000000 */
[----:B------:R1:W2:Y:S01]  /*b080*/  MUFU.EX2 R95, R145 ;  /* 0x00000091005f7308 */ /* 0x0002a20000000800 */
[----:B----4-:R-:W-:Y:S01]  /*b090*/  @!P5 FMUL R8, R8, R8 ;  /* 0x000000080808d220 */ /* 0x010fe20000400000 */
[----:B------:R-:W-:Y:S01]  /*b0a0*/  FSETP.GEU.AND P5, PT, R147, -126, PT ;  /* 0xc2fc00009300780b */ /* 0x000fe20003fae000 */
[----:B------:R-:W-:Y:S01]  /*b0b0*/  FADD R110, R177, R88 ;  /* 0x00000058b16e7221 */ /* 0x000fe20000000000 */
[----:B------:R-:W-:Y:S01]  /*b0c0*/  @!P6 FMUL R142, R142, 0.5 ;  /* 0x3f0000008e8ee820 */ /* 0x000fe20000400000 */
[----:B------:R-:W-:Y:S01]  /*b0d0*/  FADD R192, R149, R184 ;  /* 0x000000b895c07221 */ /* 0x000fe20000000000 */
[----:B------:R-:W-:Y:S01]  /*b0e0*/  FADD R184, R124, R11 ;  /* 0x0000000b7cb87221 */ /* 0x000fe20000000000 */
[----:B------:R-:W-:Y:S01]  /*b0f0*/  FADD R141, R141, R110 ;  /* 0x0000006e8d8d7221 */ /* 0x000fe20000000000 */
[----:B------:R4:W5:Y:S01]  /*b100*/  MUFU.EX2 R114, R142 ;  /* 0x0000008e00727308 */ /* 0x0009620000000800 */
[----:B------:R-:W-:Y:S01]  /*b110*/  FADD R110, R16, R93 ;  /* 0x0000005d106e7221 */ /* 0x000fe20000000000 */
[----:B------:R-:W-:Y:S01]  /*b120*/  @!P4 FMUL R148, R148, 0.5 ;  /* 0x3f0000009494c820 */ /* 0x000fe20000400000 */
[----:B-1----:R-:W-:Y:S01]  /*b130*/  FADD R145, R18, R109 ;  /* 0x0000006d12917221 */ /* 0x002fe20000000000 */
[----:B------:R-:W-:Y:S01]  /*b140*/  FADD R144, R141, R144 ;  /* 0x000000908d907221 */ /* 0x000fe20000000000 */
[----:B------:R-:W-:Y:S01]  /*b150*/  FADD R143, R143, R110 ;  /* 0x0000006e8f8f7221 */ /* 0x000fe20000000000 */
[----:B---3--:R-:W-:Y:S01]  /*b160*/  @!P2 FMUL R119, R119, R119 ;  /* 0x000000777777a220 */ /* 0x008fe20000400000 */
[----:B------:R-:W-:Y:S01]  /*b170*/  @!P5 FMUL R147, R147, 0.5 ;  /* 0x3f0000009393d820 */ /* 0x000fe20000400000 */
[----:B------:R-:W-:Y:S01]  /*b180*/  FADD R146, R146, R145 ;  /* 0x0000009192927221 */ /* 0x000fe20000000000 */
[----:B----4-:R-:W-:Y:S01]  /*b190*/  FADD R142, R36, R69 ;  /* 0x00000045248e7221 */ /* 0x010fe20000000000 */
[----:B--2---:R-:W-:Y:S01]  /*b1a0*/  @!P3 FMUL R95, R95, R95 ;  /* 0x0000005f5f5fb220 */ /* 0x004fe20000400000 */
[----:B------:R1:W2:Y:S01]  /*b1b0*/  MUFU.EX2 R110, R147 ;  /* 0x00000093006e7308 */ /* 0x0002a20000000800 */
[----:B------:R-:W-:Y:S01]  /*b1c0*/  FSETP.GEU.AND P3, PT, R107, -126, PT ;  /* 0xc2fc00006b00780b */ /* 0x000fe20003f6e000 */
[----:B------:R-:W-:Y:S01]  /*b1d0*/  FADD R142, R142, R99 ;  /* 0x000000638e8e7221 */ /* 0x000fe20000000000 */
[----:B------:R-:W-:Y:S01]  /*b1e0*/  FADD R145, R26, R79 ;  /* 0x0000004f1a917221 */ /* 0x000fe20000000000 */
[----:B------:R-:W-:Y:S01]  /*b1f0*/  FADD R146, R143, R146 ;  /* 0x000000928f927221 */ /* 0x000fe20000000000 */
[----:B------:R-:W-:Y:S01]  /*b200*/  FADD R127, R127, R144 ;  /* 0x000000907f7f7221 */ /* 0x000fe20000000000 */
[----:B-----5:R-:W-:Y:S01]  /*b210*/  @!P6 FMUL R114, R114, R114 ;  /* 0x000000727272e220 */ /* 0x020fe20000400000 */
[----:B------:R-:W-:Y:S01]  /*b220*/  FSETP.GEU.AND P6, PT, R115, -126, PT ;  /* 0xc2fc00007300780b */ /* 0x000fe20003fce000 */
[----:B------:R3:W4:Y:S01]  /*b230*/  MUFU.EX2 R99, R148 ;  /* 0x0000009400637308 */ /* 0x0007220000000800 */
[----:B------:R-:W-:Y:S01]  /*b240*/  FADD R185, R145, R150 ;  /* 0x0000009691b97221 */ /* 0x000fe20000000000 */
[----:B------:R-:W-:Y:S01]  /*b250*/  FADD R145, R116, R91 ;  /* 0x0000005b74917221 */ /* 0x000fe20000000000 */
[----:B------:R-:W-:Y:S01]  /*b260*/  FADD R150, R43, R74 ;  /* 0x0000004a2b967221 */ /* 0x000fe20000000000 */
[----:B------:R-:W-:Y:S01]  /*b270*/  FADD R149, R51, R114 ;  /* 0x0000007233957221 */ /* 0x000fe20000000000 */
[----:B-1----:R-:W-:Y:S01]  /*b280*/  FADD R147, R31, R90 ;  /* 0x0000005a1f937221 */ /* 0x002fe20000000000 */
[----:B------:R-:W-:Y:S01]  /*b290*/  @!P3 FMUL R107, R107, 0.5 ;  /* 0x3f0000006b6bb820 */ /* 0x000fe20000400000 */
[----:B------:R-:W-:Y:S01]  /*b2a0*/  FADD R142, R139, R142 ;  /* 0x0000008e8b8e7221 */ /* 0x000fe20000000000 */
[----:B------:R-:W-:Y:S01]  /*b2b0*/  FADD R185, R185, R192 ;  /* 0x000000c0b9b97221 */ /* 0x000fe20000000000 */
[----:B--2---:R-:W-:Y:S01]  /*b2c0*/  @!P5 FMUL R110, R110, R110 ;  /* 0x0000006e6e6ed220 */ /* 0x004fe20000400000 */
[----:B------:R-:W-:Y:S01]  /*b2d0*/  FSETP.GEU.AND P5, PT, R111, -126, PT ;  /* 0xc2fc00006f00780b */ /* 0x000fe20003fae000 */
[----:B---3--:R-:W-:Y:S01]  /*b2e0*/  FADD R148, R27, R86 ;  /* 0x000000561b947221 */ /* 0x008fe20000000000 */
[----:B------:R-:W1:Y:S01]  /*b2f0*/  MUFU.EX2 R107, R107 ;  /* 0x0000006b006b7308 */ /* 0x000e620000000800 */
[----:B------:R-:W-:Y:S01]  /*b300*/  @!P6 FMUL R115, R115, 0.5 ;  /* 0x3f0000007373e820 */ /* 0x000fe20000400000 */
[----:B------:R-:W-:Y:S01]  /*b310*/  FADD R187, R147, R184 ;  /* 0x000000b893bb7221 */ /* 0x000fe20000000000 */
[----:B------:R-:W-:Y:S01]  /*b320*/  FADD R151, R148, R151 ;  /* 0x0000009794977221 */ /* 0x000fe20000000000 */
[----:B------:R-:W-:Y:S01]  /*b330*/  FADD R148, R137, R8 ;  /* 0x0000000889947221 */ /* 0x000fe20000000000 */
[----:B----4-:R-:W-:Y:S01]  /*b340*/  @!P4 FMUL R99, R99, R99 ;  /* 0x000000636363c220 */ /* 0x010fe20000400000 */
[----:B------:R-:W-:Y:S01]  /*b350*/  FSETP.GEU.AND P4, PT, R126, -126, PT ;  /* 0xc2fc00007e00780b */ /* 0x000fe20003f8e000 */
[----:B------:R-:W-:Y:S01]  /*b360*/  FADD R147, R125, R98 ;  /* 0x000000627d937221 */ /* 0x000fe20000000000 */
[----:B------:R-:W2:Y:S01]  /*b370*/  MUFU.EX2 R115, R115 ;  /* 0x0000007300737308 */ /* 0x000ea20000000800 */
[----:B------:R-:W-:Y:S01]  /*b380*/  FADD R194, R145, R148 ;  /* 0x0000009491c27221 */ /* 0x000fe20000000000 */
[----:B------:R-:W-:Y:S01]  /*b390*/  FADD R145, R108, R59 ;  /* 0x0000003b6c917221 */ /* 0x000fe20000000000 */
[----:B------:R-:W-:Y:S01]  /*b3a0*/  @!P5 FMUL R111, R111, 0.5 ;  /* 0x3f0000006f6fd820 */ /* 0x000fe20000400000 */
[----:B------:R-:W-:Y:S01]  /*b3b0*/  FADD R148, R42, R67 ;  /* 0x000000432a947221 */ /* 0x000fe20000000000 */
[----:B------:R-:W-:Y:S01]  /*b3c0*/  FADD R184, R78, R95 ;  /* 0x0000005f4eb87221 */ /* 0x000fe20000000000 */
[----:B------:R-:W-:Y:S01]  /*b3d0*/  FADD R186, R145, R150 ;  /* 0x0000009691ba7221 */ /* 0x000fe20000000000 */
[----:B------:R-:W-:Y:S01]  /*b3e0*/  FADD R145, R117, R62 ;  /* 0x0000003e75917221 */ /* 0x000fe20000000000 */
[----:B------:R-:W-:Y:S01]  /*b3f0*/  FADD R191, R148, R149 ;  /* 0x0000009594bf7221 */ /* 0x000fe20000000000 */
[----:B------:R-:W3:Y:S01]  /*b400*/  MUFU.EX2 R111, R111 ;  /* 0x0000006f006f7308 */ /* 0x000ee20000000800 */
[----:B-1----:R-:W-:Y:S01]  /*b410*/  @!P3 FMUL R107, R107, R107 ;  /* 0x0000006b6b6bb220 */ /* 0x002fe20000400000 */
[----:B------:R-:W-:Y:S01]  /*b420*/  @!P4 FMUL R126, R126, 0.5 ;  /* 0x3f0000007e7ec820 */ /* 0x000fe20000400000 */
[----:B------:R-:W-:Y:S01]  /*b430*/  FSETP.GEU.AND P3, PT, R136, -126, PT ;  /* 0xc2fc00008800780b */ /* 0x000fe20003f6e000 */
        /* <DEDUP_REMOVED lines=14> */
[----:B---3--:R-:W-:Y:S01]  /*b520*/  @!P5 FMUL R111, R111, R111 ;  /* 0x0000006f6f6fd220 */ /* 0x008fe20000400000 */
[----:B------:R-:W-:Y:S01]  /*b530*/  @!P3 FMUL R136, R136, 0.5 ;  /* 0x3f0000008888b820 */ /* 0x000fe20000400000 */
[----:B------:R-:W-:Y:S01]  /*b540*/  FADD R189, R145, R150 ;  /* 0x0000009691bd7221 */ /* 0x000fe20000000000 */
[----:B------:R-:W-:Y:S01]  /*b550*/  FADD R198, R148, R149 ;  /* 0x0000009594c67221 */ /* 0x000fe20000000000 */
[----:B------:R-:W-:Y:S01]  /*b560*/  FADD R190, R147, R184 ;  /* 0x000000b893be7221 */ /* 0x000fe20000000000 */
[----:B------:R-:W-:Y:S01]  /*b570*/  FADD R147, R39, R106 ;  /* 0x0000006a27937221 */ /* 0x000fe20000000000 */
[----:B------:R-:W-:Y:S01]  /*b580*/  FADD R145, R121, R94 ;  /* 0x0000005e79917221 */ /* 0x000fe20000000000 */
[----:B-1----:R-:W-:Y:S01]  /*b590*/  @!P4 FMUL R126, R126, R126 ;  /* 0x0000007e7e7ec220 */ /* 0x002fe20000400000 */
        /* <DEDUP_REMOVED lines=25> */
[----:B------:R-:W-:Y:S01]  /*b730*/  F2FP.BF16.F32.PACK_AB R26, R12, R181 ;  /* 0x000000b50c1a723e */ /* 0x000fe200000010ff */
[----:B------:R-:W-:Y:S01]  /*b740*/  FADD R146, R127, R146 ;  /* 0x000000927f927221 */ /* 0x000fe20000000000 */
[----:B------:R-:W-:Y:S01]  /*b750*/  SHF.L.U32 R12, R2, 0x1f, RZ ;  /* 0x0000001f020c7819 */ /* 0x000fe200000006ff */
[----:B------:R-:W-:Y:S01]  /*b760*/  FADD R185, R185, R148 ;  /* 0x00000094b9b97221 */ /* 0x000fe20000000000 */
[----:B-1----:R-:W-:Y:S01]  /*b770*/  @!P3 FMUL R136, R136, R136 ;  /* 0x000000888888b220 */ /* 0x002fe20000400000 */
[----:B------:R-:W-:Y:S01]  /*b780*/  F2FP.BF16.F32.PACK_AB R54, R18, R65 ;  /* 0x000000411236723e */ /* 0x000fe200000010ff */
[----:B------:R1:W2:Y:S01]  /*b790*/  SYNCS.PHASECHK.TRANS64.TRYWAIT P2, [UR7+0x21000], R12 ;  /* 0x0210000cff0075a7 */ /* 0x0002a20008040147 */
[----:B------:R-:W-:Y:S01]  /*b7a0*/  F2FP.BF16.F32.PACK_AB R65, R91, R66 ;  /* 0x000000425b41723e */ /* 0x000fe200000010ff */
[----:B------:R-:W-:Y:S01]  /*b7b0*/  FFMA R4, R119, R4, R146 ;  /* 0x0000000477047223 */ /* 0x000fe20000000092 */
[----:B------:R-:W-:Y:S01]  /*b7c0*/  F2FP.BF16.F32.PACK_AB R69, R71, R70 ;  /* 0x000000464745723e */ /* 0x000fe200000010ff */
[----:B------:R-:W-:Y:S01]  /*b7d0*/  FMUL R168, R168, R119 ;  /* 0x00000077a8a87220 */ /* 0x000fe20000400000 */
[----:B------:R-:W-:Y:S01]  /*b7e0*/  F2FP.BF16.F32.PACK_AB R36, R36, R37 ;  /* 0x000000252424723e */ /* 0x000fe200000010ff */
[----:B------:R-:W-:Y:S01]  /*b7f0*/  FFMA R3, R136, R3, R185 ;  /* 0x0000000388037223 */ /* 0x000fe200000000b9 */
[----:B------:R-:W-:Y:S01]  /*b800*/  F2FP.BF16.F32.PACK_AB R51, R78, R51 ;  /* 0x000000334e33723e */ /* 0x000fe200000010ff */
[----:B------:R-:W-:Y:S01]  /*b810*/  FMUL R169, R169, R119 ;  /* 0x00000077a9a97220 */ /* 0x000fe20000400000 */
[----:B------:R-:W-:Y:S01]  /*b820*/  F2FP.BF16.F32.PACK_AB R63, R94, R63 ;  /* 0x0000003f5e3f723e */ /* 0x000fe200000010ff */
[----:B------:R-:W-:Y:S01]  /*b830*/  FMUL R172, R172, R119 ;  /* 0x00000077acac7220 */ /* 0x000fe20000400000 */
[----:B------:R-:W-:Y:S01]  /*b840*/  F2FP.BF16.F32.PACK_AB R66, R20, R77 ;  /* 0x0000004d1442723e */ /* 0x000fe200000010ff */
[-C--:B------:R-:W-:Y:S01]  /*b850*/  FMUL R173, R173, R119.reuse ;  /* 0x00000077adad7220 */ /* 0x080fe20000400000 */
[----:B------:R-:W-:Y:S01]  /*b860*/  F2FP.BF16.F32.PACK_AB R71, R11, R74 ;  /* 0x0000004a0b47723e */ /* 0x000fe200000010ff */
[----:B------:R-:W-:Y:S01]  /*b870*/  FMUL R160, R160, R119 ;  /* 0x00000077a0a07220 */ /* 0x000fe20000400000 */
[----:B------:R-:W-:Y:S01]  /*b880*/  F2FP.BF16.F32.PACK_AB R30, R182, R25 ;  /* 0x00000019b61e723e */ /* 0x000fe200000010ff */
[-C--:B------:R-:W-:Y:S01]  /*b890*/  FMUL R161, R161, R119.reuse ;  /* 0x00000077a1a17220 */ /* 0x080fe20000400000 */
[----:B------:R-:W-:Y:S01]  /*b8a0*/  F2FP.BF16.F32.PACK_AB R27, R121, R34 ;  /* 0x00000022791b723e */ /* 0x000fe200000010ff */
[-C--:B------:R-:W-:Y:S01]  /*b8b0*/  FMUL R164, R164, R119.reuse ;  /* 0x00000077a4a47220 */ /* 0x080fe20000400000 */
[----:B------:R-:W-:Y:S01]  /*b8c0*/  F2FP.BF16.F32.PACK_AB R37, R129, R38 ;  /* 0x000000268125723e */ /* 0x000fe200000010ff */
[----:B------:R-:W-:Y:S01]  /*b8d0*/  FMUL R165, R165, R119 ;  /* 0x00000077a5a57220 */ /* 0x000fe20000400000 */
        /* <DEDUP_REMOVED lines=9> */
[-C--:B------:R-:W-:Y:S01]  /*b970*/  FMUL R170, R170, R136.reuse ;  /* 0x00000088aaaa7220 */ /* 0x080fe20000400000 */
        /* <DEDUP_REMOVED lines=10> */
[----:B------:R-:W-:Y:S01]  /*ba20*/  FMUL R159, R159, R136 ;  /* 0x000000889f9f7220 */ /* 0x000fe20000400000 */
        /* <DEDUP_REMOVED lines=22> */
[----:B------:R-:W-:Y:S01]  /*bb90*/  F2FP.BF16.F32.PACK_AB R102, R109, R104 ;  /* 0x000000686d66723e */ /* 0x000fe200000010ff */
[----:B-12---:R-:W-:Y:S06]  /*bba0*/  @!P0 BRA `(.L_x_27) ;  /* 0x0000000000048947 */ /* 0x006fec0003800000 */
[----:B------:R-:W-:Y:S01]  /*bbb0*/  BPT.TRAP 0x1 ;  /* 0x000000040000795c */ /* 0x000fe20000300000 */
.L_x_27:
[----:B------:R-:W-:Y:S05]  /*bbc0*/  @P2 BRA `(.L_x_28) ;  /* 0x0000000000082947 */ /* 0x000fea0003800000 */
[----:B------:R-:W1:Y:S02]  /*bbd0*/  SYNCS.PHASECHK.TRANS64.TRYWAIT P2, [UR7+0x21000], R12 ;  /* 0x0210000cff0075a7 */ /* 0x000e640008040147 */
[----:B-1----:R-:W-:Y:S05]  /*bbe0*/  @!P2 BRA `(.L_x_29) ;  /* 0x000000a000a4a947 */ /* 0x002fea0003800000 */
.L_x_28:
[----:B------:R-:W-:Y:S01]  /*bbf0*/  UIMAD UR10, UR6, 0x600, UR16 ;  /* 0x00000600060a78a4 */ /* 0x000fe2000f8e0210 */
[----:B------:R-:W-:Y:S01]  /*bc00*/  WARPGROUP.ARRIVE ;  /* 0x00000000000079c5 */ /* 0x000fe20000000000 */
[----:B------:R-:W-:Y:S01]  /*bc10*/  UMOV UR11, 0xc0000010 ;  /* 0xc0000010000b7882 */ /* 0x000fe20000000000 */
[----:B------:R-:W-:Y:S01]  /*bc20*/  UMOV UR15, 0xc0000010 ;  /* 0xc0000010000f7882 */ /* 0x000fe20000000000 */
[----:B------:R-:W-:Y:S01]  /*bc30*/  UIADD3 UR14, UR10, 0x200, URZ ;  /* 0x000002000a0e7890 */ /* 0x000fe2000fffe03f */
[----:B------:R-:W-:Y:S01]  /*bc40*/  F2FP.BF16.F32.PACK_AB R103, R111, R126 ;  /* 0x0000007e6f67723e */ /* 0x000fe200000010ff */
[----:B------:R-:W-:Y:S02]  /*bc50*/  UIADD3 UR20, UR10, 0x400, URZ ;  /* 0x000004000a147890 */ /* 0x000fe4000fffe03f */
[----:B------:R-:W-:Y:S02]  /*bc60*/  UIADD3 UR22, UR10, 0x420, URZ ;  /* 0x000004200a167890 */ /* 0x000fe4000fffe03f */
[----:B------:R-:W-:Y:S01]  /*bc70*/  HGMMA.64x16x16.F32.BF16 R168, R28, gdesc[UR8].tnspB, R168, gsb0 ;  /* 0x402000081ca87df0 */ /* 0x000fe200080018a8 */
[----:B------:R-:W-:Y:S01]  /*bc80*/  UMOV UR23, 0xc0000010 ;  /* 0xc000001000177882 */ /* 0x000fe20000000000 */
[----:B------:R-:W-:Y:S01]  /*bc90*/  UMOV UR11, 0xc0000010 ;  /* 0xc0000010000b7882 */ /* 0x000fe20000000000 */
[----:B------:R-:W-:-:S02]  /*bca0*/  WARPGROUP.DEPBAR.LE gsb0, 0x0 ;  /* 0x00008000000079c5 */ /* 0x000fc40000010000 */
[----:B------:R-:W-:-:S06]  /*bcb0*/  WARPGROUP.ARRIVE ;  /* 0x00000000000079c5 */ /* 0x000fcc0000000000 */
[----:B------:R-:W-:Y:S01]  /*bcc0*/  HGMMA.64x16x16.F32.BF16 R160, R28, gdesc[UR12].tnspB, R160, gsb0 ;  /* 0x4020000c1ca07df0 */ /* 0x000fe200080018a0 */
[----:B------:R-:W-:Y:S01]  /*bcd0*/  UMOV UR14, UR20 ;  /* 0x00000014000e7c82 */ /* 0x000fe20008000000 */
[----:B------:R-:W-:Y:S01]  /*bce0*/  UMOV UR15, 0xc0000010 ;  /* 0xc0000010000f7882 */ /* 0x000fe20000000000 */
[----:B------:R-:W-:Y:S01]  /*bcf0*/  UIADD3 UR20, UR10, 0x220, URZ ;  /* 0x000002200a147890 */ /* 0x000fe2000fffe03f */
        /* <DEDUP_REMOVED lines=224> */
[----:B------:R-:W-:Y:S01]  /*cb00*/  UIADD3 UR10, UR10, 0x5e0, URZ ;  /* 0x000005e00a0a7890 */ /* 0x000fe2000fffe03f */
[----:B------:R-:W-:Y:S02]  /*cb10*/  WARPGROUP.DEPBAR.LE gsb0, 0x0 ;  /* 0x00008000000079c5 */ /* 0x000fe40000010000 */
[----:B------:R-:W-:-:S06]  /*cb20*/  WARPGROUP.ARRIVE ;  /* 0x00000000000079c5 */ /* 0x000fcc0000000000 */
[----:B------:R-:W-:Y:S03]  /*cb30*/  HGMMA.64x16x16.F32.BF16 R152, R92, gdesc[UR20].tnspB, R152, gsb0 ;  /* 0x402000145c987df0 */ /* 0x000fe60008001898 */
[----:B------:R-:W-:Y:S02]  /*cb40*/  WARPGROUP.DEPBAR.LE gsb0, 0x0 ;  /* 0x00008000000079c5 */ /* 0x000fe40000010000 */
[----:B------:R-:W-:-:S06]  /*cb50*/  WARPGROUP.ARRIVE ;  /* 0x00000000000079c5 */ /* 0x000fcc0000000000 */
[----:B------:R-:W-:Y:S01]  /*cb60*/  HGMMA.64x16x16.F32.BF16 R168, R100, gdesc[UR12].tnspB, R168, gsb0 ;  /* 0x4020000c64a87df0 */ /* 0x000fe200080018a8 */
[----:B------:R-:W-:Y:S01]  /*cb70*/  UMOV UR14, UR20 ;  /* 0x00000014000e7c82 */ /* 0x000fe20008000000 */
        /* <DEDUP_REMOVED lines=10> */
.L_x_30:
[----:B------:R-:W-:-:S04]  /*cc20*/  ULEA UR7, UR17, UR36, 0x3 ;  /* 0x0000002411077291 */ /* 0x000fc8000f8e183f */
[----:B------:R-:W-:-:S04]  /*cc30*/  UIADD3 UR7, UR7, 0x21028, URZ ;  /* 0x0002102807077890 */ /* 0x000fc8000fffe03f */
[----:B------:R-:W-:-:S09]  /*cc40*/  UPRMT UR7, URZ, 0x654, UR7 ;  /* 0x000006543f077896 */ /* 0x000fd20008000007 */
[----:B------:R-:W-:Y:S01]  /*cc50*/  SYNCS.ARRIVE.TRANS64.RED.A1T0 RZ, [UR7], RZ ;  /* 0x000000ffffff79a7 */ /* 0x000fe20008100407 */
[----:B------:R-:W-:Y:S05]  /*cc60*/  @P1 BRA `(.L_x_31) ;  /* 0x0000000000041947 */ /* 0x000fea0003800000 */
[----:B------:R-:W-:Y:S01]  /*cc70*/  BPT.TRAP 0x1 ;  /* 0x000000040000795c */ /* 0x000fe20000300000 */
.L_x_31:
[----:B------:R-:W-:-:S04]  /*cc80*/  UIADD3 UR17, UR17, 0x1, URZ ;  /* 0x0000000111117890 */ /* 0x000fc8000fffe03f */
[----:B------:R-:W-:-:S04]  /*cc90*/  UISETP.NE.AND UP0, UPT, UR17, 0x5, UPT ;  /* 0x000000051100788c */ /* 0x000fc8000bf05270 */
[----:B------:R-:W-:Y:S01]  /*cca0*/  USEL UR17, UR17, URZ, UP0 ;  /* 0x0000003f11117287 */ /* 0x000fe20008000000 */
[----:B------:R-:W-:Y:S11]  /*ccb0*/  @!P0 BRA `(.L_x_32) ;  /* 0x0000000000048947 */ /* 0x000ff60003800000 */
[----:B------:R-:W-:Y:S01]  /*ccc0*/  BPT.TRAP 0x1 ;  /* 0x000000040000795c */ /* 0x000fe20000300000 */
.L_x_32:
[----:B------:R-:W-:-:S04]  /*ccd0*/  ULEA UR7, UR17, UR36, 0x3 ;  /* 0x0000002411077291 */ /* 0x000fc8000f8e183f */
[----:B------:R-:W-:-:S04]  /*cce0*/  UIADD3 UR7, UR7, 0x21028, URZ ;  /* 0x0002102807077890 */ /* 0x000fc8000fffe03f */
[----:B------:R-:W-:-:S09]  /*ccf0*/  UPRMT UR7, URZ, 0x654, UR7 ;  /* 0x000006543f077896 */ /* 0x000fd20008000007 */
[----:B------:R-:W-:Y:S01]  /*cd00*/  SYNCS.ARRIVE.TRANS64.RED.A1T0 RZ, [UR7], RZ ;  /* 0x000000ffffff79a7 */ /* 0x000fe20008100407 */
[----:B------:R-:W-:Y:S05]  /*cd10*/  @P1 BRA `(.L_x_33) ;  /* 0x0000000000041947 */ /* 0x000fea0003800000 */
[----:B------:R-:W-:Y:S01]  /*cd20*/  BPT.TRAP 0x1 ;  /* 0x000000040000795c */ /* 0x000fe20000300000 */
.L_x_33:
[----:B------:R-:W-:Y:S01]  /*cd30*/  UIADD3 UR6, UR6, 0x1, URZ ;  /* 0x0000000106067890 */ /* 0x000fe2000fffe03f */
[C---:B------:R-:W-:Y:S01]  /*cd40*/  ISETP.GT.AND P2, PT, R6.reuse, 0x2, PT ;  /* 0x000000020600780c */ /* 0x040fe20003f44270 */
[----:B------:R-:W-:Y:S01]  /*cd50*/  UIADD3 UR17, UR17, 0x1, URZ ;  /* 0x0000000111117890 */ /* 0x000fe2000fffe03f */
[----:B------:R-:W-:Y:S01]  /*cd60*/  IADD3 R6, R6, -0x1, RZ ;  /* 0xffffffff06067810 */ /* 0x000fe20007ffe0ff */
[----:B------:R-:W-:Y:S01]  /*cd70*/  UISETP.NE.AND UP2, UPT, UR6, 0x5, UPT ;  /* 0x000000050600788c */ /* 0x000fe2000bf45270 */
[----:B------:R-:W-:Y:S01]  /*cd80*/  IADD3 R0, R0, 0x100, RZ ;  /* 0x0000010000007810 */ /* 0x000fe20007ffe0ff */
[----:B------:R-:W-:Y:S01]  /*cd90*/  UISETP.NE.AND UP0, UPT, UR17, 0x5, UPT ;  /* 0x000000051100788c */ /* 0x000fe2000bf05270 */
[----:B------:R-:W-:Y:S01]  /*cda0*/  IMAD.MOV.U32 R11, RZ, RZ, R5 ;  /* 0x000000ffff0b7224 */ /* 0x000fe200078e0005 */
[----:B------:R-:W-:Y:S01]  /*cdb0*/  USEL UR7, URZ, 0x1, UP2 ;  /* 0x000000013f077887 */ /* 0x000fe20009000000 */
[----:B-1----:R-:W-:Y:S01]  /*cdc0*/  MOV R9, R7 ;  /* 0x0000000700097202 */ /* 0x002fe20000000f00 */
[----:B------:R-:W-:-:S02]  /*cdd0*/  USEL UR17, UR17, URZ, UP0 ;  /* 0x0000003f11117287 */ /* 0x000fc40008000000 */
[----:B------:R-:W-:Y:S02]  /*cde0*/  USEL UR20, UR6, URZ, UP2 ;  /* 0x0000003f06147287 */ /* 0x000fe40009000000 */
[----:B------:R-:W-:Y:S01]  /*cdf0*/  LOP3.LUT R2, R2, UR7, RZ, 0x3c, !PT ;  /* 0x0000000702027c12 */ /* 0x000fe2000f8e3cff */
[----:B------:R-:W-:Y:S09]  /*ce00*/  @P2 BRA `(.L_x_34) ;  /* 0xffffffac001c2947 */ /* 0x000ff2000383ffff */
.L_x_23:
[----:B------:R-:W-:-:S13]  /*ce10*/  ISETP.GE.AND P2, PT, R6, 0x1, PT ;  /* 0x000000010600780c */ /* 0x000fda0003f46270 */
[----:B------:R-:W-:Y:S05]  /*ce20*/  @!P2 BRA `(.L_x_35) ;  /* 0x000000640054a947 */ /* 0x000fea0003800000 */
[----:B------:R-:W-:Y:S01]  /*ce30*/  MOV R8, R5 ;  /* 0x0000000500087202 */ /* 0x000fe20000000f00 */
[----:B------:R-:W-:Y:S01]  /*ce40*/  IMAD.MOV.U32 R9, RZ, RZ, R7 ;  /* 0x000000ffff097224 */ /* 0x000fe200078e0007 */
[----:B------:R-:W-:Y:S01]  /*ce50*/  ULDC UR21, c[0x0][0x604] ;  /* 0x0001810000157ab9 */ /* 0x000fe20000000800 */
[----:B------:R-:W-:-:S05]  /*ce60*/  ULDC UR23, c[0x0][0x28c] ;  /* 0x0000a30000177ab9 */ /* 0x000fca0000000800 */
.L_x_46:
[----:B------:R-:W-:Y:S05]  /*ce70*/  @!P0 BRA `(.L_x_36) ;  /* 0x0000000000048947 */ /* 0x000fea0003800000 */
[----:B------:R-:W-:Y:S01]  /*ce80*/  BPT.TRAP 0x1 ;  /* 0x000000040000795c */ /* 0x000fe20000300000 */
.L_x_36:
[----:B------:R-:W-:Y:S01]  /*ce90*/  ULEA UR6, UR20, UR36, 0x3 ;  /* 0x0000002414067291 */ /* 0x000fe2000f8e183f */
[----:B------:R-:W-:-:S08]  /*cea0*/  SHF.L.U32 R5, R2, 0x1f, RZ ;  /* 0x0000001f02057819 */ /* 0x000fd000000006ff */
[----:B------:R-:W1:Y:S02]  /*ceb0*/  SYNCS.PHASECHK.TRANS64.TRYWAIT P2, [UR6+0x21000], R5 ;  /* 0x02100005ff0075a7 */ /* 0x000e640008040146 */
[----:B-1----:R-:W-:Y:S05]  /*cec0*/  @!P2 BRA `(.L_x_37) ;  /* 0x000000900004a947 */ /* 0x002fea0003800000 */
.L_x_108:
        /* <DEDUP_REMOVED lines=23> */
.L_x_38:
[C---:B------:R-:W-:Y:S01]  /*d040*/  IADD3 R7, R0.reuse, 0x1, RZ ;  /* 0x0000000100077810 */ /* 0x040fe20007ffe0ff */
[C---:B------:R-:W-:Y:S01]  /*d050*/  VIADD R12, R0.reuse, 0x9 ;  /* 0x00000009000c7836 */ /* 0x040fe20000000000 */
[C---:B------:R-:W-:Y:S01]  /*d060*/  IADD3 R11, R0.reuse, 0x8, RZ ;  /* 0x00000008000b7810 */ /* 0x040fe20007ffe0ff */
[C---:B------:R-:W-:Y:S01]  /*d070*/  VIADD R23, R0.reuse, 0xc9 ;  /* 0x000000c900177836 */ /* 0x040fe20000000000 */
[----:B------:R-:W-:Y:S01]  /*d080*/  ISETP.GE.AND P6, PT, R7, UR23, PT ;  /* 0x0000001707007c0c */ /* 0x000fe2000bfc6270 */
[----:B------:R-:W-:Y:S01]  /*d090*/  ULEA UR7, UR6, UR36, 0x3 ;  /* 0x0000002406077291 */ /* 0x000fe2000f8e183f */
[C---:B------:R-:W-:Y:S02]  /*d0a0*/  IADD3 R7, R0.reuse, 0x10, RZ ;  /* 0x0000001000077810 */ /* 0x040fe40007ffe0ff */
[----:B------:R-:W-:Y:S02]  /*d0b0*/  ISETP.GE.AND P5, PT, R0, UR23, PT ;  /* 0x0000001700007c0c */ /* 0x000fe4000bfa6270 */
[----:B------:R-:W-:-:S02]  /*d0c0*/  ISETP.GE.AND P3, PT, R12, UR23, PT ;  /* 0x000000170c007c0c */ /* 0x000fc4000bf66270 */
[C---:B------:R-:W-:Y:S02]  /*d0d0*/  IADD3 R12, R0.reuse, 0x11, RZ ;  /* 0x00000011000c7810 */ /* 0x040fe40007ffe0ff */
[----:B------:R-:W-:Y:S02]  /*d0e0*/  ISETP.GE.AND P4, PT, R11, UR23, PT ;  /* 0x000000170b007c0c */ /* 0x000fe4000bf86270 */
[----:B------:R-:W-:Y:S01]  /*d0f0*/  ISETP.GE.AND P2, PT, R7, UR23, PT ;  /* 0x0000001707007c0c */ /* 0x000fe2000bf46270 */
[----:B------:R-:W-:Y:S01]  /*d100*/  VIADD R7, R0, 0x18 ;  /* 0x0000001800077836 */ /* 0x000fe20000000000 */
[----:B------:R-:W-:Y:S02]  /*d110*/  FSEL R11, R24, -INF , !P5 ;  /* 0xff800000180b7808 */ /* 0x000fe40006800000 */
[----:B------:R-:W-:Y:S02]  /*d120*/  FSEL R26, R26, -INF , !P5 ;  /* 0xff8000001a1a7808 */ /* 0x000fe40006800000 */
[----:B------:R-:W-:-:S02]  /*d130*/  ISETP.GE.AND P5, PT, R12, UR23, PT ;  /* 0x000000170c007c0c */ /* 0x000fc4000bfa6270 */
[----:B------:R-:W-:Y:S02]  /*d140*/  IADD3 R12, R0, 0x19, RZ ;  /* 0x00000019000c7810 */ /* 0x000fe40007ffe0ff */
[----:B------:R-:W-:Y:S02]  /*d150*/  FSEL R25, R25, -INF , !P6 ;  /* 0xff80000019197808 */ /* 0x000fe40007000000 */
[----:B------:R-:W-:Y:S02]  /*d160*/  FSEL R27, R27, -INF , !P6 ;  /* 0xff8000001b1b7808 */ /* 0x000fe40007000000 */
[----:B------:R-:W-:Y:S02]  /*d170*/  ISETP.GE.AND P6, PT, R7, UR23, PT ;  /* 0x0000001707007c0c */ /* 0x000fe4000bfc6270 */
[----:B------:R-:W-:Y:S02]  /*d180*/  FSEL R28, R28, -INF , !P4 ;  /* 0xff8000001c1c7808 */ /* 0x000fe40006000000 */
[----:B------:R-:W-:-:S02]  /*d190*/  FSEL R30, R30, -INF , !P4 ;  /* 0xff8000001e1e7808 */ /* 0x000fc40006000000 */
[----:B------:R-:W-:Y:S01]  /*d1a0*/  ISETP.GE.AND P4, PT, R12, UR23, PT ;  /* 0x000000170c007c0c */ /* 0x000fe2000bf86270 */
[C---:B------:R-:W-:Y:S01]  /*d1b0*/  VIADD R12, R0.reuse, 0x21 ;  /* 0x00000021000c7836 */ /* 0x040fe20000000000 */
[----:B------:R-:W-:Y:S02]  /*d1c0*/  IADD3 R7, R0, 0x20, RZ ;  /* 0x0000002000077810 */ /* 0x000fe40007ffe0ff */
[----:B------:R-:W-:Y:S02]  /*d1d0*/  FSEL R29, R29, -INF , !P3 ;  /* 0xff8000001d1d7808 */ /* 0x000fe40005800000 */
[----:B------:R-:W-:Y:S02]  /*d1e0*/  FSEL R31, R31, -INF , !P3 ;  /* 0xff8000001f1f7808 */ /* 0x000fe40005800000 */
[----:B------:R-:W-:Y:S02]  /*d1f0*/  ISETP.GE.AND P3, PT, R7, UR23, PT ;  /* 0x0000001707007c0c */ /* 0x000fe4000bf66270 */
[----:B------:R-:W-:-:S02]  /*d200*/  FSEL R32, R32, -INF , !P2 ;  /* 0xff80000020207808 */ /* 0x000fc40005000000 */
[----:B------:R-:W-:Y:S02]  /*d210*/  FSEL R34, R34, -INF , !P2 ;  /* 0xff80000022227808 */ /* 0x000fe40005000000 */
[----:B------:R-:W-:Y:S02]  /*d220*/  IADD3 R7, R0, 0x28, RZ ;  /* 0x0000002800077810 */ /* 0x000fe40007ffe0ff */
[----:B------:R-:W-:Y:S02]  /*d230*/  ISETP.GE.AND P2, PT, R12, UR23, PT ;  /* 0x000000170c007c0c */ /* 0x000fe4000bf46270 */
[----:B------:R-:W-:Y:S02]  /*d240*/  IADD3 R12, R0, 0x29, RZ ;  /* 0x00000029000c7810 */ /* 0x000fe40007ffe0ff */
[----:B------:R-:W-:Y:S02]  /*d250*/  FSEL R33, R33, -INF , !P5 ;  /* 0xff80000021217808 */ /* 0x000fe40006800000 */
[----:B------:R-:W-:-:S02]  /*d260*/  FSEL R35, R35, -INF , !P5 ;  /* 0xff80000023237808 */ /* 0x000fc40006800000 */
[----:B------:R-:W-:Y:S01]  /*d270*/  ISETP.GE.AND P5, PT, R7, UR23, PT ;  /* 0x0000001707007c0c */ /* 0x000fe2000bfa6270 */
[----:B------:R-:W-:Y:S01]  /*d280*/  VIADD R7, R0, 0x30 ;  /* 0x0000003000077836 */ /* 0x000fe20000000000 */
[----:B------:R-:W-:Y:S02]  /*d290*/  FSEL R36, R36, -INF , !P6 ;  /* 0xff80000024247808 */ /* 0x000fe40007000000 */
[----:B------:R-:W-:Y:S02]  /*d2a0*/  FSEL R38, R38, -INF , !P6 ;  /* 0xff80000026267808 */ /* 0x000fe40007000000 */
[----:B------:R-:W-:Y:S02]  /*d2b0*/  ISETP.GE.AND P6, PT, R12, UR23, PT ;  /* 0x000000170c007c0c */ /* 0x000fe4000bfc6270 */
[----:B------:R-:W-:Y:S02]  /*d2c0*/  IADD3 R12, R0, 0x31, RZ ;  /* 0x00000031000c7810 */ /* 0x000fe40007ffe0ff */
[----:B------:R-:W-:-:S02]  /*d2d0*/  FSEL R37, R37, -INF , !P4 ;  /* 0xff80000025257808 */ /* 0x000fc40006000000 */
[----:B------:R-:W-:Y:S02]  /*d2e0*/  FSEL R39, R39, -INF , !P4 ;  /* 0xff80000027277808 */ /* 0x000fe40006000000 */
[----:B------:R-:W-:Y:S02]  /*d2f0*/  ISETP.GE.AND P4, PT, R7, UR23, PT ;  /* 0x0000001707007c0c */ /* 0x000fe4000bf86270 */
[----:B------:R-:W-:Y:S02]  /*d300*/  FSEL R40, R40, -INF , !P3 ;  /* 0xff80000028287808 */ /* 0x000fe40005800000 */
[----:B------:R-:W-:Y:S02]  /*d310*/  FSEL R42, R42, -INF , !P3 ;  /* 0xff8000002a2a7808 */ /* 0x000fe40005800000 */
[----:B------:R-:W-:Y:S01]  /*d320*/  ISETP.GE.AND P3, PT, R12, UR23, PT ;  /* 0x000000170c007c0c */ /* 0x000fe2000bf66270 */
[C---:B------:R-:W-:Y:S01]  /*d330*/  VIADD R12, R0.reuse, 0x39 ;  /* 0x00000039000c7836 */ /* 0x040fe20000000000 */
[----:B------:R-:W-:-:S02]  /*d340*/  IADD3 R7, R0, 0x38, RZ ;  /* 0x0000003800077810 */ /* 0x000fc40007ffe0ff */
[----:B------:R-:W-:Y:S02]  /*d350*/  FSEL R41, R41, -INF , !P2 ;  /* 0xff80000029297808 */ /* 0x000fe40005000000 */
[----:B------:R-:W-:Y:S02]  /*d360*/  FSEL R43, R43, -INF , !P2 ;  /* 0xff8000002b2b7808 */ /* 0x000fe40005000000 */
[----:B------:R-:W-:Y:S02]  /*d370*/  ISETP.GE.AND P2, PT, R7, UR23, PT ;  /* 0x0000001707007c0c */ /* 0x000fe4000bf46270 */
[----:B------:R-:W-:Y:S02]  /*d380*/  FSEL R44, R44, -INF , !P5 ;  /* 0xff8000002c2c7808 */ /* 0x000fe40006800000 */
[----:B------:R-:W-:Y:S02]  /*d390*/  FSEL R46, R46, -INF , !P5 ;  /* 0xff8000002e2e7808 */ /* 0x000fe40006800000 */
[----:B------:R-:W-:-:S02]  /*d3a0*/  IADD3 R7, R0, 0x40, RZ ;  /* 0x0000004000077810 */ /* 0x000fc40007ffe0ff */
[----:B------:R-:W-:Y:S02]  /*d3b0*/  ISETP.GE.AND P5, PT, R12, UR23, PT ;  /* 0x000000170c007c0c */ /* 0x000fe4000bfa6270 */
[C---:B------:R-:W-:Y:S02]  /*d3c0*/  IADD3 R12, R0.reuse, 0x41, RZ ;  /* 0x00000041000c7810 */ /* 0x040fe40007ffe0ff */
[----:B------:R-:W-:Y:S02]  /*d3d0*/  FSEL R45, R45, -INF , !P6 ;  /* 0xff8000002d2d7808 */ /* 0x000fe40007000000 */
[----:B------:R-:W-:Y:S02]  /*d3e0*/  FSEL R47, R47, -INF , !P6 ;  /* 0xff8000002f2f7808 */ /* 0x000fe40007000000 */
[----:B------:R-:W-:Y:S01]  /*d3f0*/  ISETP.GE.AND P6, PT, R7, UR23, PT ;  /* 0x0000001707007c0c */ /* 0x000fe2000bfc6270 */
[----:B------:R-:W-:Y:S01]  /*d400*/  VIADD R7, R0, 0x48 ;  /* 0x0000004800077836 */ /* 0x000fe20000000000 */
[----:B------:R-:W-:-:S02]  /*d410*/  FSEL R48, R48, -INF , !P4 ;  /* 0xff80000030307808 */ /* 0x000fc40006000000 */
[----:B------:R-:W-:Y:S02]  /*d420*/  FSEL R50, R50, -INF , !P4 ;  /* 0xff80000032327808 */ /* 0x000fe40006000000 */
[----:B------:R-:W-:Y:S02]  /*d430*/  ISETP.GE.AND P4, PT, R12, UR23, PT ;  /* 0x000000170c007c0c */ /* 0x000fe4000bf86270 */
[----:B------:R-:W-:Y:S02]  /*d440*/  FMNMX R12, R26, R9, !PT ;  /* 0x000000091a0c7209 */ /* 0x000fe40007800000 */
[----:B------:R-:W-:Y:S02]  /*d450*/  FSEL R49, R49, -INF , !P3 ;  /* 0xff80000031317808 */ /* 0x000fe40005800000 */
[----:B------:R-:W-:Y:S02]  /*d460*/  FSEL R51, R51, -INF , !P3 ;  /* 0xff80000033337808 */ /* 0x000fe40005800000 */
[----:B------:R-:W-:-:S02]  /*d470*/  ISETP.GE.AND P3, PT, R7, UR23, PT ;  /* 0x0000001707007c0c */ /* 0x000fc4000bf66270 */
[----:B------:R-:W-:Y:S02]  /*d480*/  FMNMX R7, R27, R12, !PT ;  /* 0x0000000c1b077209 */ /* 0x000fe40007800000 */
[----:B------:R-:W-:Y:S02]  /*d490*/  IADD3 R13, R0, 0x49, RZ ;  /* 0x00000049000d7810 */ /* 0x000fe40007ffe0ff */
[----:B------:R-:W-:Y:S02]  /*d4a0*/  FMNMX R12, R30, R7, !PT ;  /* 0x000000071e0c7209 */ /* 0x000fe40007800000 */
[----:B------:R-:W-:Y:S02]  /*d4b0*/  FSEL R52, R52, -INF , !P2 ;  /* 0xff80000034347808 */ /* 0x000fe40005000000 */
[----:B------:R-:W-:Y:S02]  /*d4c0*/  FMNMX R7, R31, R12, !PT ;  /* 0x0000000c1f077209 */ /* 0x000fe40007800000 */
[----:B------:R-:W-:-:S02]  /*d4d0*/  FSEL R54, R54, -INF , !P2 ;  /* 0xff80000036367808 */ /* 0x000fc40005000000 */
[----:B------:R-:W-:Y:S02]  /*d4e0*/  ISETP.GE.AND P2, PT, R13, UR23, PT ;  /* 0x000000170d007c0c */ /* 0x000fe4000bf46270 */
[----:B------:R-:W-:Y:S02]  /*d4f0*/  IADD3 R13, R0, 0x50, RZ ;  /* 0x00000050000d7810 */ /* 0x000fe40007ffe0ff */
[----:B------:R-:W-:Y:S02]  /*d500*/  FMNMX R12, R34, R7, !PT ;  /* 0x00000007220c7209 */ /* 0x000fe40007800000 */
[----:B------:R-:W-:Y:S02]  /*d510*/  FSEL R53, R53, -INF , !P5 ;  /* 0xff80000035357808 */ /* 0x000fe40006800000 */
[----:B------:R-:W-:Y:S02]  /*d520*/  FSEL R55, R55, -INF , !P5 ;  /* 0xff80000037377808 */ /* 0x000fe40006800000 */
[----:B------:R-:W-:Y:S01]  /*d530*/  ISETP.GE.AND P5, PT, R13, UR23, PT ;  /* 0x000000170d007c0c */ /* 0x000fe2000bfa6270 */
[----:B------:R-:W-:Y:S01]  /*d540*/  VIADD R13, R0, 0x51 ;  /* 0x00000051000d7836 */ /* 0x000fe20000000000 */
[----:B------:R-:W-:-:S02]  /*d550*/  FMNMX R7, R35, R12, !PT ;  /* 0x0000000c23077209 */ /* 0x000fc40007800000 */
[----:B------:R-:W-:Y:S02]  /*d560*/  FSEL R56, R56, -INF , !P6 ;  /* 0xff80000038387808 */ /* 0x000fe40007000000 */
[----:B------:R-:W-:Y:S02]  /*d570*/  FMNMX R12, R38, R7, !PT ;  /* 0x00000007260c7209 */ /* 0x000fe40007800000 */
[----:B------:R-:W-:Y:S02]  /*d580*/  FSEL R58, R58, -INF , !P6 ;  /* 0xff8000003a3a7808 */ /* 0x000fe40007000000 */
[----:B------:R-:W-:Y:S02]  /*d590*/  ISETP.GE.AND P6, PT, R13, UR23, PT ;  /* 0x000000170d007c0c */ /* 0x000fe4000bfc6270 */
[----:B------:R-:W-:Y:S02]  /*d5a0*/  IADD3 R13, R0, 0x58, RZ ;  /* 0x00000058000d7810 */ /* 0x000fe40007ffe0ff */
[----:B------:R-:W-:-:S02]  /*d5b0*/  FMNMX R7, R39, R12, !PT ;  /* 0x0000000c27077209 */ /* 0x000fc40007800000 */
[----:B------:R-:W-:Y:S02]  /*d5c0*/  FSEL R57, R57, -INF , !P4 ;  /* 0xff80000039397808 */ /* 0x000fe40006000000 */
[----:B------:R-:W-:Y:S02]  /*d5d0*/  FSEL R59, R59, -INF , !P4 ;  /* 0xff8000003b3b7808 */ /* 0x000fe40006000000 */
[----:B------:R-:W-:Y:S02]  /*d5e0*/  ISETP.GE.AND P4, PT, R13, UR23, PT ;  /* 0x000000170d007c0c */ /* 0x000fe4000bf86270 */
[----:B------:R-:W-:Y:S02]  /*d5f0*/  IADD3 R13, R0, 0x59, RZ ;  /* 0x00000059000d7810 */ /* 0x000fe40007ffe0ff */
[----:B------:R-:W-:Y:S02]  /*d600*/  FMNMX R12, R42, R7, !PT ;  /* 0x000000072a0c7209 */ /* 0x000fe40007800000 */
[----:B------:R-:W-:-:S02]  /*d610*/  FSEL R60, R60, -INF , !P3 ;  /* 0xff8000003c3c7808 */ /* 0x000fc40005800000 */
[----:B------:R-:W-:Y:S02]  /*d620*/  FSEL R62, R62, -INF , !P3 ;  /* 0xff8000003e3e7808 */ /* 0x000fe40005800000 */
[----:B------:R-:W-:Y:S01]  /*d630*/  ISETP.GE.AND P3, PT, R13, UR23, PT ;  /* 0x000000170d007c0c */ /* 0x000fe2000bf66270 */
[----:B------:R-:W-:Y:S01]  /*d640*/  VIADD R13, R0, 0x60 ;  /* 0x00000060000d7836 */ /* 0x000fe20000000000 */
        /* <DEDUP_REMOVED lines=9> */
[----:B------:R-:W-:-:S02]  /*d6e0*/  ISETP.GE.AND P5, PT, R13, UR23, PT ;  /* 0x000000170d007c0c */ /* 0x000fc4000bfa6270 */
        /* <DEDUP_REMOVED lines=85> */
[C---:B------:R-:W-:Y:S01]  /*dc40*/  VIADD R13, R0.reuse, 0xa8 ;  /* 0x000000a8000d7836 */ /* 0x040fe20000000000 */
[----:B------:R-:W-:Y:S02]  /*dc50*/  FMNMX R7, R91, R12, !PT ;  /* 0x0000000c5b077209 */ /* 0x000fe40007800000 */
[----:B------:R-:W-:Y:S02]  /*dc60*/  IADD3 R15, R0, 0xa9, RZ ;  /* 0x000000a9000f7810 */ /* 0x000fe40007ffe0ff */
[----:B------:R-:W-:Y:S02]  /*dc70*/  FMNMX R12, R94, R7, !PT ;  /* 0x000000075e0c7209 */ /* 0x000fe40007800000 */
[----:B------:R-:W-:-:S02]  /*dc80*/  FSEL R97, R97, -INF , !P4 ;  /* 0xff80000061617808 */ /* 0x000fc40006000000 */
[----:B------:R-:W-:Y:S02]  /*dc90*/  FSEL R14, R99, -INF , !P4 ;  /* 0xff800000630e7808 */ /* 0x000fe40006000000 */
[----:B------:R-:W-:Y:S02]  /*dca0*/  ISETP.GE.AND P4, PT, R13, UR23, PT ;  /* 0x000000170d007c0c */ /* 0x000fe4000bf86270 */
[----:B------:R-:W-:Y:S02]  /*dcb0*/  FSEL R100, R100, -INF , !P3 ;  /* 0xff80000064647808 */ /* 0x000fe40005800000 */
[----:B------:R-:W-:Y:S02]  /*dcc0*/  FSEL R13, R102, -INF , !P3 ;  /* 0xff800000660d7808 */ /* 0x000fe40005800000 */
[----:B------:R-:W-:Y:S02]  /*dcd0*/  ISETP.GE.AND P3, PT, R15, UR23, PT ;  /* 0x000000170f007c0c */ /* 0x000fe4000bf66270 */
[----:B------:R-:W-:Y:S01]  /*dce0*/  FMNMX R7, R95, R12, !PT ;  /* 0x0000000c5f077209 */ /* 0x000fe20007800000 */
[C---:B------:R-:W-:Y:S01]  /*dcf0*/  VIADD R12, R0.reuse, 0xb1 ;  /* 0x000000b1000c7836 */ /* 0x040fe20000000000 */
[----:B------:R-:W-:-:S02]  /*dd00*/  IADD3 R15, R0, 0xb0, RZ ;  /* 0x000000b0000f7810 */ /* 0x000fc40007ffe0ff */
[----:B------:R-:W-:Y:S02]  /*dd10*/  FSEL R101, R101, -INF , !P2 ;  /* 0xff80000065657808 */ /* 0x000fe40005000000 */
[----:B------:R-:W-:Y:S02]  /*dd20*/  FSEL R16, R103, -INF , !P2 ;  /* 0xff80000067107808 */ /* 0x000fe40005000000 */
[----:B------:R-:W-:Y:S02]  /*dd30*/  FMNMX R7, R98, R7, !PT ;  /* 0x0000000762077209 */ /* 0x000fe40007800000 */
[----:B------:R-:W-:Y:S02]  /*dd40*/  ISETP.GE.AND P2, PT, R15, UR23, PT ;  /* 0x000000170f007c0c */ /* 0x000fe4000bf46270 */
[----:B------:R-:W-:Y:S02]  /*dd50*/  FSEL R104, R104, -INF , !P5 ;  /* 0xff80000068687808 */ /* 0x000fe40006800000 */
[----:B------:R-:W-:-:S02]  /*dd60*/  FSEL R15, R106, -INF , !P5 ;  /* 0xff8000006a0f7808 */ /* 0x000fc40006800000 */
[----:B------:R-:W-:Y:S02]  /*dd70*/  ISETP.GE.AND P5, PT, R12, UR23, PT ;  /* 0x000000170c007c0c */ /* 0x000fe4000bfa6270 */
[----:B------:R-:W-:Y:S02]  /*dd80*/  FMNMX R12, R14, R7, !PT ;  /* 0x000000070e0c7209 */ /* 0x000fe40007800000 */
[----:B------:R-:W-:Y:S02]  /*dd90*/  IADD3 R17, R0, 0xb8, RZ ;  /* 0x000000b800117810 */ /* 0x000fe40007ffe0ff */
[----:B------:R-:W-:Y:S02]  /*dda0*/  FMNMX R7, R13, R12, !PT ;  /* 0x0000000c0d077209 */ /* 0x000fe40007800000 */
[----:B------:R-:W-:Y:S02]  /*ddb0*/  FSEL R18, R107, -INF , !P6 ;  /* 0xff8000006b127808 */ /* 0x000fe40007000000 */
[----:B------:R-:W-:-:S02]  /*ddc0*/  FMNMX R12, R16, R7, !PT ;  /* 0x00000007100c7209 */ /* 0x000fc40007800000 */
[----:B------:R-:W-:Y:S02]  /*ddd0*/  IADD3 R19, R0, 0xb9, RZ ;  /* 0x000000b900137810 */ /* 0x000fe40007ffe0ff */
[----:B------:R-:W-:Y:S02]  /*dde0*/  FMNMX R7, R15, R12, !PT ;  /* 0x0000000c0f077209 */ /* 0x000fe40007800000 */
[----:B------:R-:W-:Y:S02]  /*ddf0*/  FSEL R105, R105, -INF , !P6 ;  /* 0xff80000069697808 */ /* 0x000fe40007000000 */
[----:B------:R-:W-:Y:S02]  /*de00*/  ISETP.GE.AND P6, PT, R17, UR23, PT ;  /* 0x0000001711007c0c */ /* 0x000fe4000bfc6270 */
[----:B------:R-:W-:Y:S02]  /*de10*/  FSEL R108, R108, -INF , !P4 ;  /* 0xff8000006c6c7808 */ /* 0x000fe40006000000 */
[----:B------:R-:W-:-:S02]  /*de20*/  FSEL R17, R110, -INF , !P4 ;  /* 0xff8000006e117808 */ /* 0x000fc40006000000 */
[----:B------:R-:W-:Y:S02]  /*de30*/  FMNMX R12, R18, R7, !PT ;  /* 0x00000007120c7209 */ /* 0x000fe40007800000 */
[----:B------:R-:W-:Y:S01]  /*de40*/  ISETP.GE.AND P4, PT, R19, UR23, PT ;  /* 0x0000001713007c0c */ /* 0x000fe2000bf86270 */
[C---:B------:R-:W-:Y:S01]  /*de50*/  VIADD R19, R0.reuse, 0xc0 ;  /* 0x000000c000137836 */ /* 0x040fe20000000000 */
[----:B------:R-:W-:Y:S01]  /*de60*/  FSEL R20, R111, -INF , !P3 ;  /* 0xff8000006f147808 */ /* 0x000fe20005800000 */
[C---:B------:R-:W-:Y:S01]  /*de70*/  VIADD R111, R0.reuse, 0xf8 ;  /* 0x000000f8006f7836 */ /* 0x040fe20000000000 */
[----:B------:R-:W-:Y:S02]  /*de80*/  FMNMX R7, R17, R12, !PT ;  /* 0x0000000c11077209 */ /* 0x000fe40007800000 */
[----:B------:R-:W-:Y:S02]  /*de90*/  FSEL R109, R109, -INF , !P3 ;  /* 0xff8000006d6d7808 */ /* 0x000fe40005800000 */
[----:B------:R-:W-:-:S02]  /*dea0*/  IADD3 R21, R0, 0xc1, RZ ;  /* 0x000000c100157810 */ /* 0x000fc40007ffe0ff */
[----:B------:R-:W-:Y:S02]  /*deb0*/  ISETP.GE.AND P3, PT, R19, UR23, PT ;  /* 0x0000001713007c0c */ /* 0x000fe4000bf66270 */
[----:B------:R-:W-:Y:S02]  /*dec0*/  FSEL R19, R114, -INF , !P2 ;  /* 0xff80000072137808 */ /* 0x000fe40005000000 */
[----:B------:R-:W-:Y:S02]  /*ded0*/  FMNMX R12, R20, R7, !PT ;  /* 0x00000007140c7209 */ /* 0x000fe40007800000 */
[----:B------:R-:W-:Y:S02]  /*dee0*/  FSEL R112, R112, -INF , !P2 ;  /* 0xff80000070707808 */ /* 0x000fe40005000000 */
[----:B------:R-:W-:Y:S02]  /*def0*/  ISETP.GE.AND P2, PT, R21, UR23, PT ;  /* 0x0000001715007c0c */ /* 0x000fe4000bf46270 */
[----:B------:R-:W-:-:S02]  /*df00*/  IADD3 R21, R0, 0xc8, RZ ;  /* 0x000000c800157810 */ /* 0x000fc40007ffe0ff */
[----:B------:R-:W-:Y:S02]  /*df10*/  FSEL R22, R115, -INF , !P5 ;  /* 0xff80000073167808 */ /* 0x000fe40006800000 */
[----:B------:R-:W-:Y:S02]  /*df20*/  FMNMX R7, R19, R12, !PT ;  /* 0x0000000c13077209 */ /* 0x000fe40007800000 */
[----:B------:R-:W-:Y:S02]  /*df30*/  FSEL R113, R113, -INF , !P5 ;  /* 0xff80000071717808 */ /* 0x000fe40006800000 */
[----:B------:R-:W-:Y:S02]  /*df40*/  ISETP.GE.AND P5, PT, R21, UR23, PT ;  /* 0x0000001715007c0c */ /* 0x000fe4000bfa6270 */
[----:B------:R-:W-:Y:S02]  /*df50*/  FSEL R21, R118, -INF , !P6 ;  /* 0xff80000076157808 */ /* 0x000fe40007000000 */
[----:B------:R-:W-:-:S02]  /*df60*/  FMNMX R12, R22, R7, !PT ;  /* 0x00000007160c7209 */ /* 0x000fc40007800000 */
[----:B------:R-:W-:Y:S02]  /*df70*/  FSEL R116, R116, -INF , !P6 ;  /* 0xff80000074747808 */ /* 0x000fe40007000000 */
[----:B------:R-:W-:Y:S02]  /*df80*/  ISETP.GE.AND P6, PT, R23, UR23, PT ;  /* 0x0000001717007c0c */ /* 0x000fe4000bfc6270 */
[----:B------:R-:W-:Y:S02]  /*df90*/  IADD3 R23, R0, 0xd0, RZ ;  /* 0x000000d000177810 */ /* 0x000fe40007ffe0ff */
[----:B------:R-:W-:Y:S02]  /*dfa0*/  FSEL R176, R119, -INF , !P4 ;  /* 0xff80000077b07808 */ /* 0x000fe40006000000 */
[----:B------:R-:W-:Y:S02]  /*dfb0*/  FMNMX R7, R21, R12, !PT ;  /* 0x0000000c15077209 */ /* 0x000fe40007800000 */
[----:B------:R-:W-:-:S02]  /*dfc0*/  FSEL R117, R117, -INF , !P4 ;  /* 0xff80000075757808 */ /* 0x000fc40006000000 */
[----:B------:R-:W-:Y:S02]  /*dfd0*/  ISETP.GE.AND P4, PT, R23, UR23, PT ;  /* 0x0000001717007c0c */ /* 0x000fe4000bf86270 */
[----:B------:R-:W-:Y:S02]  /*dfe0*/  FSEL R23, R122, -INF , !P3 ;  /* 0xff8000007a177808 */ /* 0x000fe40005800000 */
[----:B------:R-:W-:Y:S02]  /*dff0*/  FMNMX R12, R176, R7, !PT ;  /* 0x00000007b00c7209 */ /* 0x000fe40007800000 */
[----:B------:R-:W-:Y:S02]  /*e000*/  FSEL R178, R123, -INF , !P2 ;  /* 0xff8000007bb27808 */ /* 0x000fe40005000000 */
[----:B------:R-:W-:Y:S02]  /*e010*/  FMNMX R7, R23, R12, !PT ;  /* 0x0000000c17077209 */ /* 0x000fe40007800000 */
[----:B------:R-:W-:-:S02]  /*e020*/  FSEL R177, R126, -INF , !P5 ;  /* 0xff8000007eb17808 */ /* 0x000fc40006800000 */
[----:B------:R-:W-:Y:S02]  /*e030*/  FMNMX R12, R178, R7, !PT ;  /* 0x00000007b20c7209 */ /* 0x000fe40007800000 */
[----:B------:R-:W-:Y:S02]  /*e040*/  IADD3 R24, R0, 0xd1, RZ ;  /* 0x000000d100187810 */ /* 0x000fe40007ffe0ff */
[----:B------:R-:W-:Y:S02]  /*e050*/  FSEL R127, R127, -INF , !P6 ;  /* 0xff8000007f7f7808 */ /* 0x000fe40007000000 */
[----:B------:R-:W-:Y:S02]  /*e060*/  FMNMX R12, R177, R12, !PT ;  /* 0x0000000cb10c7209 */ /* 0x000fe40007800000 */
[----:B------:R-:W-:Y:S02]  /*e070*/  FSEL R120, R120, -INF , !P3 ;  /* 0xff80000078787808 */ /* 0x000fe40005800000 */
[----:B------:R-:W-:Y:S01]  /*e080*/  ISETP.GE.AND P3, PT, R24, UR23, PT ;  /* 0x0000001718007c0c */ /* 0x000fe2000bf66270 */
[----:B------:R-:W-:Y:S01]  /*e090*/  VIADD R24, R0, 0xd8 ;  /* 0x000000d800187836 */ /* 0x000fe20000000000 */
[----:B------:R-:W-:-:S02]  /*e0a0*/  FSEL R130, R130, -INF , !P4 ;  /* 0xff80000082827808 */ /* 0x000fc40006000000 */
[----:B------:R-:W-:Y:S02]  /*e0b0*/  FMNMX R7, R127, R12, !PT ;  /* 0x0000000c7f077209 */ /* 0x000fe40007800000 */
[----:B------:R-:W-:Y:S02]  /*e0c0*/  FSEL R121, R121, -INF , !P2 ;  /* 0xff80000079797808 */ /* 0x000fe40005000000 */
[----:B------:R-:W-:Y:S02]  /*e0d0*/  ISETP.GE.AND P2, PT, R24, UR23, PT ;  /* 0x0000001718007c0c */ /* 0x000fe4000bf46270 */
[----:B------:R-:W-:Y:S02]  /*e0e0*/  IADD3 R107, R0, 0xd9, RZ ;  /* 0x000000d9006b7810 */ /* 0x000fe40007ffe0ff */
[----:B------:R-:W-:Y:S02]  /*e0f0*/  FSEL R131, R131, -INF , !P3 ;  /* 0xff80000083837808 */ /* 0x000fe40005800000 */
[----:B------:R-:W-:-:S02]  /*e100*/  FMNMX R12, R130, R7, !PT ;  /* 0x00000007820c7209 */ /* 0x000fc40007800000 */
[----:B-1----:R-:W-:Y:S02]  /*e110*/  P2R R10, PR, RZ, 0x2 ;  /* 0x00000002ff0a7803 */ /* 0x002fe40000000000 */
[C---:B------:R-:W-:Y:S02]  /*e120*/  IADD3 R110, R0.reuse, 0xe0, RZ ;  /* 0x000000e0006e7810 */ /* 0x040fe40007ffe0ff */
[----:B------:R-:W-:Y:S02]  /*e130*/  ISETP.GE.AND P1, PT, R107, UR23, PT ;  /* 0x000000176b007c0c */ /* 0x000fe4000bf26270 */
[----:B------:R-:W-:Y:S02]  /*e140*/  IADD3 R24, R0, 0xe1, RZ ;  /* 0x000000e100187810 */ /* 0x000fe40007ffe0ff */
[----:B------:R-:W-:Y:S02]  /*e150*/  FSEL R134, R134, -INF , !P2 ;  /* 0xff80000086867808 */ /* 0x000fe40005000000 */
[----:B------:R-:W-:-:S02]  /*e160*/  FMNMX R7, R131, R12, !PT ;  /* 0x0000000c83077209 */ /* 0x000fc40007800000 */
[----:B------:R-:W-:Y:S02]  /*e170*/  P2R R5, PR, RZ, 0x1 ;  /* 0x00000001ff057803 */ /* 0x000fe40000000000 */
[----:B------:R-:W-:Y:S02]  /*e180*/  FSEL R124, R124, -INF , !P5 ;  /* 0xff8000007c7c7808 */ /* 0x000fe40006800000 */
[----:B------:R-:W-:Y:S02]  /*e190*/  ISETP.GE.AND P5, PT, R110, UR23, PT ;  /* 0x000000176e007c0c */ /* 0x000fe4000bfa6270 */
[----:B------:R-:W-:Y:S01]  /*e1a0*/  ISETP.GE.AND P0, PT, R24, UR23, PT ;  /* 0x0000001718007c0c */ /* 0x000fe2000bf06270 */
[----:B------:R-:W-:Y:S01]  /*e1b0*/  VIADD R24, R0, 0xe8 ;  /* 0x000000e800187836 */ /* 0x000fe20000000000 */
[----:B------:R-:W-:Y:S02]  /*e1c0*/  FSEL R135, R135, -INF , !P1 ;  /* 0xff80000087877808 */ /* 0x000fe40004800000 */
[----:B------:R-:W-:-:S02]  /*e1d0*/  FMNMX R12, R134, R7, !PT ;  /* 0x00000007860c7209 */ /* 0x000fc40007800000 */
[----:B------:R-:W-:Y:S02]  /*e1e0*/  FSEL R138, R138, -INF , !P5 ;  /* 0xff8000008a8a7808 */ /* 0x000fe40006800000 */
[----:B------:R-:W-:Y:S02]  /*e1f0*/  FMNMX R7, R135, R12, !PT ;  /* 0x0000000c87077209 */ /* 0x000fe40007800000 */
[----:B------:R-:W-:Y:S02]  /*e200*/  ISETP.GE.AND P1, PT, R24, UR23, PT ;  /* 0x0000001718007c0c */ /* 0x000fe4000bf26270 */
[----:B------:R-:W-:Y:S02]  /*e210*/  IADD3 R24, R0, 0xe9, RZ ;  /* 0x000000e900187810 */ /* 0x000fe40007ffe0ff */
        /* <DEDUP_REMOVED lines=8> */
[----:B------:R-:W-:Y:S02]  /*e2a0*/  IADD3 R99, R0, 0xf1, RZ ;  /* 0x000000f100637810 */ /* 0x000fe40007ffe0ff */
[----:B------:R-:W-:Y:S02]  /*e2b0*/  FSEL R143, R143, -INF , !P2 ;  /* 0xff8000008f8f7808 */ /* 0x000fe40005000000 */
[----:B------:R-:W-:Y:S02]  /*e2c0*/  FMNMX R12, R142, R7, !PT ;  /* 0x000000078e0c7209 */ /* 0x000fe40007800000 */
[----:B------:R-:W-:Y:S02]  /*e2d0*/  ISETP.GE.AND P3, PT, R24, UR23, PT ;  /* 0x0000001718007c0c */ /* 0x000fe4000bf66270 */
[----:B------:R-:W-:Y:S02]  /*e2e0*/  FSEL R128, R128, -INF , !P4 ;  /* 0xff80000080807808 */ /* 0x000fe40006000000 */
[----:B------:R-:W-:-:S02]  /*e2f0*/  FSEL R146, R146, -INF , !P3 ;  /* 0xff80000092927808 */ /* 0x000fc40005800000 */
[----:B------:R-:W-:Y:S02]  /*e300*/  FMNMX R7, R143, R12, !PT ;  /* 0x0000000c8f077209 */ /* 0x000fe40007800000 */
[----:B------:R-:W-:Y:S02]  /*e310*/  ISETP.GE.AND P4, PT, R99, UR23, PT ;  /* 0x0000001763007c0c */ /* 0x000fe4000bf86270 */
[----:B------:R-:W-:Y:S02]  /*e320*/  IADD3 R114, R0, 0xf9, RZ ;  /* 0x000000f900727810 */ /* 0x000fe40007ffe0ff */
[----:B------:R-:W-:Y:S02]  /*e330*/  FSEL R147, R147, -INF , !P4 ;  /* 0xff80000093937808 */ /* 0x000fe40006000000 */
[----:B------:R-:W-:Y:S02]  /*e340*/  FMNMX R12, R146, R7, !PT ;  /* 0x00000007920c7209 */ /* 0x000fe40007800000 */
[----:B------:R-:W-:-:S02]  /*e350*/  ISETP.GE.AND P5, PT, R111, UR23, PT ;  /* 0x000000176f007c0c */ /* 0x000fc4000bfa6270 */
[----:B------:R-:W-:Y:S02]  /*e360*/  FSEL R125, R125, -INF , !P6 ;  /* 0xff8000007d7d7808 */ /* 0x000fe40007000000 */
[----:B------:R-:W-:Y:S02]  /*e370*/  FSEL R150, R150, -INF , !P5 ;  /* 0xff80000096967808 */ /* 0x000fe40006800000 */
[----:B------:R-:W-:Y:S02]  /*e380*/  FMNMX R7, R147, R12, !PT ;  /* 0x0000000c93077209 */ /* 0x000fe40007800000 */
[----:B------:R-:W-:Y:S02]  /*e390*/  ISETP.GE.AND P6, PT, R114, UR23, PT ;  /* 0x0000001772007c0c */ /* 0x000fe4000bfc6270 */
[----:B------:R-:W-:Y:S02]  /*e3a0*/  FMNMX R12, R150, R7, !PT ;  /* 0x00000007960c7209 */ /* 0x000fe40007800000 */
[----:B------:R-:W-:-:S02]  /*e3b0*/  FSEL R151, R151, -INF , !P6 ;  /* 0xff80000097977808 */ /* 0x000fc40007000000 */
[----:B------:R-:W-:Y:S02]  /*e3c0*/  P2R R102, PR, RZ, 0x4 ;  /* 0x00000004ff667803 */ /* 0x000fe40000000000 */
[----:B------:R-:W-:Y:S02]  /*e3d0*/  FMNMX R24, R151, R12, !PT ;  /* 0x0000000c97187209 */ /* 0x000fe40007800000 */
[----:B------:R-:W-:Y:S02]  /*e3e0*/  FSEL R144, R144, -INF , !P3 ;  /* 0xff80000090907808 */ /* 0x000fe40005800000 */
[----:B------:R-:W-:Y:S01]  /*e3f0*/  FSEL R145, R145, -INF , !P4 ;  /* 0xff80000091917808 */ /* 0x000fe20006000000 */
[----:B------:R-:W1:Y:S01]  /*e400*/  SHFL.BFLY PT, R7, R24, 0x1, 0x1f ;  /* 0x0c201f0018077f89 */ /* 0x000e6200000e0000 */
[----:B------:R-:W-:Y:S02]  /*e410*/  FSEL R148, R148, -INF , !P5 ;  /* 0xff80000094947808 */ /* 0x000fe40006800000 */
[----:B------:R-:W-:-:S02]  /*e420*/  FSEL R149, R149, -INF , !P6 ;  /* 0xff80000095957808 */ /* 0x000fc40007000000 */
[----:B------:R-:W-:Y:S02]  /*e430*/  P2R R103, PR, RZ, 0x2 ;  /* 0x00000002ff677803 */ /* 0x000fe40000000000 */
[----:B------:R-:W-:Y:S02]  /*e440*/  ISETP.GE.AND P1, PT, R107, UR23, PT ;  /* 0x000000176b007c0c */ /* 0x000fe4000bf26270 */
[----:B------:R-:W-:Y:S02]  /*e450*/  P2R R106, PR, RZ, 0x1 ;  /* 0x00000001ff6a7803 */ /* 0x000fe40000000000 */
[----:B------:R-:W-:Y:S02]  /*e460*/  ISETP.GE.AND P0, PT, R110, UR23, PT ;  /* 0x000000176e007c0c */ /* 0x000fe4000bf06270 */
[----:B------:R-:W-:Y:S02]  /*e470*/  FSEL R133, R133, -INF , !P1 ;  /* 0xff80000085857808 */ /* 0x000fe40004800000 */
[----:B------:R-:W-:-:S02]  /*e480*/  ISETP.NE.AND P1, PT, R103, RZ, PT ;  /* 0x000000ff6700720c */ /* 0x000fc40003f25270 */
[----:B------:R-:W-:Y:S02]  /*e490*/  FSEL R136, R136, -INF , !P0 ;  /* 0xff80000088887808 */ /* 0x000fe40004000000 */
[----:B------:R-:W-:Y:S02]  /*e4a0*/  ISETP.NE.AND P0, PT, R106, RZ, PT ;  /* 0x000000ff6a00720c */ /* 0x000fe40003f05270 */
[----:B------:R-:W-:Y:S02]  /*e4b0*/  FSEL R140, R140, -INF , !P1 ;  /* 0xff8000008c8c7808 */ /* 0x000fe40004800000 */
[----:B------:R-:W-:Y:S02]  /*e4c0*/  ISETP.NE.AND P1, PT, R10, RZ, PT ;  /* 0x000000ff0a00720c */ /* 0x000fe40003f25270 */
[----:B-1----:R-:W-:Y:S02]  /*e4d0*/  FMNMX R99, R24, R7, !PT ;  /* 0x0000000718637209 */ /* 0x002fe40007800000 */
[----:B------:R-:W-:-:S02]  /*e4e0*/  FMNMX R10, R11, R8, !PT ;  /* 0x000000080b0a7209 */ /* 0x000fc40007800000 */
[----:B------:R-:W-:Y:S01]  /*e4f0*/  FSEL R137, R137, -INF , !P0 ;  /* 0xff80000089897808 */ /* 0x000fe20004000000 */
[----:B------:R-:W1:Y:S01]  /*e500*/  SHFL.BFLY PT, R12, R99, 0x2, 0x1f ;  /* 0x0c401f00630c7f89 */ /* 0x000e6200000e0000 */
[----:B------:R-:W-:Y:S02]  /*e510*/  ISETP.NE.AND P0, PT, R5, RZ, PT ;  /* 0x000000ff0500720c */ /* 0x000fe40003f05270 */
[----:B------:R-:W-:-:S04]  /*e520*/  FMNMX R5, R25, R10, !PT ;  /* 0x0000000a19057209 */ /* 0x000fc80007800000 */
[----:B------:R-:W-:-:S04]  /*e530*/  FMNMX R10, R28, R5, !PT ;  /* 0x000000051c0a7209 */ /* 0x000fc80007800000 */
[----:B------:R-:W-:-:S04]  /*e540*/  FMNMX R5, R29, R10, !PT ;  /* 0x0000000a1d057209 */ /* 0x000fc80007800000 */
[----:B------:R-:W-:-:S04]  /*e550*/  FMNMX R10, R32, R5, !PT ;  /* 0x00000005200a7209 */ /* 0x000fc80007800000 */
[----:B------:R-:W-:-:S04]  /*e560*/  FMNMX R5, R33, R10, !PT ;  /* 0x0000000a21057209 */ /* 0x000fc80007800000 */
[----:B------:R-:W-:Y:S02]  /*e570*/  FMNMX R10, R36, R5, !PT ;  /* 0x00000005240a7209 */ /* 0x000fe40007800000 */
[----:B-1----:R-:W-:Y:S02]  /*e580*/  FMNMX R7, R99, R12, !PT ;  /* 0x0000000c63077209 */ /* 0x002fe40007800000 */
[----:B------:R-:W-:Y:S02]  /*e590*/  FMNMX R5, R37, R10, !PT ;  /* 0x0000000a25057209 */ /* 0x000fe40007800000 */
[C---:B------:R-:W-:Y:S02]  /*e5a0*/  FSETP.NEU.AND P2, PT, R7.reuse, -INF , PT ;  /* 0xff8000000700780b */ /* 0x040fe40003f4d000 */
[----:B------:R-:W-:Y:S02]  /*e5b0*/  FMNMX R10, R40, R5, !PT ;  /* 0x00000005280a7209 */ /* 0x000fe40007800000 */
[----:B------:R-:W-:-:S02]  /*e5c0*/  FSEL R12, R7, RZ, P2 ;  /* 0x000000ff070c7208 */ /* 0x000fc40001000000 */
[----:B------:R-:W-:Y:S02]  /*e5d0*/  ISETP.NE.AND P2, PT, R102, RZ, PT ;  /* 0x000000ff6600720c */ /* 0x000fe40003f45270 */
[----:B------:R-:W-:Y:S01]  /*e5e0*/  FMNMX R5, R41, R10, !PT ;  /* 0x0000000a29057209 */ /* 0x000fe20007800000 */
[----:B------:R-:W-:Y:S01]  /*e5f0*/  FMUL R179, R12, UR21 ;  /* 0x000000150cb37c20 */ /* 0x000fe20008400000 */
[----:B------:R-:W-:Y:S02]  /*e600*/  FSEL R141, R141, -INF , !P2 ;  /* 0xff8000008d8d7808 */ /* 0x000fe40005000000 */
[----:B------:R-:W-:Y:S01]  /*e610*/  FMNMX R10, R44, R5, !PT ;  /* 0x000000052c0a7209 */ /* 0x000fe20007800000 */
        /* <DEDUP_REMOVED lines=27> */
[----:B------:R-:W-:Y:S01]  /*e7d0*/  FMNMX R5, R45, R10, !PT ;  /* 0x0000000a2d057209 */ /* 0x000fe20007800000 */
[--C-:B------:R-:W-:Y:S01]  /*e7e0*/  FFMA R74, R74, UR21, -R179.reuse ;  /* 0x000000154a4a7c23 */ /* 0x100fe200080008b3 */
[--C-:B------:R-:W-:Y:S01]  /*e7f0*/  FFMA R82, R82, UR21, -R179.reuse ;  /* 0x0000001552527c23 */ /* 0x100fe200080008b3 */
[--C-:B------:R-:W-:Y:S01]  /*e800*/  FFMA R86, R86, UR21, -R179.reuse ;  /* 0x0000001556567c23 */ /* 0x100fe200080008b3 */
[----:B------:R-:W-:Y:S01]  /*e810*/  FMNMX R10, R48, R5, !PT ;  /* 0x00000005300a7209 */ /* 0x000fe20007800000 */
[----:B------:R2:W3:Y:S01]  /*e820*/  MUFU.EX2 R31, R27 ;  /* 0x0000001b001f7308 */ /* 0x0004e20000000800 */
[--C-:B------:R-:W-:Y:S01]  /*e830*/  FFMA R63, R87, UR21, -R179.reuse ;  /* 0x00000015573f7c23 */ /* 0x100fe200080008b3 */
[--C-:B------:R-:W-:Y:S01]  /*e840*/  FFMA R90, R90, UR21, -R179.reuse ;  /* 0x000000155a5a7c23 */ /* 0x100fe200080008b3 */
[----:B------:R-:W-:Y:S01]  /*e850*/  FMNMX R5, R49, R10, !PT ;  /* 0x0000000a31057209 */ /* 0x000fe20007800000 */
[--C-:B------:R-:W-:Y:S01]  /*e860*/  FFMA R94, R94, UR21, -R179.reuse ;  /* 0x000000155e5e7c23 */ /* 0x100fe200080008b3 */
[--C-:B------:R-:W-:Y:S01]  /*e870*/  FFMA R14, R14, UR21, -R179.reuse ;  /* 0x000000150e0e7c23 */ /* 0x100fe200080008b3 */
[--C-:B------:R-:W-:Y:S01]  /*e880*/  FFMA R13, R13, UR21, -R179.reuse ;  /* 0x000000150d0d7c23 */ /* 0x100fe200080008b3 */
[----:B------:R-:W-:Y:S01]  /*e890*/  FMNMX R10, R52, R5, !PT ;  /* 0x00000005340a7209 */ /* 0x000fe20007800000 */
[----:B------:R-:W4:Y:S01]  /*e8a0*/  MUFU.EX2 R26, R26 ;  /* 0x0000001a001a7308 */ /* 0x000f220000000800 */
[----:B-1----:R-:W-:Y:S01]  /*e8b0*/  @!P2 FMUL R24, R24, R24 ;  /* 0x000000181818a220 */ /* 0x002fe20000400000 */
[----:B------:R-:W-:Y:S01]  /*e8c0*/  FSETP.GEU.AND P2, PT, R35, -126, PT ;  /* 0xc2fc00002300780b */ /* 0x000fe20003f4e000 */
[--C-:B--2---:R-:W-:Y:S01]  /*e8d0*/  FFMA R27, R39, UR21, -R179.reuse ;  /* 0x00000015271b7c23 */ /* 0x104fe200080008b3 */
[--C-:B------:R-:W-:Y:S01]  /*e8e0*/  FFMA R39, R55, UR21, -R179.reuse ;  /* 0x0000001537277c23 */ /* 0x100fe200080008b3 */
[--C-:B------:R-:W-:Y:S01]  /*e8f0*/  FFMA R55, R78, UR21, -R179.reuse ;  /* 0x000000154e377c23 */ /* 0x100fe200080008b3 */
[----:B------:R-:W-:Y:S01]  /*e900*/  FMNMX R5, R53, R10, !PT ;  /* 0x0000000a35057209 */ /* 0x000fe20007800000 */
        /* <DEDUP_REMOVED lines=17> */
[----:B------:R3:W4:Y:S01]  /*ea20*/  MUFU.EX2 R123, R35 ;  /* 0x00000023007b7308 */ /* 0x0007220000000800 */
[----:B-1----:R-:W-:Y:S01]  /*ea30*/  @!P5 FMUL R119, R119, R119 ;  /* 0x000000777777d220 */ /* 0x002fe20000400000 */
[----:B------:R-:W-:Y:S01]  /*ea40*/  FSETP.GEU.AND P5, PT, R42, -126, PT ;  /* 0xc2fc00002a00780b */ /* 0x000fe20003fae000 */
[--C-:B------:R-:W-:Y:S01]  /*ea50*/  FFMA R21, R21, UR21, -R179.reuse ;  /* 0x0000001515157c23 */ /* 0x100fe200080008b3 */
[----:B------:R-:W-:Y:S01]  /*ea60*/  FMNMX R10, R60, R5, !PT ;  /* 0x000000053c0a7209 */ /* 0x000fe20007800000 */
[--C-:B------:R-:W-:Y:S01]  /*ea70*/  FFMA R23, R23, UR21, -R179.reuse ;  /* 0x0000001517177c23 */ /* 0x100fe200080008b3 */
[--C-:B------:R-:W-:Y:S01]  /*ea80*/  FFMA R177, R177, UR21, -R179.reuse ;  /* 0x00000015b1b17c23 */ /* 0x100fe200080008b3 */
[----:B------:R-:W-:Y:S01]  /*ea90*/  @!P4 FMUL R27, R27, 0.5 ;  /* 0x3f0000001b1bc820 */ /* 0x000fe20000400000 */
[----:B------:R1:W5:Y:S01]  /*eaa0*/  MUFU.EX2 R126, R38 ;  /* 0x00000026007e7308 */ /* 0x0003620000000800 */
[--C-:B---3--:R-:W-:Y:S01]  /*eab0*/  FFMA R35, R47, UR21, -R179.reuse ;  /* 0x000000152f237c23 */ /* 0x108fe200080008b3 */
[----:B--2---:R-:W-:Y:S01]  /*eac0*/  @!P6 FMUL R30, R30, R30 ;  /* 0x0000001e1e1ee220 */ /* 0x004fe20000400000 */
[----:B------:R-:W-:Y:S01]  /*ead0*/  FSETP.GEU.AND P6, PT, R34, -126, PT ;  /* 0xc2fc00002200780b */ /* 0x000fe20003fce000 */
[--C-:B------:R-:W-:Y:S01]  /*eae0*/  FFMA R47, R67, UR21, -R179.reuse ;  /* 0x00000015432f7c23 */ /* 0x100fe200080008b3 */
[----:B------:R-:W-:Y:S01]  /*eaf0*/  FMNMX R5, R61, R10, !PT ;  /* 0x0000000a3d057209 */ /* 0x000fe20007800000 */
[--C-:B------:R-:W-:Y:S01]  /*eb00*/  FFMA R139, R139, UR21, -R179.reuse ;  /* 0x000000158b8b7c23 */ /* 0x100fe200080008b3 */
[----:B------:R-:W-:Y:S01]  /*eb10*/  @!P5 FMUL R42, R42, 0.5 ;  /* 0x3f0000002a2ad820 */ /* 0x000fe20000400000 */
[----:B------:R-:W2:Y:S01]  /*eb20*/  MUFU.EX2 R27, R27 ;  /* 0x0000001b001b7308 */ /* 0x000ea20000000800 */
[----:B----4-:R-:W-:Y:S01]  /*eb30*/  @!P2 FMUL R123, R123, R123 ;  /* 0x0000007b7b7ba220 */ /* 0x010fe20000400000 */
[----:B------:R-:W-:Y:S01]  /*eb40*/  FSETP.GEU.AND P2, PT, R46, -126, PT ;  /* 0xc2fc00002e00780b */ /* 0x000fe20003f4e000 */
[--C-:B-1----:R-:W-:Y:S01]  /*eb50*/  FFMA R38, R51, UR21, -R179.reuse ;  /* 0x0000001533267c23 */ /* 0x102fe200080008b3 */
[----:B------:R-:W-:Y:S01]  /*eb60*/  FFMA R51, R75, UR21, -R179 ;  /* 0x000000154b337c23 */ /* 0x000fe200080008b3 */
[----:B------:R-:W-:-:S03]  /*eb70*/  FMNMX R10, R64, R5, !PT ;  /* 0x00000005400a7209 */ /* 0x000fc60007800000 */
[----:B------:R1:W3:Y:S01]  /*eb80*/  MUFU.EX2 R115, R42 ;  /* 0x0000002a00737308 */ /* 0x0002e20000000800 */
[----:B-----5:R-:W-:Y:S01]  /*eb90*/  @!P3 FMUL R126, R126, R126 ;  /* 0x0000007e7e7eb220 */ /* 0x020fe20000400000 */
[----:B------:R-:W-:Y:S01]  /*eba0*/  FSETP.GEU.AND P3, PT, R35, -126, PT ;  /* 0xc2fc00002300780b */ /* 0x000fe20003f6e000 */
[----:B------:R-:W-:Y:S01]  /*ebb0*/  @!P6 FMUL R34, R34, 0.5 ;  /* 0x3f0000002222e820 */ /* 0x000fe20000400000 */
[----:B------:R-:W-:-:S03]  /*ebc0*/  FMNMX R5, R65, R10, !PT ;  /* 0x0000000a41057209 */ /* 0x000fc60007800000 */
[----:B------:R-:W-:Y:S01]  /*ebd0*/  @!P2 FMUL R46, R46, 0.5 ;  /* 0x3f0000002e2ea820 */ /* 0x000fe20000400000 */
[----:B------:R-:W-:Y:S01]  /*ebe0*/  FMNMX R10, R68, R5, !PT ;  /* 0x00000005440a7209 */ /* 0x000fe20007800000 */
[----:B--2---:R-:W-:Y:S01]  /*ebf0*/  @!P4 FMUL R27, R27, R27 ;  /* 0x0000001b1b1bc220 */ /* 0x004fe20000400000 */
[----:B------:R-:W-:Y:S01]  /*ec00*/  FSETP.GEU.AND P4, PT, R50, -126, PT ;  /* 0xc2fc00003200780b */ /* 0x000fe20003f8e000 */
[----:B------:R2:W4:Y:S01]  /*ec10*/  MUFU.EX2 R122, R46 ;  /* 0x0000002e007a7308 */ /* 0x0005220000000800 */
[--C-:B-1----:R-:W-:Y:S01]  /*ec20*/  FFMA R42, R59, UR21, -R179.reuse ;  /* 0x000000153b2a7c23 */ /* 0x102fe200080008b3 */
[----:B------:R-:W-:Y:S01]  /*ec30*/  FFMA R59, R83, UR21, -R179 ;  /* 0x00000015533b7c23 */ /* 0x000fe200080008b3 */
[----:B------:R-:W-:Y:S01]  /*ec40*/  FMNMX R5, R69, R10, !PT ;  /* 0x0000000a45057209 */ /* 0x000fe20007800000 */
[----:B------:R-:W-:Y:S01]  /*ec50*/  @!P3 FMUL R35, R35, 0.5 ;  /* 0x3f0000002323b820 */ /* 0x000fe20000400000 */
[----:B---3--:R-:W-:Y:S01]  /*ec60*/  @!P5 FMUL R115, R115, R115 ;  /* 0x000000737373d220 */ /* 0x008fe20000400000 */
[----:B------:R-:W-:-:S02]  /*ec70*/  FSETP.GEU.AND P5, PT, R38, -126, PT ;  /* 0xc2fc00002600780b */ /* 0x000fc40003fae000 */
[----:B------:R-:W1:Y:S01]  /*ec80*/  MUFU.EX2 R34, R34 ;  /* 0x0000002200227308 */ /* 0x000e620000000800 */
[----:B--2---:R-:W-:Y:S01]  /*ec90*/  FFMA R46, R66, UR21, -R179 ;  /* 0x00000015422e7c23 */ /* 0x004fe200080008b3 */
[----:B------:R-:W-:Y:S02]  /*eca0*/  FMNMX R10, R72, R5, !PT ;  /* 0x00000005480a7209 */ /* 0x000fe40007800000 */
[----:B------:R-:W-:Y:S02]  /*ecb0*/  @!P4 FMUL R50, R50, 0.5 ;  /* 0x3f0000003232c820 */ /* 0x000fe40000400000 */
[----:B------:R-:W-:Y:S02]  /*ecc0*/  FMNMX R5, R73, R10, !PT ;  /* 0x0000000a49057209 */ /* 0x000fe40007800000 */
[----:B------:R-:W2:Y:S01]  /*ecd0*/  MUFU.EX2 R35, R35 ;  /* 0x0000002300237308 */ /* 0x000ea20000000800 */
[----:B----4-:R-:W-:Y:S01]  /*ece0*/  @!P2 FMUL R122, R122, R122 ;  /* 0x0000007a7a7aa220 */ /* 0x010fe20000400000 */
[----:B------:R-:W-:Y:S01]  /*ecf0*/  FSETP.GEU.AND P2, PT, R39, -126, PT ;  /* 0xc2fc00002700780b */ /* 0x000fe20003f4e000 */
[----:B------:R-:W-:Y:S01]  /*ed00*/  @!P5 FMUL R38, R38, 0.5 ;  /* 0x3f0000002626d820 */ /* 0x000fe20000400000 */
[----:B------:R-:W-:-:S04]  /*ed10*/  FMNMX R10, R76, R5, !PT ;  /* 0x000000054c0a7209 */ /* 0x000fc80007800000 */
[----:B------:R3:W4:Y:S01]  /*ed20*/  MUFU.EX2 R111, R50 ;  /* 0x00000032006f7308 */ /* 0x0007220000000800 */
[----:B-1----:R-:W-:Y:S01]  /*ed30*/  @!P6 FMUL R34, R34, R34 ;  /* 0x000000222222e220 */ /* 0x002fe20000400000 */
[----:B------:R-:W-:Y:S02]  /*ed40*/  FSETP.GEU.AND P6, PT, R54, -126, PT ;  /* 0xc2fc00003600780b */ /* 0x000fe40003fce000 */
[----:B------:R-:W-:-:S03]  /*ed50*/  FMNMX R5, R77, R10, !PT ;  /* 0x0000000a4d057209 */ /* 0x000fc60007800000 */
[----:B------:R-:W-:Y:S01]  /*ed60*/  @!P2 FMUL R39, R39, 0.5 ;  /* 0x3f0000002727a820 */ /* 0x000fe20000400000 */
[----:B------:R-:W1:Y:S01]  /*ed70*/  MUFU.EX2 R38, R38 ;  /* 0x0000002600267308 */ /* 0x000e620000000800 */
[----:B--2---:R-:W-:Y:S01]  /*ed80*/  @!P3 FMUL R35, R35, R35 ;  /* 0x000000232323b220 */ /* 0x004fe20000400000 */
[----:B------:R-:W-:Y:S01]  /*ed90*/  FSETP.GEU.AND P3, PT, R58, -126, PT ;  /* 0xc2fc00003a00780b */ /* 0x000fe20003f6e000 */
[--C-:B---3--:R-:W-:Y:S01]  /*eda0*/  FFMA R50, R71, UR21, -R179.reuse ;  /* 0x0000001547327c23 */ /* 0x108fe200080008b3 */
[----:B------:R-:W-:Y:S01]  /*edb0*/  FMNMX R10, R80, R5, !PT ;  /* 0x00000005500a7209 */ /* 0x000fe20007800000 */
[----:B------:R-:W-:Y:S02]  /*edc0*/  FFMA R71, R178, UR21, -R179 ;  /* 0x00000015b2477c23 */ /* 0x000fe400080008b3 */
[----:B------:R-:W-:Y:S01]  /*edd0*/  @!P6 FMUL R54, R54, 0.5 ;  /* 0x3f0000003636e820 */ /* 0x000fe20000400000 */
[----:B------:R-:W2:Y:S01]  /*ede0*/  MUFU.EX2 R39, R39 ;  /* 0x0000002700277308 */ /* 0x000ea20000000800 */
[----:B----4-:R-:W-:Y:S01]  /*edf0*/  @!P4 FMUL R111, R111, R111 ;  /* 0x0000006f6f6fc220 */ /* 0x010fe20000400000 */
[----:B------:R-:W-:-:S02]  /*ee00*/  FSETP.GEU.AND P4, PT, R42, -126, PT ;  /* 0xc2fc00002a00780b */ /* 0x000fc40003f8e000 */
[----:B------:R-:W-:-:S03]  /*ee10*/  FMNMX R5, R81, R10, !PT ;  /* 0x0000000a51057209 */ /* 0x000fc60007800000 */
[----:B------:R-:W-:Y:S01]  /*ee20*/  @!P3 FMUL R58, R58, 0.5 ;  /* 0x3f0000003a3ab820 */ /* 0x000fe20000400000 */
[----:B------:R3:W4:Y:S01]  /*ee30*/  MUFU.EX2 R118, R54 ;  /* 0x0000003600767308 */ /* 0x0007220000000800 */
[----:B-1----:R-:W-:Y:S01]  /*ee40*/  @!P5 FMUL R38, R38, R38 ;  /* 0x000000262626d220 */ /* 0x002fe20000400000 */
[----:B------:R-:W-:Y:S02]  /*ee50*/  FSETP.GEU.AND P5, PT, R62, -126, PT ;  /* 0xc2fc00003e00780b */ /* 0x000fe40003fae000 */
[----:B------:R-:W-:-:S03]  /*ee60*/  FMNMX R10, R84, R5, !PT ;  /* 0x00000005540a7209 */ /* 0x000fc60007800000 */
[----:B------:R-:W-:Y:S01]  /*ee70*/  @!P4 FMUL R42, R42, 0.5 ;  /* 0x3f0000002a2ac820 */ /* 0x000fe20000400000 */
[----:B------:R1:W5:Y:S01]  /*ee80*/  MUFU.EX2 R107, R58 ;  /* 0x0000003a006b7308 */ /* 0x0003620000000800 */
[----:B--2---:R-:W-:Y:S01]  /*ee90*/  @!P2 FMUL R39, R39, R39 ;  /* 0x000000272727a220 */ /* 0x004fe20000400000 */
[----:B------:R-:W-:Y:S01]  /*eea0*/  FSETP.GEU.AND P2, PT, R46, -126, PT ;  /* 0xc2fc00002e00780b */ /* 0x000fe20003f4e000 */
[----:B---3--:R-:W-:Y:S01]  /*eeb0*/  FFMA R54, R79, UR21, -R179 ;  /* 0x000000154f367c23 */ /* 0x008fe200080008b3 */
[----:B------:R-:W-:-:S03]  /*eec0*/  FMNMX R5, R85, R10, !PT ;  /* 0x0000000a55057209 */ /* 0x000fc60007800000 */
[----:B------:R-:W-:Y:S01]  /*eed0*/  @!P5 FMUL R62, R62, 0.5 ;  /* 0x3f0000003e3ed820 */ /* 0x000fe20000400000 */
[----:B------:R-:W2:Y:S01]  /*eee0*/  MUFU.EX2 R42, R42 ;  /* 0x0000002a002a7308 */ /* 0x000ea20000000800 */
[----:B----4-:R-:W-:Y:S01]  /*eef0*/  @!P6 FMUL R118, R118, R118 ;  /* 0x000000767676e220 */ /* 0x010fe20000400000 */
[----:B------:R-:W-:Y:S01]  /*ef00*/  FSETP.GEU.AND P6, PT, R43, -126, PT ;  /* 0xc2fc00002b00780b */ /* 0x000fe20003fce000 */
[--C-:B-1----:R-:W-:Y:S01]  /*ef10*/  FFMA R58, R91, UR21, -R179.reuse ;  /* 0x000000155b3a7c23 */ /* 0x102fe200080008b3 */
[----:B------:R-:W-:Y:S01]  /*ef20*/  FMNMX R10, R88, R5, !PT ;  /* 0x00000005580a7209 */ /* 0x000fe20007800000 */
[----:B------:R-:W-:Y:S02]  /*ef30*/  FFMA R91, R98, UR21, -R179 ;  /* 0x00000015625b7c23 */ /* 0x000fe400080008b3 */
[----:B------:R-:W-:Y:S01]  /*ef40*/  @!P2 FMUL R46, R46, 0.5 ;  /* 0x3f0000002e2ea820 */ /* 0x000fe20000400000 */
[----:B------:R1:W3:Y:S01]  /*ef50*/  MUFU.EX2 R114, R62 ;  /* 0x0000003e00727308 */ /* 0x0002e20000000800 */
[----:B-----5:R-:W-:Y:S01]  /*ef60*/  @!P3 FMUL R107, R107, R107 ;  /* 0x0000006b6b6bb220 */ /* 0x020fe20000400000 */
[----:B------:R-:W-:-:S02]  /*ef70*/  FSETP.GEU.AND P3, PT, R47, -126, PT ;  /* 0xc2fc00002f00780b */ /* 0x000fc40003f6e000 */
[----:B------:R-:W-:-:S03]  /*ef80*/  FMNMX R5, R89, R10, !PT ;  /* 0x0000000a59057209 */ /* 0x000fc60007800000 */
[----:B------:R-:W-:Y:S01]  /*ef90*/  @!P6 FMUL R43, R43, 0.5 ;  /* 0x3f0000002b2be820 */ /* 0x000fe20000400000 */
[----:B------:R-:W4:Y:S01]  /*efa0*/  MUFU.EX2 R46, R46 ;  /* 0x0000002e002e7308 */ /* 0x000f220000000800 */
[----:B--2---:R-:W-:Y:S01]  /*efb0*/  @!P4 FMUL R42, R42, R42 ;  /* 0x0000002a2a2ac220 */ /* 0x004fe20000400000 */
[----:B------:R-:W-:Y:S01]  /*efc0*/  FSETP.GEU.AND P4, PT, R70, -126, PT ;  /* 0xc2fc00004600780b */ /* 0x000fe20003f8e000 */
[----:B-1----:R-:W-:Y:S01]  /*efd0*/  FFMA R62, R95, UR21, -R179 ;  /* 0x000000155f3e7c23 */ /* 0x002fe200080008b3 */
[----:B------:R-:W-:-:S03]  /*efe0*/  FMNMX R10, R92, R5, !PT ;  /* 0x000000055c0a7209 */ /* 0x000fc60007800000 */
[----:B------:R-:W-:Y:S01]  /*eff0*/  @!P3 FMUL R47, R47, 0.5 ;  /* 0x3f0000002f2fb820 */ /* 0x000fe20000400000 */
[----:B------:R-:W1:Y:S01]  /*f000*/  MUFU.EX2 R43, R43 ;  /* 0x0000002b002b7308 */ /* 0x000e620000000800 */
[----:B---3--:R-:W-:Y:S01]  /*f010*/  @!P5 FMUL R114, R114, R114 ;  /* 0x000000727272d220 */ /* 0x008fe20000400000 */
[----:B------:R-:W-:Y:S02]  /*f020*/  FSETP.GEU.AND P5, PT, R50, -126, PT ;  /* 0xc2fc00003200780b */ /* 0x000fe40003fae000 */
[----:B------:R-:W-:-:S03]  /*f030*/  FMNMX R5, R93, R10, !PT ;  /* 0x0000000a5d057209 */ /* 0x000fc60007800000 */
[----:B------:R-:W-:Y:S01]  /*f040*/  @!P4 FMUL R70, R70, 0.5 ;  /* 0x3f0000004646c820 */ /* 0x000fe20000400000 */
[----:B------:R-:W2:Y:S01]  /*f050*/  MUFU.EX2 R47, R47 ;  /* 0x0000002f002f7308 */ /* 0x000ea20000000800 */
[----:B----4-:R-:W-:Y:S01]  /*f060*/  @!P2 FMUL R46, R46, R46 ;  /* 0x0000002e2e2ea220 */ /* 0x010fe20000400000 */
[----:B------:R-:W-:Y:S02]  /*f070*/  FSETP.GEU.AND P2, PT, R51, -126, PT ;  /* 0xc2fc00003300780b */ /* 0x000fe40003f4e000 */
[----:B------:R-:W-:-:S03]  /*f080*/  FMNMX R10, R96, R5, !PT ;  /* 0x00000005600a7209 */ /* 0x000fc60007800000 */
[----:B------:R-:W-:Y:S01]  /*f090*/  @!P5 FMUL R50, R50, 0.5 ;  /* 0x3f0000003232d820 */ /* 0x000fe20000400000 */
        /* <DEDUP_REMOVED lines=8> */
[----:B---3--:R-:W-:Y:S01]  /*f120*/  FFMA R70, R151, UR21, -R179 ;  /* 0x0000001597467c23 */ /* 0x008fe200080008b3 */
[----:B------:R-:W-:-:S03]  /*f130*/  FMNMX R10, R100, R5, !PT ;  /* 0x00000005640a7209 */ /* 0x000fc60007800000 */
[----:B------:R-:W-:Y:S01]  /*f140*/  @!P6 FMUL R74, R74, 0.5 ;  /* 0x3f0000004a4ae820 */ /* 0x000fe20000400000 */
[----:B------:R-:W2:Y:S01]  /*f150*/  MUFU.EX2 R51, R51 ;  /* 0x0000003300337308 */ /* 0x000ea20000000800 */
[----:B----4-:R-:W-:Y:S01]  /*f160*/  @!P4 FMUL R103, R103, R103 ;  /* 0x000000676767c220 */ /* 0x010fe20000400000 */
[----:B------:R-:W-:Y:S02]  /*f170*/  FSETP.GEU.AND P4, PT, R54, -126, PT ;  /* 0xc2fc00003600780b */ /* 0x000fe40003f8e000 */
[----:B------:R-:W-:-:S03]  /*f180*/  FMNMX R5, R101, R10, !PT ;  /* 0x0000000a65057209 */ /* 0x000fc60007800000 */
[----:B------:R-:W-:Y:S01]  /*f190*/  @!P3 FMUL R55, R55, 0.5 ;  /* 0x3f0000003737b820 */ /* 0x000fe20000400000 */
[----:B------:R-:W3:Y:S01]  /*f1a0*/  MUFU.EX2 R110, R74 ;  /* 0x0000004a006e7308 */ /* 0x000ee20000000800 */
[----:B-1----:R-:W-:Y:S01]  /*f1b0*/  @!P5 FMUL R50, R50, R50 ;  /* 0x000000323232d220 */ /* 0x002fe20000400000 */
[----:B------:R-:W-:Y:S02]  /*f1c0*/  FSETP.GEU.AND P5, PT, R82, -126, PT ;  /* 0xc2fc00005200780b */ /* 0x000fe40003fae000 */
[----:B------:R-:W-:-:S03]  /*f1d0*/  FMNMX R10, R104, R5, !PT ;  /* 0x00000005680a7209 */ /* 0x000fc60007800000 */
[----:B------:R-:W-:Y:S01]  /*f1e0*/  @!P4 FMUL R54, R54, 0.5 ;  /* 0x3f0000003636c820 */ /* 0x000fe20000400000 */
[----:B------:R-:W1:Y:S01]  /*f1f0*/  MUFU.EX2 R55, R55 ;  /* 0x0000003700377308 */ /* 0x000e620000000800 */
[----:B--2---:R-:W-:Y:S01]  /*f200*/  @!P2 FMUL R51, R51, R51 ;  /* 0x000000333333a220 */ /* 0x004fe20000400000 */
[----:B------:R-:W-:Y:S02]  /*f210*/  FSETP.GEU.AND P2, PT, R86, -126, PT ;  /* 0xc2fc00005600780b */ /* 0x000fe40003f4e000 */
[----:B------:R-:W-:-:S03]  /*f220*/  FMNMX R5, R105, R10, !PT ;  /* 0x0000000a69057209 */ /* 0x000fc60007800000 */
[----:B------:R-:W-:Y:S01]  /*f230*/  @!P5 FMUL R82, R82, 0.5 ;  /* 0x3f0000005252d820 */ /* 0x000fe20000400000 */
[----:B------:R-:W2:Y:S01]  /*f240*/  MUFU.EX2 R54, R54 ;  /* 0x0000003600367308 */ /* 0x000ea20000000800 */
[----:B---3--:R-:W-:Y:S01]  /*f250*/  @!P6 FMUL R110, R110, R110 ;  /* 0x0000006e6e6ee220 */ /* 0x008fe20000400000 */
        /* <DEDUP_REMOVED lines=16> */
[----:B-1----:R-:W-:Y:S01]  /*f360*/  FFMA R86, R176, UR21, -R179 ;  /* 0x00000015b0567c23 */ /* 0x002fe200080008b3 */
        /* <DEDUP_REMOVED lines=42> */
[----:B------:R2:W5:Y:S01]  /*f610*/  MUFU.EX2 R94, R15 ;  /* 0x0000000f005e7308 */ /* 0x0005620000000800 */
[----:B-1----:R-:W-:Y:S01]  /*f620*/  @!P4 FMUL R66, R66, R66 ;  /* 0x000000424242c220 */ /* 0x002fe20000400000 */
[----:B------:R-:W-:Y:S01]  /*f630*/  FSETP.GEU.AND P4, PT, R17, -126, PT ;  /* 0xc2fc00001100780b */ /* 0x000fe20003f8e000 */
[----:B---3--:R-:W-:Y:S01]  /*f640*/  FFMA R13, R135, UR21, -R179 ;  /* 0x00000015870d7c23 */ /* 0x008fe200080008b3 */
[----:B------:R-:W-:-:S03]  /*f650*/  FMNMX R10, R132, R5, !PT ;  /* 0x00000005840a7209 */ /* 0x000fc60007800000 */
[----:B------:R-:W-:Y:S01]  /*f660*/  @!P3 FMUL R18, R18, 0.5 ;  /* 0x3f0000001212b820 */ /* 0x000fe20000400000 */
[----:B------:R-:W1:Y:S01]  /*f670*/  MUFU.EX2 R78, R16 ;  /* 0x00000010004e7308 */ /* 0x000e620000000800 */
[----:B----4-:R-:W-:Y:S01]  /*f680*/  @!P5 FMUL R87, R87, R87 ;  /* 0x000000575757d220 */ /* 0x010fe20000400000 */
[----:B------:R-:W-:Y:S01]  /*f690*/  FSETP.GEU.AND P5, PT, R20, -126, PT ;  /* 0xc2fc00001400780b */ /* 0x000fe20003fae000 */
[----:B--2---:R-:W-:Y:S01]  /*f6a0*/  FFMA R15, R143, UR21, -R179 ;  /* 0x000000158f0f7c23 */ /* 0x004fe200080008b3 */
[----:B------:R-:W-:-:S03]  /*f6b0*/  FMNMX R5, R133, R10, !PT ;  /* 0x0000000a85057209 */ /* 0x000fc60007800000 */
[----:B------:R-:W-:Y:S01]  /*f6c0*/  @!P4 FMUL R17, R17, 0.5 ;  /* 0x3f0000001111c820 */ /* 0x000fe20000400000 */
[----:B------:R2:W3:Y:S01]  /*f6d0*/  MUFU.EX2 R67, R18 ;  /* 0x0000001200437308 */ /* 0x0004e20000000800 */
[----:B-----5:R-:W-:Y:S01]  /*f6e0*/  @!P2 FMUL R94, R94, R94 ;  /* 0x0000005e5e5ea220 */ /* 0x020fe20000400000 */
[----:B------:R-:W-:Y:S02]  /*f6f0*/  FSETP.GEU.AND P2, PT, R22, -126, PT ;  /* 0xc2fc00001600780b */ /* 0x000fe40003f4e000 */
[----:B------:R-:W-:-:S03]  /*f700*/  FMNMX R10, R136, R5, !PT ;  /* 0x00000005880a7209 */ /* 0x000fc60007800000 */
[----:B------:R-:W-:Y:S01]  /*f710*/  @!P5 FMUL R20, R20, 0.5 ;  /* 0x3f0000001414d820 */ /* 0x000fe20000400000 */
[----:B------:R4:W5:Y:S01]  /*f720*/  MUFU.EX2 R83, R17 ;  /* 0x0000001100537308 */ /* 0x0009620000000800 */
[----:B-1----:R-:W-:Y:S01]  /*f730*/  @!P6 FMUL R78, R78, R78 ;  /* 0x0000004e4e4ee220 */ /* 0x002fe20000400000 */
[----:B------:R-:W-:Y:S01]  /*f740*/  FSETP.GEU.AND P6, PT, R19, -126, PT ;  /* 0xc2fc00001300780b */ /* 0x000fe20003fce000 */
[----:B--2---:R-:W-:Y:S01]  /*f750*/  FFMA R18, R142, UR21, -R179 ;  /* 0x000000158e127c23 */ /* 0x004fe200080008b3 */
[----:B------:R-:W-:-:S03]  /*f760*/  FMNMX R5, R137, R10, !PT ;  /* 0x0000000a89057209 */ /* 0x000fc60007800000 */
[----:B------:R-:W-:Y:S01]  /*f770*/  @!P2 FMUL R22, R22, 0.5 ;  /* 0x3f0000001616a820 */ /* 0x000fe20000400000 */
[----:B------:R1:W2:Y:S01]  /*f780*/  MUFU.EX2 R82, R20 ;  /* 0x0000001400527308 */ /* 0x0002a20000000800 */
[----:B---3--:R-:W-:Y:S01]  /*f790*/  @!P3 FMUL R67, R67, R67 ;  /* 0x000000434343b220 */ /* 0x008fe20000400000 */
[----:B------:R-:W-:Y:S01]  /*f7a0*/  FSETP.GEU.AND P3, PT, R21, -126, PT ;  /* 0xc2fc00001500780b */ /* 0x000fe20003f6e000 */
[----:B----4-:R-:W-:Y:S01]  /*f7b0*/  FFMA R17, R146, UR21, -R179 ;  /* 0x0000001592117c23 */ /* 0x010fe200080008b3 */
[----:B------:R-:W-:-:S03]  /*f7c0*/  FMNMX R10, R140, R5, !PT ;  /* 0x000000058c0a7209 */ /* 0x000fc60007800000 */
[----:B------:R-:W-:Y:S01]  /*f7d0*/  @!P6 FMUL R19, R19, 0.5 ;  /* 0x3f0000001313e820 */ /* 0x000fe20000400000 */
[----:B------:R3:W4:Y:S01]  /*f7e0*/  MUFU.EX2 R75, R22 ;  /* 0x00000016004b7308 */ /* 0x0007220000000800 */
[----:B-----5:R-:W-:Y:S01]  /*f7f0*/  @!P4 FMUL R83, R83, R83 ;  /* 0x000000535353c220 */ /* 0x020fe20000400000 */
[----:B------:R-:W-:Y:S01]  /*f800*/  FSETP.GEU.AND P4, PT, R86, -126, PT ;  /* 0xc2fc00005600780b */ /* 0x000fe20003f8e000 */
[----:B-1----:R-:W-:Y:S01]  /*f810*/  FFMA R20, R134, UR21, -R179 ;  /* 0x0000001586147c23 */ /* 0x002fe200080008b3 */
[----:B------:R-:W-:-:S03]  /*f820*/  FMNMX R5, R141, R10, !PT ;  /* 0x0000000a8d057209 */ /* 0x000fc60007800000 */
[----:B------:R-:W-:Y:S01]  /*f830*/  @!P3 FMUL R21, R21, 0.5 ;  /* 0x3f0000001515b820 */ /* 0x000fe20000400000 */
[----:B------:R1:W5:Y:S01]  /*f840*/  MUFU.EX2 R90, R19 ;  /* 0x00000013005a7308 */ /* 0x0003620000000800 */
[----:B--2---:R-:W-:Y:S01]  /*f850*/  @!P5 FMUL R82, R82, R82 ;  /* 0x000000525252d220 */ /* 0x004fe20000400000 */
[----:B------:R-:W-:Y:S01]  /*f860*/  FSETP.GEU.AND P5, PT, R23, -126, PT ;  /* 0xc2fc00001700780b */ /* 0x000fe20003fae000 */
[--C-:B---3--:R-:W-:Y:S01]  /*f870*/  FFMA R22, R127, UR21, -R179.reuse ;  /* 0x000000157f167c23 */ /* 0x108fe200080008b3 */
[----:B------:R-:W-:Y:S01]  /*f880*/  FMNMX R10, R144, R5, !PT ;  /* 0x00000005900a7209 */ /* 0x000fe20007800000 */
[--C-:B------:R-:W-:Y:S02]  /*f890*/  FFMA R127, R150, UR21, -R179.reuse ;  /* 0x00000015967f7c23 */ /* 0x100fe400080008b3 */
[----:B------:R-:W-:Y:S01]  /*f8a0*/  @!P4 FMUL R86, R86, 0.5 ;  /* 0x3f0000005656c820 */ /* 0x000fe20000400000 */
[----:B------:R2:W3:Y:S01]  /*f8b0*/  MUFU.EX2 R79, R21 ;  /* 0x00000015004f7308 */ /* 0x0004e20000000800 */
[----:B----4-:R-:W-:Y:S01]  /*f8c0*/  @!P2 FMUL R75, R75, R75 ;  /* 0x0000004b4b4ba220 */ /* 0x010fe20000400000 */
[----:B------:R-:W-:Y:S01]  /*f8d0*/  FSETP.GEU.AND P2, PT, R177, -126, PT ;  /* 0xc2fc0000b100780b */ /* 0x000fe20003f4e000 */
[----:B-1----:R-:W-:Y:S01]  /*f8e0*/  FFMA R19, R138, UR21, -R179 ;  /* 0x000000158a137c23 */ /* 0x002fe200080008b3 */
[----:B------:R-:W-:-:S03]  /*f8f0*/  FMNMX R5, R145, R10, !PT ;  /* 0x0000000a91057209 */ /* 0x000fc60007800000 */
[----:B------:R-:W-:Y:S01]  /*f900*/  @!P5 FMUL R23, R23, 0.5 ;  /* 0x3f0000001717d820 */ /* 0x000fe20000400000 */
[----:B------:R-:W1:Y:S01]  /*f910*/  MUFU.EX2 R86, R86 ;  /* 0x0000005600567308 */ /* 0x000e620000000800 */
[----:B-----5:R-:W-:Y:S01]  /*f920*/  @!P6 FMUL R90, R90, R90 ;  /* 0x0000005a5a5ae220 */ /* 0x020fe20000400000 */
[----:B------:R-:W-:Y:S01]  /*f930*/  FSETP.GEU.AND P6, PT, R71, -126, PT ;  /* 0xc2fc00004700780b */ /* 0x000fe20003fce000 */
[----:B--2---:R-:W-:Y:S01]  /*f940*/  FFMA R21, R130, UR21, -R179 ;  /* 0x0000001582157c23 */ /* 0x004fe200080008b3 */
[----:B------:R-:W-:-:S03]  /*f950*/  FMNMX R10, R148, R5, !PT ;  /* 0x00000005940a7209 */ /* 0x000fc60007800000 */
[----:B------:R-:W-:Y:S01]  /*f960*/  @!P2 FMUL R177, R177, 0.5 ;  /* 0x3f000000b1b1a820 */ /* 0x000fe20000400000 */
[----:B------:R-:W2:Y:S01]  /*f970*/  MUFU.EX2 R74, R23 ;  /* 0x00000017004a7308 */ /* 0x000ea20000000800 */
[----:B---3--:R-:W-:Y:S01]  /*f980*/  @!P3 FMUL R79, R79, R79 ;  /* 0x0000004f4f4fb220 */ /* 0x008fe20000400000 */
[----:B------:R-:W-:Y:S02]  /*f990*/  FSETP.GEU.AND P3, PT, R22, -126, PT ;  /* 0xc2fc00001600780b */ /* 0x000fe40003f6e000 */
[----:B------:R-:W-:Y:S01]  /*f9a0*/  FMNMX R5, R149, R10, !PT ;  /* 0x0000000a95057209 */ /* 0x000fe20007800000 */
[----:B------:R-:W-:Y:S02]  /*f9b0*/  FFMA R10, R131, UR21, -R179 ;  /* 0x00000015830a7c23 */ /* 0x000fe400080008b3 */
[----:B------:R-:W-:Y:S01]  /*f9c0*/  @!P6 FMUL R71, R71, 0.5 ;  /* 0x3f0000004747e820 */ /* 0x000fe20000400000 */
[----:B------:R-:W3:Y:S01]  /*f9d0*/  MUFU.EX2 R23, R177 ;  /* 0x000000b100177308 */ /* 0x000ee20000000800 */
[----:B-1----:R-:W-:Y:S01]  /*f9e0*/  @!P4 FMUL R86, R86, R86 ;  /* 0x000000565656c220 */ /* 0x002fe20000400000 */
[----:B------:R-:W-:Y:S01]  /*f9f0*/  FSETP.GEU.AND P4, PT, R21, -126, PT ;  /* 0xc2fc00001500780b */ /* 0x000fe20003f8e000 */
[----:B------:R-:W1:Y:S04]  /*fa00*/  SHFL.BFLY PT, R14, R5, 0x1, 0x1f ;  /* 0x0c201f00050e7f89 */ /* 0x000e6800000e0000 */
        /* <DEDUP_REMOVED lines=11> */
[----:B------:R-:W-:Y:S02]  /*fac0*/  FSETP.GEU.AND P6, PT, R20, -126, PT ;  /* 0xc2fc00001400780b */ /* 0x000fe40003fce000 */
[----:B-1----:R-:W-:-:S03]  /*fad0*/  FMNMX R5, R5, R14, !PT ;  /* 0x0000000e05057209 */ /* 0x002fc60007800000 */
[----:B------:R-:W-:Y:S01]  /*fae0*/  @!P2 FMUL R13, R13, 0.5 ;  /* 0x3f0000000d0da820 */ /* 0x000fe20000400000 */
[----:B------:R-:W1:Y:S01]  /*faf0*/  MUFU.EX2 R10, R10 ;  /* 0x0000000a000a7308 */ /* 0x000e620000000800 */
[----:B--2---:R-:W-:Y:S01]  /*fb00*/  @!P3 FMUL R22, R22, R22 ;  /* 0x000000161616b220 */ /* 0x004fe20000400000 */
[----:B------:R-:W-:Y:S01]  /*fb10*/  FSETP.GEU.AND P3, PT, R19, -126, PT ;  /* 0xc2fc00001300780b */ /* 0x000fe20003f6e000 */
[----:B------:R-:W2:Y:S04]  /*fb20*/  SHFL.BFLY PT, R16, R5, 0x2, 0x1f ;  /* 0x0c401f0005107f89 */ /* 0x000ea800000e0000 */
[----:B------:R-:W-:Y:S01]  /*fb30*/  @!P6 FMUL R20, R20, 0.5 ;  /* 0x3f0000001414e820 */ /* 0x000fe20000400000 */
[----:B------:R-:W4:Y:S01]  /*fb40*/  MUFU.EX2 R13, R13 ;  /* 0x0000000d000d7308 */ /* 0x000f220000000800 */
        /* <DEDUP_REMOVED lines=8> */
[----:B----4-:R-:W-:Y:S01]  /*fbd0*/  @!P2 FMUL R13, R13, R13 ;  /* 0x0000000d0d0da220 */ /* 0x010fe20000400000 */
[----:B------:R-:W-:Y:S02]  /*fbe0*/  FSETP.GEU.AND P2, PT, R17, -126, PT ;  /* 0xc2fc00001100780b */ /* 0x000fe40003f4e000 */
[----:B--2---:R-:W-:Y:S01]  /*fbf0*/  FMNMX R5, R5, R16, !PT ;  /* 0x0000001005057209 */ /* 0x004fe20007800000 */
[----:B------:R-:W-:Y:S01]  /*fc00*/  FFMA R16, R147, UR21, -R179 ;  /* 0x0000001593107c23 */ /* 0x000fe200080008b3 */
[----:B------:R-:W-:Y:S01]  /*fc10*/  FADD R176, R50, R13 ;  /* 0x0000000d32b07221 */ /* 0x000fe20000000000 */
[----:B------:R-:W-:Y:S01]  /*fc20*/  @!P5 FMUL R18, R18, 0.5 ;  /* 0x3f0000001212d820 */ /* 0x000fe20000400000 */
[----:B------:R-:W2:Y:S01]  /*fc30*/  MUFU.EX2 R14, R139 ;  /* 0x0000008b000e7308 */ /* 0x000ea20000000800 */
[----:B---3--:R-:W-:Y:S01]  /*fc40*/  @!P6 FMUL R20, R20, R20 ;  /* 0x000000141414e220 */ /* 0x008fe20000400000 */
[----:B------:R-:W-:-:S05]  /*fc50*/  FSETP.GEU.AND P6, PT, R15, -126, PT ;  /* 0xc2fc00000f00780b */ /* 0x000fca0003fce000 */
[----:B------:R-:W-:Y:S01]  /*fc60*/  @!P2 FMUL R17, R17, 0.5 ;  /* 0x3f0000001111a820 */ /* 0x000fe20000400000 */
[----:B------:R-:W3:Y:S01]  /*fc70*/  MUFU.EX2 R18, R18 ;  /* 0x0000001200127308 */ /* 0x000ee20000000800 */
[----:B-1----:R-:W-:Y:S01]  /*fc80*/  @!P3 FMUL R19, R19, R19 ;  /* 0x000000131313b220 */ /* 0x002fe20000400000 */
[----:B------:R-:W-:-:S04]  /*fc90*/  FSETP.NEU.AND P3, PT, R5, -INF , PT ;  /* 0xff8000000500780b */ /* 0x000fc80003f6d000 */
[----:B------:R-:W-:Y:S01]  /*fca0*/  FSEL R181, R5, RZ, P3 ;  /* 0x000000ff05b57208 */ /* 0x000fe20001800000 */
[----:B------:R-:W-:Y:S01]  /*fcb0*/  @!P6 FMUL R15, R15, 0.5 ;  /* 0x3f0000000f0fe820 */ /* 0x000fe20000400000 */
[----:B------:R-:W1:Y:S01]  /*fcc0*/  MUFU.EX2 R17, R17 ;  /* 0x0000001100117308 */ /* 0x000e620000000800 */
[----:B--2---:R-:W-:Y:S01]  /*fcd0*/  @!P4 FMUL R14, R14, R14 ;  /* 0x0000000e0e0ec220 */ /* 0x004fe20000400000 */
[----:B------:R-:W-:Y:S01]  /*fce0*/  FSETP.GEU.AND P4, PT, R16, -126, PT ;  /* 0xc2fc00001000780b */ /* 0x000fe20003f8e000 */
[----:B------:R-:W-:Y:S01]  /*fcf0*/  FMUL R150, R181, UR21 ;  /* 0x00000015b5967c20 */ /* 0x000fe20008400000 */
[----:B------:R-:W-:Y:S01]  /*fd00*/  FSETP.GEU.AND P3, PT, R127, -126, PT ;  /* 0xc2fc00007f00780b */ /* 0x000fe20003f6e000 */
[----:B------:R-:W-:Y:S02]  /*fd10*/  FADD R181, -R181, R8 ;  /* 0x00000008b5b57221 */ /* 0x000fe40000000100 */
[--C-:B------:R-:W-:Y:S01]  /*fd20*/  FFMA R25, R25, UR21, -R150.reuse ;  /* 0x0000001519197c23 */ /* 0x100fe20008000896 */
[----:B------:R-:W2:Y:S01]  /*fd30*/  MUFU.EX2 R15, R15 ;  /* 0x0000000f000f7308 */ /* 0x000ea20000000800 */
[----:B---3--:R-:W-:Y:S01]  /*fd40*/  @!P5 FMUL R18, R18, R18 ;  /* 0x000000121212d220 */ /* 0x008fe20000400000 */
[----:B------:R-:W-:Y:S01]  /*fd50*/  FSETP.GEU.AND P5, PT, R70, -126, PT ;  /* 0xc2fc00004600780b */ /* 0x000fe20003fae000 */
[--C-:B------:R-:W-:Y:S01]  /*fd60*/  FFMA R98, R11, UR21, -R150.reuse ;  /* 0x000000150b627c23 */ /* 0x100fe20008000896 */
[--C-:B------:R-:W-:Y:S01]  /*fd70*/  FFMA R130, R28, UR21, -R150.reuse ;  /* 0x000000151c827c23 */ /* 0x100fe20008000896 */
[--C-:B------:R-:W-:Y:S01]  /*fd80*/  FFMA R131, R32, UR21, -R150.reuse ;  /* 0x0000001520837c23 */ /* 0x100fe20008000896 */
[--C-:B------:R-:W-:Y:S01]  /*fd90*/  FFMA R29, R29, UR21, -R150.reuse ;  /* 0x000000151d1d7c23 */ /* 0x100fe20008000896 */
[----:B------:R-:W-:Y:S01]  /*fda0*/  @!P4 FMUL R16, R16, 0.5 ;  /* 0x3f0000001010c820 */ /* 0x000fe20000400000 */
[--C-:B------:R-:W-:Y:S01]  /*fdb0*/  FFMA R45, R45, UR21, -R150.reuse ;  /* 0x000000152d2d7c23 */ /* 0x100fe20008000896 */
[----:B-1----:R-:W-:Y:S01]  /*fdc0*/  @!P2 FMUL R17, R17, R17 ;  /* 0x000000111111a220 */ /* 0x002fe20000400000 */
[----:B------:R-:W-:Y:S01]  /*fdd0*/  FSETP.GEU.AND P2, PT, R25, -126, PT ;  /* 0xc2fc00001900780b */ /* 0x000fe20003f4e000 */
[----:B------:R-:W-:Y:S01]  /*fde0*/  @!P3 FMUL R127, R127, 0.5 ;  /* 0x3f0000007f7fb820 */ /* 0x000fe20000400000 */
[--C-:B------:R-:W-:Y:S01]  /*fdf0*/  FFMA R139, R37, UR21, -R150.reuse ;  /* 0x00000015258b7c23 */ /* 0x100fe20008000896 */
[----:B------:R-:W1:Y:S01]  /*fe00*/  MUFU.EX2 R16, R16 ;  /* 0x0000001000107308 */ /* 0x000e620000000800 */
[--C-:B------:R-:W-:Y:S01]  /*fe10*/  FFMA R41, R41, UR21, -R150.reuse ;  /* 0x0000001529297c23 */ /* 0x100fe20008000896 */
[----:B------:R-:W-:Y:S01]  /*fe20*/  @!P5 FMUL R70, R70, 0.5 ;  /* 0x3f0000004646d820 */ /* 0x000fe20000400000 */
[--C-:B------:R-:W-:Y:S01]  /*fe30*/  FFMA R44, R44, UR21, -R150.reuse ;  /* 0x000000152c2c7c23 */ /* 0x100fe20008000896 */
[----:B--2---:R-:W-:Y:S01]  /*fe40*/  @!P6 FMUL R15, R15, R15 ;  /* 0x0000000f0f0fe220 */ /* 0x004fe20000400000 */
[----:B------:R-:W-:Y:S01]  /*fe50*/  FSETP.GEU.AND P6, PT, R98, -126, PT ;  /* 0xc2fc00006200780b */ /* 0x000fe20003fce000 */
[--C-:B------:R-:W-:Y:S01]  /*fe60*/  FFMA R40, R40, UR21, -R150.reuse ;  /* 0x0000001528287c23 */ /* 0x100fe20008000896 */
[--C-:B------:R-:W-:Y:S01]  /*fe70*/  FFMA R53, R53, UR21, -R150.reuse ;  /* 0x0000001535357c23 */ /* 0x100fe20008000896 */
[----:B------:R-:W2:Y:S01]  /*fe80*/  MUFU.EX2 R11, R127 ;  /* 0x0000007f000b7308 */ /* 0x000ea20000000800 */
[--C-:B------:R-:W-:Y:S01]  /*fe90*/  FFMA R48, R48, UR21, -R150.reuse ;  /* 0x0000001530307c23 */ /* 0x100fe20008000896 */
[----:B------:R-:W-:Y:S01]  /*fea0*/  @!P2 FMUL R25, R25, 0.5 ;  /* 0x3f0000001919a820 */ /* 0x000fe20000400000 */
[--C-:B------:R-:W-:Y:S01]  /*feb0*/  FFMA R65, R65, UR21, -R150.reuse ;  /* 0x0000001541417c23 */ /* 0x100fe20008000896 */
[--C-:B------:R-:W-:Y:S01]  /*fec0*/  FFMA R61, R61, UR21, -R150.reuse ;  /* 0x000000153d3d7c23 */ /* 0x100fe20008000896 */
[--C-:B------:R-:W-:Y:S01]  /*fed0*/  FFMA R57, R57, UR21, -R150.reuse ;  /* 0x0000001539397c23 */ /* 0x100fe20008000896 */
[--C-:B------:R-:W-:Y:S01]  /*fee0*/  FFMA R49, R49, UR21, -R150.reuse ;  /* 0x0000001531317c23 */ /* 0x100fe20008000896 */
[--C-:B------:R-:W-:Y:S01]  /*fef0*/  FFMA R73, R73, UR21, -R150.reuse ;  /* 0x0000001549497c23 */ /* 0x100fe20008000896 */
[----:B------:R3:W4:Y:S01]  /*ff00*/  MUFU.EX2 R127, R25 ;  /* 0x00000019007f7308 */ /* 0x0007220000000800 */
[----:B-1----:R-:W-:Y:S01]  /*ff10*/  @!P4 FMUL R16, R16, R16 ;  /* 0x000000101010c220 */ /* 0x002fe20000400000 */
[----:B------:R-:W-:Y:S01]  /*ff20*/  @!P6 FMUL R98, R98, 0.5 ;  /* 0x3f0000006262e820 */ /* 0x000fe20000400000 */
[----:B------:R-:W-:Y:S01]  /*ff30*/  FSETP.GEU.AND P4, PT, R130, -126, PT ;  /* 0xc2fc00008200780b */ /* 0x000fe20003f8e000 */
[--C-:B------:R-:W-:Y:S01]  /*ff40*/  FFMA R85, R85, UR21, -R150.reuse ;  /* 0x0000001555557c23 */ /* 0x100fe20008000896 */
[--C-:B------:R-:W-:Y:S01]  /*ff50*/  FFMA R81, R81, UR21, -R150.reuse ;  /* 0x0000001551517c23 */ /* 0x100fe20008000896 */
[--C-:B------:R-:W-:Y:S01]  /*ff60*/  FFMA R77, R77, UR21, -R150.reuse ;  /* 0x000000154d4d7c23 */ /* 0x100fe20008000896 */
[--C-:B------:R-:W-:Y:S01]  /*ff70*/  FFMA R69, R69, UR21, -R150.reuse ;  /* 0x0000001545457c23 */ /* 0x100fe20008000896 */
[----:B------:R-:W1:Y:S01]  /*ff80*/  MUFU.EX2 R70, R70 ;  /* 0x0000004600467308 */ /* 0x000e620000000800 */
[--C-:B---3--:R-:W-:Y:S01]  /*ff90*/  FFMA R25, R36, UR21, -R150.reuse ;  /* 0x0000001524197c23 */ /* 0x108fe20008000896 */
[----:B--2---:R-:W-:Y:S01]  /*ffa0*/  @!P3 FMUL R11, R11, R11 ;  /* 0x0000000b0b0bb220 */ /* 0x004fe20000400000 */
[----:B------:R-:W-:Y:S01]  /*ffb0*/  FSETP.GEU.AND P3, PT, R29, -126, PT ;  /* 0xc2fc00001d00780b */ /* 0x000fe20003f6e000 */
[--C-:B------:R-:W-:Y:S01]  /*ffc0*/  FFMA R125, R125, UR21, -R150.reuse ;  /* 0x000000157d7d7c23 */ /* 0x100fe20008000896 */
[----:B------:R-:W-:Y:S01]  /*ffd0*/  FFMA R129, R129, UR21, -R150 ;  /* 0x0000001581817c23 */ /* 0x000fe20008000896 */
[----:B------:R-:W-:Y:S01]  /*ffe0*/  FADD R179, R102, R11 ;  /* 0x0000000b66b37221 */ /* 0x000fe20000000000 */
[----:B------:R-:W-:Y:S01]  /*fff0*/  FMUL R181, R181, UR21 ;  /* 0x00000015b5b57c20 */ /* 0x000fe20008400000 */
[----:B------:R2:W3:Y:S01]  /*10000*/  MUFU.EX2 R28, R98 ;  /* 0x00000062001c7308 */ /* 0x0004e20000000800 */
[----:B----4-:R-:W-:Y:S01]  /*10010*/  @!P2 FMUL R127, R127, R127 ;  /* 0x0000007f7f7fa220 */ /* 0x010fe20000400000 */
[----:B------:R-:W-:Y:S01]  /*10020*/  FSETP.GEU.AND P2, PT, R25, -126, PT ;  /* 0xc2fc00001900780b */ /* 0x000fe20003f4e000 */
[----:B------:R-:W-:-:S05]  /*10030*/  @!P4 FMUL R130, R130, 0.5 ;  /* 0x3f0000008282c820 */ /* 0x000fca0000400000 */
[----:B------:R-:W4:Y:S01]  /*10040*/  MUFU.EX2 R32, R130 ;  /* 0x0000008200207308 */ /* 0x000f220000000800 */
[----:B-1----:R-:W-:Y:S01]  /*10050*/  @!P5 FMUL R70, R70, R70 ;  /* 0x000000464646d220 */ /* 0x002fe20000400000 */
[----:B------:R-:W-:Y:S01]  /*10060*/  FSETP.GEU.AND P5, PT, R131, -126, PT ;  /* 0xc2fc00008300780b */ /* 0x000fe20003fae000 */
[----:B--2---:R-:W-:Y:S01]  /*10070*/  FFMA R98, R33, UR21, -R150 ;  /* 0x0000001521627c23 */ /* 0x004fe20008000896 */
[----:B------:R-:W-:-:S03]  /*10080*/  @!P3 FMUL R29, R29, 0.5 ;  /* 0x3f0000001d1db820 */ /* 0x000fc60000400000 */
[----:B------:R-:W-:Y:S01]  /*10090*/  @!P2 FMUL R25, R25, 0.5 ;  /* 0x3f0000001919a820 */ /* 0x000fe20000400000 */
[----:B------:R1:W2:Y:S01]  /*100a0*/  MUFU.EX2 R33, R29 ;  /* 0x0000001d00217308 */ /* 0x0002a20000000800 */
[----:B---3--:R-:W-:Y:S01]  /*100b0*/  @!P6 FMUL R28, R28, R28 ;  /* 0x0000001c1c1ce220 */ /* 0x008fe20000400000 */
[----:B------:R-:W-:-:S05]  /*100c0*/  FSETP.GEU.AND P6, PT, R98, -126, PT ;  /* 0xc2fc00006200780b */ /* 0x000fca0003fce000 */
[----:B------:R-:W-:Y:S01]  /*100d0*/  @!P5 FMUL R131, R131, 0.5 ;  /* 0x3f0000008383d820 */ /* 0x000fe20000400000 */
[----:B------:R3:W5:Y:S01]  /*100e0*/  MUFU.EX2 R130, R25 ;  /* 0x0000001900827308 */ /* 0x0007620000000800 */
[----:B----4-:R-:W-:Y:S01]  /*100f0*/  @!P4 FMUL R32, R32, R32 ;  /* 0x000000202020c220 */ /* 0x010fe20000400000 */
[----:B------:R-:W-:Y:S01]  /*10100*/  FSETP.GEU.AND P4, PT, R139, -126, PT ;  /* 0xc2fc00008b00780b */ /* 0x000fe20003f8e000 */
[----:B-1----:R-:W-:-:S04]  /*10110*/  FADD R29, R24, R99 ;  /* 0x00000063181d7221 */ /* 0x002fc80000000000 */
[----:B------:R-:W-:Y:S01]  /*10120*/  @!P6 FMUL R98, R98, 0.5 ;  /* 0x3f0000006262e820 */ /* 0x000fe20000400000 */
[----:B------:R-:W1:Y:S01]  /*10130*/  MUFU.EX2 R36, R131 ;  /* 0x0000008300247308 */ /* 0x000e620000000800 */
[----:B--2---:R-:W-:Y:S01]  /*10140*/  @!P3 FMUL R33, R33, R33 ;  /* 0x000000212121b220 */ /* 0x004fe20000400000 */
[----:B------:R-:W-:Y:S01]  /*10150*/  FSETP.GEU.AND P3, PT, R40, -126, PT ;  /* 0xc2fc00002800780b */ /* 0x000fe20003f6e000 */
[----:B---3--:R-:W-:Y:S01]  /*10160*/  FADD R25, -R12, R9 ;  /* 0x000000090c197221 */ /* 0x008fe20000000100 */
[----:B------:R-:W-:Y:S01]  /*10170*/  FFMA R12, R132, UR21, -R150 ;  /* 0x00000015840c7c23 */ /* 0x000fe20008000896 */
[----:B------:R-:W-:Y:S02]  /*10180*/  FADD R132, R51, R14 ;  /* 0x0000000e33847221 */ /* 0x000fe40000000000 */
[----:B------:R-:W-:Y:S01]  /*10190*/  @!P4 FMUL R139, R139, 0.5 ;  /* 0x3f0000008b8bc820 */ /* 0x000fe20000400000 */
[----:B------:R-:W2:Y:S01]  /*101a0*/  MUFU.EX2 R37, R98 ;  /* 0x0000006200257308 */ /* 0x000ea20000000800 */
[----:B-----5:R-:W-:Y:S01]  /*101b0*/  @!P2 FMUL R130, R130, R130 ;  /* 0x000000828282a220 */ /* 0x020fe20000400000 */
[----:B------:R-:W-:Y:S01]  /*101c0*/  FSETP.GEU.AND P2, PT, R45, -126, PT ;  /* 0xc2fc00002d00780b */ /* 0x000fe20003f4e000 */
[----:B------:R-:W-:-:S04]  /*101d0*/  FMUL R194, R25, UR21 ;  /* 0x0000001519c27c20 */ /* 0x000fc80008400000 */
        /* <DEDUP_REMOVED lines=10> */
[--C-:B-1----:R-:W-:Y:S01]  /*10280*/  FFMA R40, R52, UR21, -R150.reuse ;  /* 0x0000001534287c23 */ /* 0x102fe20008000896 */
[----:B---3--:R-:W-:Y:S01]  /*10290*/  @!P4 FMUL R139, R139, R139 ;  /* 0x0000008b8b8bc220 */ /* 0x008fe20000400000 */
[----:B------:R-:W-:Y:S01]  /*102a0*/  FSETP.GEU.AND P4, PT, R48, -126, PT ;  /* 0xc2fc00003000780b */ /* 0x000fe20003f8e000 */
[----:B------:R-:W-:-:S03]  /*102b0*/  FFMA R52, R80, UR21, -R150 ;  /* 0x0000001550347c23 */ /* 0x000fc60008000896 */
[----:B------:R-:W-:Y:S01]  /*102c0*/  @!P6 FMUL R44, R44, 0.5 ;  /* 0x3f0000002c2ce820 */ /* 0x000fe20000400000 */
[----:B------:R1:W3:Y:S01]  /*102d0*/  MUFU.EX2 R134, R41 ;  /* 0x0000002900867308 */ /* 0x0002e20000000800 */
[----:B----4-:R-:W-:Y:S01]  /*102e0*/  @!P3 FMUL R135, R135, R135 ;  /* 0x000000878787b220 */ /* 0x010fe20000400000 */
[----:B------:R-:W-:Y:S01]  /*102f0*/  FSETP.GEU.AND P3, PT, R49, -126, PT ;  /* 0xc2fc00003100780b */ /* 0x000fe20003f6e000 */
[----:B--2---:R-:W-:-:S05]  /*10300*/  FFMA R45, R60, UR21, -R150 ;  /* 0x000000153c2d7c23 */ /* 0x004fca0008000896 */
[----:B------:R2:W4:Y:S01]  /*10310*/  MUFU.EX2 R98, R44 ;  /* 0x0000002c00627308 */ /* 0x0005220000000800 */
[--C-:B-1----:R-:W-:Y:S01]  /*10320*/  FFMA R41, R56, UR21, -R150.reuse ;  /* 0x0000001538297c23 */ /* 0x102fe20008000896 */
[----:B-----5:R-:W-:Y:S01]  /*10330*/  @!P2 FMUL R143, R143, R143 ;  /* 0x0000008f8f8fa220 */ /* 0x020fe20000400000 */
[----:B------:R-:W-:Y:S01]  /*10340*/  @!P4 FMUL R48, R48, 0.5 ;  /* 0x3f0000003030c820 */ /* 0x000fe20000400000 */
[--C-:B------:R-:W-:Y:S01]  /*10350*/  FFMA R56, R84, UR21, -R150.reuse ;  /* 0x0000001554387c23 */ /* 0x100fe20008000896 */
[--C-:B------:R-:W-:Y:S01]  /*10360*/  FFMA R84, R89, UR21, -R150.reuse ;  /* 0x0000001559547c23 */ /* 0x100fe20008000896 */
[----:B------:R-:W-:Y:S01]  /*10370*/  FSETP.GEU.AND P2, PT, R41, -126, PT ;  /* 0xc2fc00002900780b */ /* 0x000fe20003f4e000 */
[----:B------:R-:W-:Y:S01]  /*10380*/  @!P3 FMUL R49, R49, 0.5 ;  /* 0x3f0000003131b820 */ /* 0x000fe20000400000 */
[----:B------:R1:W5:Y:S01]  /*10390*/  MUFU.EX2 R131, R48 ;  /* 0x0000003000837308 */ /* 0x0003620000000800 */
[----:B---3--:R-:W-:Y:S01]  /*103a0*/  @!P5 FMUL R134, R134, R134 ;  /* 0x000000868686d220 */ /* 0x008fe20000400000 */
[----:B------:R-:W-:Y:S01]  /*103b0*/  FSETP.GEU.AND P5, PT, R40, -126, PT ;  /* 0xc2fc00002800780b */ /* 0x000fe20003fae000 */
[--C-:B--2---:R-:W-:Y:S01]  /*103c0*/  FFMA R44, R64, UR21, -R150.reuse ;  /* 0x00000015402c7c23 */ /* 0x104fe20008000896 */
[--C-:B------:R-:W-:Y:S01]  /*103d0*/  FFMA R89, R105, UR21, -R150.reuse ;  /* 0x0000001569597c23 */ /* 0x100fe20008000896 */
[--C-:B------:R-:W-:Y:S01]  /*103e0*/  FFMA R64, R104, UR21, -R150.reuse ;  /* 0x0000001568407c23 */ /* 0x100fe20008000896 */
[--C-:B------:R-:W-:Y:S01]  /*103f0*/  FFMA R104, R137, UR21, -R150.reuse ;  /* 0x0000001589687c23 */ /* 0x100fe20008000896 */
[--C-:B------:R-:W-:Y:S01]  /*10400*/  FFMA R105, R136, UR21, -R150.reuse ;  /* 0x0000001588697c23 */ /* 0x100fe20008000896 */
[----:B------:R2:W3:Y:S01]  /*10410*/  MUFU.EX2 R138, R49 ;  /* 0x00000031008a7308 */ /* 0x0004e20000000800 */
[----:B----4-:R-:W-:Y:S01]  /*10420*/  @!P6 FMUL R98, R98, R98 ;  /* 0x000000626262e220 */ /* 0x010fe20000400000 */
[----:B------:R-:W-:Y:S01]  /*10430*/  FSETP.GEU.AND P6, PT, R53, -126, PT ;  /* 0xc2fc00003500780b */ /* 0x000fe20003fce000 */
[----:B------:R-:W-:Y:S01]  /*10440*/  @!P2 FMUL R41, R41, 0.5 ;  /* 0x3f0000002929a820 */ /* 0x000fe20000400000 */
[--C-:B-1----:R-:W-:Y:S01]  /*10450*/  FFMA R48, R72, UR21, -R150.reuse ;  /* 0x0000001548307c23 */ /* 0x102fe20008000896 */
[--C-:B------:R-:W-:Y:S01]  /*10460*/  FFMA R72, R120, UR21, -R150.reuse ;  /* 0x0000001578487c23 */ /* 0x100fe20008000896 */
[--C-:B------:R-:W-:Y:S01]  /*10470*/  FFMA R120, R117, UR21, -R150.reuse ;  /* 0x0000001575787c23 */ /* 0x100fe20008000896 */
[----:B------:R-:W-:Y:S01]  /*10480*/  @!P5 FMUL R40, R40, 0.5 ;  /* 0x3f0000002828d820 */ /* 0x000fe20000400000 */
[--C-:B------:R-:W-:Y:S01]  /*10490*/  FFMA R117, R133, UR21, -R150.reuse ;  /* 0x0000001585757c23 */ /* 0x100fe20008000896 */
[----:B------:R-:W1:Y:S01]  /*104a0*/  MUFU.EX2 R41, R41 ;  /* 0x0000002900297308 */ /* 0x000e620000000800 */
[----:B-----5:R-:W-:Y:S01]  /*104b0*/  @!P4 FMUL R131, R131, R131 ;  /* 0x000000838383c220 */ /* 0x020fe20000400000 */
[----:B------:R-:W-:Y:S01]  /*104c0*/  FSETP.GEU.AND P4, PT, R57, -126, PT ;  /* 0xc2fc00003900780b */ /* 0x000fe20003f8e000 */
[--C-:B--2---:R-:W-:Y:S01]  /*104d0*/  FFMA R49, R68, UR21, -R150.reuse ;  /* 0x0000001544317c23 */ /* 0x104fe20008000896 */
[----:B------:R-:W-:Y:S01]  /*104e0*/  FFMA R68, R124, UR21, -R150 ;  /* 0x000000157c447c23 */ /* 0x000fe20008000896 */
[----:B------:R-:W-:Y:S01]  /*104f0*/  FADD R124, R107, R74 ;  /* 0x0000004a6b7c7221 */ /* 0x000fe20000000000 */
[----:B------:R-:W-:Y:S01]  /*10500*/  @!P6 FMUL R53, R53, 0.5 ;  /* 0x3f0000003535e820 */ /* 0x000fe20000400000 */
[----:B------:R-:W-:Y:S01]  /*10510*/  FADD R133, R110, R19 ;  /* 0x000000136e857221 */ /* 0x000fe20000000000 */
[----:B------:R-:W2:Y:S01]  /*10520*/  MUFU.EX2 R40, R40 ;  /* 0x0000002800287308 */ /* 0x000ea20000000800 */
[----:B---3--:R-:W-:Y:S01]  /*10530*/  @!P3 FMUL R138, R138, R138 ;  /* 0x0000008a8a8ab220 */ /* 0x008fe20000400000 */
[----:B------:R-:W-:Y:S01]  /*10540*/  FSETP.GEU.AND P3, PT, R45, -126, PT ;  /* 0xc2fc00002d00780b */ /* 0x000fe20003f6e000 */
[----:B------:R-:W-:Y:S01]  /*10550*/  FADD R29, R29, R124 ;  /* 0x0000007c1d1d7221 */ /* 0x000fe20000000000 */
[----:B------:R-:W-:Y:S01]  /*10560*/  FADD R124, R115, R94 ;  /* 0x0000005e737c7221 */ /* 0x000fe20000000000 */
[----:B------:R-:W-:Y:S01]  /*10570*/  FADD R136, R114, R23 ;  /* 0x0000001772887221 */ /* 0x000fe20000000000 */
[----:B------:R-:W-:Y:S01]  /*10580*/  FADD R137, R30, R91 ;  /* 0x0000005b1e897221 */ /* 0x000fe20000000000 */
[----:B------:R-:W-:Y:S01]  /*10590*/  @!P4 FMUL R57, R57, 0.5 ;  /* 0x3f0000003939c820 */ /* 0x000fe20000400000 */
[----:B------:R3:W4:Y:S01]  /*105a0*/  MUFU.EX2 R147, R53 ;  /* 0x0000003500937308 */ /* 0x0007220000000800 */
[----:B-1----:R-:W-:Y:S01]  /*105b0*/  @!P2 FMUL R41, R41, R41 ;  /* 0x000000292929a220 */ /* 0x002fe20000400000 */
[----:B------:R-:W-:Y:S01]  /*105c0*/  FSETP.GEU.AND P2, PT, R65, -126, PT ;  /* 0xc2fc00004100780b */ /* 0x000fe20003f4e000 */
[----:B------:R-:W-:Y:S01]  /*105d0*/  FADD R124, R124, R133 ;  /* 0x000000857c7c7221 */ /* 0x000fe20000000000 */
[----:B------:R-:W-:-:S03]  /*105e0*/  FADD R133, R55, R18 ;  /* 0x0000001237857221 */ /* 0x000fc60000000000 */
[----:B------:R-:W-:Y:S01]  /*105f0*/  @!P3 FMUL R45, R45, 0.5 ;  /* 0x3f0000002d2db820 */ /* 0x000fe20000400000 */
[----:B------:R1:W5:Y:S01]  /*10600*/  MUFU.EX2 R60, R57 ;  /* 0x00000039003c7308 */ /* 0x0003620000000800 */
[----:B--2---:R-:W-:Y:S01]  /*10610*/  @!P5 FMUL R40, R40, R40 ;  /* 0x000000282828d220 */ /* 0x004fe20000400000 */
[----:B------:R-:W-:Y:S01]  /*10620*/  FSETP.GEU.AND P5, PT, R61, -126, PT ;  /* 0xc2fc00003d00780b */ /* 0x000fe20003fae000 */
[--C-:B---3--:R-:W-:Y:S01]  /*10630*/  FFMA R53, R76, UR21, -R150.reuse ;  /* 0x000000154c357c23 */ /* 0x108fe20008000896 */
[--C-:B------:R-:W-:Y:S01]  /*10640*/  FFMA R76, R112, UR21, -R150.reuse ;  /* 0x00000015704c7c23 */ /* 0x100fe20008000896 */
[--C-:B------:R-:W-:Y:S01]  /*10650*/  FFMA R112, R145, UR21, -R150.reuse ;  /* 0x0000001591707c23 */ /* 0x100fe20008000896 */
[----:B------:R-:W-:Y:S01]  /*10660*/  FADD R145, R106, R17 ;  /* 0x000000116a917221 */ /* 0x000fe20000000000 */
[----:B------:R-:W-:Y:S01]  /*10670*/  @!P2 FMUL R65, R65, 0.5 ;  /* 0x3f0000004141a820 */ /* 0x000fe20000400000 */
[----:B------:R-:W2:Y:S01]  /*10680*/  MUFU.EX2 R45, R45 ;  /* 0x0000002d002d7308 */ /* 0x000ea20000000800 */
[----:B----4-:R-:W-:Y:S01]  /*10690*/  @!P6 FMUL R147, R147, R147 ;  /* 0x000000939393e220 */ /* 0x010fe20000400000 */
[----:B------:R-:W-:Y:S01]  /*106a0*/  FSETP.GEU.AND P6, PT, R44, -126, PT ;  /* 0xc2fc00002c00780b */ /* 0x000fe20003fce000 */
[--C-:B-1----:R-:W-:Y:S01]  /*106b0*/  FFMA R57, R88, UR21, -R150.reuse ;  /* 0x0000001558397c23 */ /* 0x102fe20008000896 */
[--C-:B------:R-:W-:Y:S01]  /*106c0*/  FFMA R88, R93, UR21, -R150.reuse ;  /* 0x000000155d587c23 */ /* 0x100fe20008000896 */
[--C-:B------:R-:W-:Y:S01]  /*106d0*/  FFMA R93, R113, UR21, -R150.reuse ;  /* 0x00000015715d7c23 */ /* 0x100fe20008000896 */
[----:B------:R-:W-:Y:S01]  /*106e0*/  FFMA R113, R144, UR21, -R150 ;  /* 0x0000001590717c23 */ /* 0x000fe20008000896 */
[----:B------:R-:W-:Y:S01]  /*106f0*/  @!P5 FMUL R61, R61, 0.5 ;  /* 0x3f0000003d3dd820 */ /* 0x000fe20000400000 */
[----:B------:R1:W3:Y:S01]  /*10700*/  MUFU.EX2 R151, R65 ;  /* 0x0000004100977308 */ /* 0x0002e20000000800 */
[----:B-----5:R-:W-:Y:S01]  /*10710*/  @!P4 FMUL R60, R60, R60 ;  /* 0x0000003c3c3cc220 */ /* 0x020fe20000400000 */
[----:B------:R-:W-:Y:S01]  /*10720*/  FSETP.GEU.AND P4, PT, R49, -126, PT ;  /* 0xc2fc00003100780b */ /* 0x000fe20003f8e000 */
[----:B------:R-:W-:Y:S01]  /*10730*/  FADD R144, R46, R21 ;  /* 0x000000152e907221 */ /* 0x000fe20000000000 */
[----:B------:R-:W-:-:S03]  /*10740*/  FADD R29, R29, R124 ;  /* 0x0000007c1d1d7221 */ /* 0x000fc60000000000 */
[----:B------:R-:W-:Y:S01]  /*10750*/  @!P6 FMUL R44, R44, 0.5 ;  /* 0x3f0000002c2ce820 */ /* 0x000fe20000400000 */
[----:B------:R4:W5:Y:S01]  /*10760*/  MUFU.EX2 R142, R61 ;  /* 0x0000003d008e7308 */ /* 0x0009620000000800 */
[----:B--2---:R-:W-:Y:S01]  /*10770*/  @!P3 FMUL R45, R45, R45 ;  /* 0x0000002d2d2db220 */ /* 0x004fe20000400000 */
[----:B------:R-:W-:Y:S01]  /*10780*/  FSETP.GEU.AND P3, PT, R69, -126, PT ;  /* 0xc2fc00004500780b */ /* 0x000fe20003f6e000 */
[--C-:B-1----:R-:W-:Y:S01]  /*10790*/  FFMA R65, R100, UR21, -R150.reuse ;  /* 0x0000001564417c23 */ /* 0x102fe20008000896 */
[--C-:B------:R-:W-:Y:S01]  /*107a0*/  FFMA R100, R109, UR21, -R150.reuse ;  /* 0x000000156d647c23 */ /* 0x100fe20008000896 */
[--C-:B------:R-:W-:Y:S01]  /*107b0*/  FFMA R109, R141, UR21, -R150.reuse ;  /* 0x000000158d6d7c23 */ /* 0x100fe20008000896 */
[----:B------:R-:W-:Y:S01]  /*107c0*/  FADD R141, R54, R15 ;  /* 0x0000000f368d7221 */ /* 0x000fe20000000000 */
[----:B------:R-:W-:Y:S01]  /*107d0*/  @!P4 FMUL R49, R49, 0.5 ;  /* 0x3f0000003131c820 */ /* 0x000fe20000400000 */
[----:B------:R-:W1:Y:S01]  /*107e0*/  MUFU.EX2 R44, R44 ;  /* 0x0000002c002c7308 */ /* 0x000e620000000800 */
[----:B---3--:R-:W-:Y:S01]  /*107f0*/  @!P2 FMUL R151, R151, R151 ;  /* 0x000000979797a220 */ /* 0x008fe20000400000 */
[----:B------:R-:W-:Y:S01]  /*10800*/  FSETP.GEU.AND P2, PT, R53, -126, PT ;  /* 0xc2fc00003500780b */ /* 0x000fe20003f4e000 */
[--C-:B----4-:R-:W-:Y:S01]  /*10810*/  FFMA R61, R96, UR21, -R150.reuse ;  /* 0x00000015603d7c23 */ /* 0x110fe20008000896 */
[--C-:B------:R-:W-:Y:S01]  /*10820*/  FFMA R96, R101, UR21, -R150.reuse ;  /* 0x0000001565607c23 */ /* 0x100fe20008000896 */
[----:B------:R-:W-:Y:S01]  /*10830*/  FFMA R101, R128, UR21, -R150 ;  /* 0x0000001580657c23 */ /* 0x000fe20008000896 */
[----:B------:R-:W-:Y:S01]  /*10840*/  FADD R128, R31, R58 ;  /* 0x0000003a1f807221 */ /* 0x000fe20000000000 */
[----:B------:R-:W-:Y:S01]  /*10850*/  @!P3 FMUL R69, R69, 0.5 ;  /* 0x3f0000004545b820 */ /* 0x000fe20000400000 */
[----:B------:R-:W2:Y:S01]  /*10860*/  MUFU.EX2 R49, R49 ;  /* 0x0000003100317308 */ /* 0x000ea20000000800 */
[----:B-----5:R-:W-:Y:S01]  /*10870*/  @!P5 FMUL R142, R142, R142 ;  /* 0x0000008e8e8ed220 */ /* 0x020fe20000400000 */
[----:B------:R-:W-:Y:S01]  /*10880*/  FSETP.GEU.AND P5, PT, R48, -126, PT ;  /* 0xc2fc00003000780b */ /* 0x000fe20003fae000 */
[----:B------:R-:W-:Y:S01]  /*10890*/  FADD R137, R137, R144 ;  /* 0x0000009089897221 */ /* 0x000fe20000000000 */
[----:B------:R-:W-:-:S03]  /*108a0*/  FADD R144, R47, R10 ;  /* 0x0000000a2f907221 */ /* 0x000fc60000000000 */
[----:B------:R-:W-:Y:S01]  /*108b0*/  @!P2 FMUL R53, R53, 0.5 ;  /* 0x3f0000003535a820 */ /* 0x000fe20000400000 */
[----:B------:R3:W4:Y:S01]  /*108c0*/  MUFU.EX2 R146, R69 ;  /* 0x0000004500927308 */ /* 0x0007220000000800 */
[----:B-1----:R-:W-:Y:S01]  /*108d0*/  @!P6 FMUL R44, R44, R44 ;  /* 0x0000002c2c2ce220 */ /* 0x002fe20000400000 */
[----:B------:R-:W-:-:S05]  /*108e0*/  FSETP.GEU.AND P6, PT, R73, -126, PT ;  /* 0xc2fc00004900780b */ /* 0x000fca0003fce000 */
[----:B------:R-:W-:Y:S01]  /*108f0*/  @!P5 FMUL R48, R48, 0.5 ;  /* 0x3f0000003030d820 */ /* 0x000fe20000400000 */
[----:B------:R-:W1:Y:S01]  /*10900*/  MUFU.EX2 R53, R53 ;  /* 0x0000003500357308 */ /* 0x000e620000000800 */
[----:B--2---:R-:W-:Y:S01]  /*10910*/  @!P4 FMUL R49, R49, R49 ;  /* 0x000000313131c220 */ /* 0x004fe20000400000 */
[----:B------:R-:W-:Y:S01]  /*10920*/  FSETP.GEU.AND P4, PT, R77, -126, PT ;  /* 0xc2fc00004d00780b */ /* 0x000fe20003f8e000 */
[--C-:B---3--:R-:W-:Y:S01]  /*10930*/  FFMA R69, R121, UR21, -R150.reuse ;  /* 0x0000001579457c23 */ /* 0x108fe20008000896 */
[----:B------:R-:W-:Y:S01]  /*10940*/  FFMA R121, R148, UR21, -R150 ;  /* 0x0000001594797c23 */ /* 0x000fe20008000896 */
[----:B------:R-:W-:Y:S01]  /*10950*/  FADD R148, R118, R79 ;  /* 0x0000004f76947221 */ /* 0x000fe20000000000 */
[----:B------:R-:W-:Y:S01]  /*10960*/  F2FP.BF16.F32.PACK_AB R79, R86, R79 ;  /* 0x0000004f564f723e */ /* 0x000fe200000010ff */
[----:B------:R-:W-:Y:S01]  /*10970*/  @!P6 FMUL R73, R73, 0.5 ;  /* 0x3f0000004949e820 */ /* 0x000fe20000400000 */
[----:B------:R-:W2:Y:S01]  /*10980*/  MUFU.EX2 R48, R48 ;  /* 0x0000003000307308 */ /* 0x000ea20000000800 */
[----:B----4-:R-:W-:Y:S01]  /*10990*/  @!P3 FMUL R146, R146, R146 ;  /* 0x000000929292b220 */ /* 0x010fe20000400000 */
        /* <DEDUP_REMOVED lines=8> */
[----:B------:R1:W5:Y:S01]  /*10a20*/  MUFU.EX2 R80, R77 ;  /* 0x0000004d00507308 */ /* 0x0003620000000800 */
[----:B--2---:R-:W-:Y:S01]  /*10a30*/  @!P5 FMUL R48, R48, R48 ;  /* 0x000000303030d220 */ /* 0x004fe20000400000 */
[----:B------:R-:W-:Y:S01]  /*10a40*/  FSETP.GEU.AND P5, PT, R81, -126, PT ;  /* 0xc2fc00005100780b */ /* 0x000fe20003fae000 */
[--C-:B---3--:R-:W-:Y:S01]  /*10a50*/  FFMA R73, R108, UR21, -R150.reuse ;  /* 0x000000156c497c23 */ /* 0x108fe20008000896 */
[----:B------:R-:W-:Y:S01]  /*10a60*/  FFMA R108, R140, UR21, -R150 ;  /* 0x000000158c6c7c23 */ /* 0x000fe20008000896 */
[C---:B------:R-:W-:Y:S01]  /*10a70*/  FADD R140, R43.reuse, R22 ;  /* 0x000000162b8c7221 */ /* 0x040fe20000000000 */
[----:B------:R-:W-:Y:S01]  /*10a80*/  F2FP.BF16.F32.PACK_AB R43, R43, R114 ;  /* 0x000000722b2b723e */ /* 0x000fe200000010ff */
        /* <DEDUP_REMOVED lines=9> */
[----:B------:R-:W1:Y:S01]  /*10b20*/  MUFU.EX2 R85, R85 ;  /* 0x0000005500557308 */ /* 0x000e620000000800 */
[----:B-----5:R-:W-:Y:S01]  /*10b30*/  @!P4 FMUL R80, R80, R80 ;  /* 0x000000505050c220 */ /* 0x020fe20000400000 */
[----:B------:R-:W-:Y:S01]  /*10b40*/  FSETP.GEU.AND P4, PT, R57, -126, PT ;  /* 0xc2fc00003900780b */ /* 0x000fe20003f8e000 */
[----:B------:R-:W-:Y:S01]  /*10b50*/  FADD R149, R59, R16 ;  /* 0x000000103b957221 */ /* 0x000fe20000000000 */
[----:B------:R-:W-:-:S03]  /*10b60*/  FADD R150, R103, R20 ;  /* 0x0000001467967221 */ /* 0x000fc60000000000 */
[----:B------:R-:W-:Y:S01]  /*10b70*/  @!P6 FMUL R56, R56, 0.5 ;  /* 0x3f0000003838e820 */ /* 0x000fe20000400000 */
[----:B------:R-:W3:Y:S01]  /*10b80*/  MUFU.EX2 R81, R81 ;  /* 0x0000005100517308 */ /* 0x000ee20000000800 */
[----:B--2---:R-:W-:Y:S01]  /*10b90*/  @!P3 FMUL R52, R52, R52 ;  /* 0x000000343434b220 */ /* 0x004fe20000400000 */
[----:B------:R-:W-:-:S05]  /*10ba0*/  FSETP.GEU.AND P3, PT, R84, -126, PT ;  /* 0xc2fc00005400780b */ /* 0x000fca0003f6e000 */
[----:B------:R-:W-:Y:S01]  /*10bb0*/  @!P4 FMUL R57, R57, 0.5 ;  /* 0x3f0000003939c820 */ /* 0x000fe20000400000 */
[----:B------:R-:W2:Y:S01]  /*10bc0*/  MUFU.EX2 R56, R56 ;  /* 0x0000003800387308 */ /* 0x000ea20000000800 */
[----:B-1----:R-:W-:Y:S01]  /*10bd0*/  @!P2 FMUL R85, R85, R85 ;  /* 0x000000555555a220 */ /* 0x002fe20000400000 */
[----:B------:R-:W-:-:S05]  /*10be0*/  FSETP.GEU.AND P2, PT, R61, -126, PT ;  /* 0xc2fc00003d00780b */ /* 0x000fca0003f4e000 */
[----:B------:R-:W-:Y:S01]  /*10bf0*/  @!P3 FMUL R84, R84, 0.5 ;  /* 0x3f0000005454b820 */ /* 0x000fe20000400000 */
[----:B------:R-:W1:Y:S01]  /*10c00*/  MUFU.EX2 R57, R57 ;  /* 0x0000003900397308 */ /* 0x000e620000000800 */
        /* <DEDUP_REMOVED lines=13> */
[----:B------:R-:W-:-:S03]  /*10ce0*/  FSETP.GEU.AND P3, PT, R65, -126, PT ;  /* 0xc2fc00004100780b */ /* 0x000fc60003f6e000 */
[----:B------:R-:W-:Y:S02]  /*10cf0*/  FADD R178, R127, R84 ;  /* 0x000000547fb27221 */ /* 0x000fe40000000000 */
        /* <DEDUP_REMOVED lines=27> */
[----:B------:R-:W-:-:S03]  /*10eb0*/  FSETP.GEU.AND P5, PT, R76, -126, PT ;  /* 0xc2fc00004c00780b */ /* 0x000fc60003fae000 */
[----:B------:R-:W-:Y:S02]  /*10ec0*/  FADD R25, R139, R96 ;  /* 0x000000608b197221 */ /* 0x000fe40000000000 */
        /* <DEDUP_REMOVED lines=15> */
[----:B------:R-:W-:-:S03]  /*10fc0*/  FSETP.GEU.AND P2, PT, R101, -126, PT ;  /* 0xc2fc00006500780b */ /* 0x000fc60003f4e000 */
[----:B------:R-:W-:Y:S02]  /*10fd0*/  FADD R183, R41, R72 ;  /* 0x0000004829b77221 */ /* 0x000fe40000000000 */
        /* <DEDUP_REMOVED lines=12> */
[----:B------:R-:W-:Y:S01]  /*110a0*/  FADD R185, R60, R69 ;  /* 0x000000453cb97221 */ /* 0x000fe20000000000 */
[----:B------:R-:W-:Y:S01]  /*110b0*/  F2FP.BF16.F32.PACK_AB R72, R69, R72 ;  /* 0x000000484548723e */ /* 0x000fe200000010ff */
[----:B------:R-:W-:Y:S01]  /*110c0*/  @!P6 FMUL R125, R125, 0.5 ;  /* 0x3f0000007d7de820 */ /* 0x000fe20000400000 */
[----:B------:R-:W1:Y:S01]  /*110d0*/  MUFU.EX2 R68, R68 ;  /* 0x0000004400447308 */ /* 0x000e620000000800 */
[----:B---3--:R-:W-:Y:S01]  /*110e0*/  @!P3 FMUL R97, R97, R97 ;  /* 0x000000616161b220 */ /* 0x008fe20000400000 */
[----:B------:R-:W-:Y:S01]  /*110f0*/  FSETP.GEU.AND P3, PT, R194, -126, PT ;  /* 0xc2fc0000c200780b */ /* 0x000fe20003f6e000 */
[----:B------:R-:W-:Y:S01]  /*11100*/  FADD R184, R178, R185 ;  /* 0x000000b9b2b87221 */ /* 0x000fe20000000000 */
[----:B------:R-:W-:-:S03]  /*11110*/  FADD R178, R33, R88 ;  /* 0x0000005821b27221 */ /* 0x000fc60000000000 */
[----:B------:R-:W-:Y:S01]  /*11120*/  @!P4 FMUL R129, R129, 0.5 ;  /* 0x3f0000008181c820 */ /* 0x000fe20000400000 */
[----:B------:R3:W4:Y:S01]  /*11130*/  MUFU.EX2 R9, R125 ;  /* 0x0000007d00097308 */ /* 0x0007220000000800 */
[----:B--2---:R-:W-:Y:S01]  /*11140*/  @!P2 FMUL R101, R101, R101 ;  /* 0x000000656565a220 */ /* 0x004fe20000400000 */
[----:B------:R-:W-:-:S05]  /*11150*/  FSETP.GEU.AND P2, PT, R104, -126, PT ;  /* 0xc2fc00006800780b */ /* 0x000fca0003f4e000 */
[----:B------:R-:W-:Y:S01]  /*11160*/  @!P3 FMUL R194, R194, 0.5 ;  /* 0x3f000000c2c2b820 */ /* 0x000fe20000400000 */
[----:B------:R2:W5:Y:S01]  /*11170*/  MUFU.EX2 R8, R129 ;  /* 0x0000008100087308 */ /* 0x0005620000000800 */
[----:B-1----:R-:W-:Y:S01]  /*11180*/  @!P5 FMUL R68, R68, R68 ;  /* 0x000000444444d220 */ /* 0x002fe20000400000 */
[----:B------:R-:W-:Y:S01]  /*11190*/  FSETP.GEU.AND P5, PT, R12, -126, PT ;  /* 0xc2fc00000c00780b */ /* 0x000fe20003fae000 */
[----:B---3--:R-:W-:-:S04]  /*111a0*/  FADD R125, R34, R67 ;  /* 0x00000043227d7221 */ /* 0x008fc80000000000 */
[----:B------:R-:W-:Y:S01]  /*111b0*/  @!P2 FMUL R104, R104, 0.5 ;  /* 0x3f0000006868a820 */ /* 0x000fe20000400000 */
[----:B------:R-:W-:Y:S01]  /*111c0*/  FADD R125, R125, R132 ;  /* 0x000000847d7d7221 */ /* 0x000fe20000000000 */
[----:B----4-:R-:W-:Y:S01]  /*111d0*/  @!P6 FMUL R9, R9, R9 ;  /* 0x000000090909e220 */ /* 0x010fe20000400000 */
[----:B------:R-:W-:Y:S01]  /*111e0*/  FSETP.GEU.AND P6, PT, R105, -126, PT ;  /* 0xc2fc00006900780b */ /* 0x000fe20003fce000 */
[----:B--2---:R-:W-:Y:S01]  /*111f0*/  FADD R129, R42, R71 ;  /* 0x000000472a817221 */ /* 0x004fe20000000000 */
[----:B------:R-:W-:Y:S01]  /*11200*/  FADD R132, R122, R83 ;  /* 0x000000537a847221 */ /* 0x000fe20000000000 */
[----:B------:R-:W1:Y:S01]  /*11210*/  MUFU.EX2 R104, R104 ;  /* 0x0000006800687308 */ /* 0x000e620000000800 */
[----:B------:R-:W-:Y:S01]  /*11220*/  FADD R185, R142, R9 ;  /* 0x000000098eb97221 */ /* 0x000fe20000000000 */
[----:B------:R-:W-:Y:S01]  /*11230*/  @!P5 FMUL R12, R12, 0.5 ;  /* 0x3f0000000c0cd820 */ /* 0x000fe20000400000 */
[----:B------:R-:W-:Y:S01]  /*11240*/  FADD R128, R128, R129 ;  /* 0x0000008180807221 */ /* 0x000fe20000000000 */
[----:B-----5:R-:W-:Y:S01]  /*11250*/  @!P4 FMUL R8, R8, R8 ;  /* 0x000000080808c220 */ /* 0x020fe20000400000 */
[----:B------:R-:W-:Y:S01]  /*11260*/  FSETP.GEU.AND P4, PT, R108, -126, PT ;  /* 0xc2fc00006c00780b */ /* 0x000fe20003f8e000 */
[----:B------:R-:W-:Y:S01]  /*11270*/  FADD R129, R26, R95 ;  /* 0x0000005f1a817221 */ /* 0x000fe20000000000 */
[----:B------:R-:W-:Y:S01]  /*11280*/  FADD R132, R132, R133 ;  /* 0x0000008584847221 */ /* 0x000fe20000000000 */
[----:B------:R-:W2:Y:S01]  /*11290*/  MUFU.EX2 R12, R12 ;  /* 0x0000000c000c7308 */ /* 0x000ea20000000800 */
        /* <DEDUP_REMOVED lines=9> */
[----:B------:R-:W-:Y:S01]  /*11330*/  FSETP.GEU.AND P2, PT, R112, -126, PT ;  /* 0xc2fc00007000780b */ /* 0x000fe20003f4e000 */
[----:B------:R-:W-:Y:S01]  /*11340*/  @!P4 FMUL R108, R108, 0.5 ;  /* 0x3f0000006c6cc820 */ /* 0x000fe20000400000 */
[----:B------:R-:W-:Y:S01]  /*11350*/  FADD R136, R136, R141 ;  /* 0x0000008d88887221 */ /* 0x000fe20000000000 */
[----:B------:R-:W-:Y:S01]  /*11360*/  FADD R141, R123, R66 ;  /* 0x000000427b8d7221 */ /* 0x000fe20000000000 */
[----:B------:R-:W-:Y:S01]  /*11370*/  FADD R140, R140, R145 ;  /* 0x000000918c8c7221 */ /* 0x000fe20000000000 */
[----:B------:R-:W-:Y:S01]  /*11380*/  FADD R145, R126, R87 ;  /* 0x000000577e917221 */ /* 0x000fe20000000000 */
[----:B------:R-:W-:Y:S01]  /*11390*/  MUFU.EX2 R194, R194 ;  /* 0x000000c200c27308 */ /* 0x000fe20000000800 */
[----:B--2---:R-:W-:Y:S01]  /*113a0*/  @!P5 FMUL R12, R12, R12 ;  /* 0x0000000c0c0cd220 */ /* 0x004fe20000400000 */
[----:B------:R-:W-:Y:S01]  /*113b0*/  FSETP.GEU.AND P5, PT, R109, -126, PT ;  /* 0xc2fc00006d00780b */ /* 0x000fe20003fae000 */
[----:B------:R-:W-:Y:S01]  /*113c0*/  FADD R141, R141, R144 ;  /* 0x000000908d8d7221 */ /* 0x000fe20000000000 */
[----:B------:R-:W-:Y:S01]  /*113d0*/  FADD R144, R38, R75 ;  /* 0x0000004b26907221 */ /* 0x000fe20000000000 */
[----:B------:R-:W-:Y:S01]  /*113e0*/  FADD R145, R145, R150 ;  /* 0x0000009691917221 */ /* 0x000fe20000000000 */
[----:B------:R-:W-:Y:S01]  /*113f0*/  FADD R150, R39, R86 ;  /* 0x0000005627967221 */ /* 0x000fe20000000000 */
        /* <DEDUP_REMOVED lines=10> */
[----:B------:R-:W-:Y:S01]  /*114a0*/  FADD R149, R149, R176 ;  /* 0x000000b095957221 */ /* 0x000fe20000000000 */
[----:B------:R-:W-:Y:S01]  /*114b0*/  FADD R176, R28, R57 ;  /* 0x000000391cb07221 */ /* 0x000fe20000000000 */
[----:B------:R-:W-:Y:S01]  /*114c0*/  FADD R180, R48, R105 ;  /* 0x0000006930b47221 */ /* 0x000fe20000000000 */
[----:B------:R-:W-:Y:S01]  /*114d0*/  FADD R178, R143, R100 ;  /* 0x000000648fb27221 */ /* 0x000fe20000000000 */
[----:B------:R-:W-:Y:S01]  /*114e0*/  FADD R125, R128, R125 ;  /* 0x0000007d807d7221 */ /* 0x000fe20000000000 */
[----:B------:R-:W-:Y:S01]  /*114f0*/  FADD R182, R176, R183 ;  /* 0x000000b7b0b67221 */ /* 0x000fe20000000000 */
        /* <DEDUP_REMOVED lines=22> */
[----:B------:R-:W-:Y:S01]  /*11660*/  MUFU.EX2 R120, R120 ;  /* 0x0000007800787308 */ /* 0x000fe20000000800 */
[----:B------:R-:W-:Y:S01]  /*11670*/  FADD R185, R80, R109 ;  /* 0x0000006d50b97221 */ /* 0x000fe20000000000 */
[----:B------:R-:W-:Y:S01]  /*11680*/  @!P2 FMUL R116, R116, 0.5 ;  /* 0x3f0000007474a820 */ /* 0x000fe20000400000 */
[----:B------:R-:W-:Y:S01]  /*11690*/  FADD R183, R44, R101 ;  /* 0x000000652cb77221 */ /* 0x000fe20000000000 */
[----:B-1----:R-:W-:Y:S01]  /*116a0*/  @!P6 FMUL R113, R113, R113 ;  /* 0x000000717171e220 */ /* 0x002fe20000400000 */
[----:B------:R-:W-:Y:S01]  /*116b0*/  FSETP.GEU.AND P6, PT, R121, -126, PT ;  /* 0xc2fc00007900780b */ /* 0x000fe20003fce000 */
[----:B------:R-:W-:Y:S01]  /*116c0*/  FADD R179, R131, R76 ;  /* 0x0000004c83b37221 */ /* 0x000fe20000000000 */
[----:B------:R-:W-:Y:S01]  /*116d0*/  FADD R133, R133, R136 ;  /* 0x0000008885857221 */ /* 0x000fe20000000000 */
[----:B------:R-:W1:Y:S01]  /*116e0*/  MUFU.EX2 R116, R116 ;  /* 0x0000007400747308 */ /* 0x000e620000000800 */
[----:B------:R-:W-:Y:S01]  /*116f0*/  FADD R180, R52, R113 ;  /* 0x0000007134b47221 */ /* 0x000fe20000000000 */
[----:B------:R-:W-:Y:S01]  /*11700*/  @!P5 FMUL R117, R117, 0.5 ;  /* 0x3f0000007575d820 */ /* 0x000fe20000400000 */
[----:B------:R-:W-:Y:S01]  /*11710*/  FADD R140, R137, R140 ;  /* 0x0000008c898c7221 */ /* 0x000fe20000000000 */
[----:B------:R-:W-:Y:S01]  /*11720*/  FADD R144, R141, R144 ;  /* 0x000000908d907221 */ /* 0x000fe20000000000 */
[----:B------:R-:W-:Y:S01]  /*11730*/  FADD R148, R145, R148 ;  /* 0x0000009491947221 */ /* 0x000fe20000000000 */
        /* <DEDUP_REMOVED lines=18> */
[----:B------:R-:W-:Y:S01]  /*11860*/  FADD R150, R133, R150 ;  /* 0x0000009685967221 */ /* 0x000fe20000000000 */
[----:B------:R-:W-:Y:S01]  /*11870*/  @!P4 FMUL R120, R120, R120 ;  /* 0x000000787878c220 */ /* 0x000fe20000400000 */
[----:B--2---:R-:W-:Y:S01]  /*11880*/  @!P5 FMUL R117, R117, R117 ;  /* 0x000000757575d220 */ /* 0x004fe20000400000 */
[----:B------:R-:W-:Y:S01]  /*11890*/  FADD R189, R176, R183 ;  /* 0x000000b7b0bd7221 */ /* 0x000fe20000000000 */
[----:B------:R-:W-:Y:S01]  /*118a0*/  FADD R192, R179, R180 ;  /* 0x000000b4b3c07221 */ /* 0x000fe20000000000 */
[----:B------:R-:W-:Y:S01]  /*118b0*/  FADD R185, R178, R185 ;  /* 0x000000b9b2b97221 */ /* 0x000fe20000000000 */
[----:B------:R-:W-:Y:S01]  /*118c0*/  FADD R29, R29, R148 ;  /* 0x000000941d1d7221 */ /* 0x000fe20000000000 */
[----:B------:R-:W-:Y:S01]  /*118d0*/  @!P2 FMUL R181, R181, 0.5 ;  /* 0x3f000000b5b5a820 */ /* 0x000fe20000400000 */
[----:B------:R-:W-:Y:S01]  /*118e0*/  FADD R150, R125, R150 ;  /* 0x000000967d967221 */ /* 0x000fe20000000000 */
[----:B---3--:R-:W-:Y:S01]  /*118f0*/  @!P6 FMUL R121, R121, R121 ;  /* 0x000000797979e220 */ /* 0x008fe20000400000 */
[----:B------:R-:W-:Y:S01]  /*11900*/  FADD R176, R40, R97 ;  /* 0x0000006128b07221 */ /* 0x000fe20000000000 */
[----:B------:R-:W-:Y:S01]  /*11910*/  FADD R180, R146, R117 ;  /* 0x0000007592b47221 */ /* 0x000fe20000000000 */
[----:B------:R-:W-:Y:S01]  /*11920*/  FADD R178, R147, R120 ;  /* 0x0000007893b27221 */ /* 0x000fe20000000000 */
[----:B------:R-:W-:Y:S01]  /*11930*/  FADD R179, R56, R121 ;  /* 0x0000007938b37221 */ /* 0x000fe20000000000 */
[----:B------:R-:W-:Y:S01]  /*11940*/  FADD R183, R85, R116 ;  /* 0x0000007455b77221 */ /* 0x000fe20000000000 */
[----:B------:R-:W1:Y:S01]  /*11950*/  MUFU.EX2 R181, R181 ;  /* 0x000000b500b57308 */ /* 0x000e620000000800 */
[----:B------:R-:W-:Y:S01]  /*11960*/  FADD R29, R29, R150 ;  /* 0x000000961d1d7221 */ /* 0x000fe20000000000 */
[----:B------:R-:W-:Y:S01]  /*11970*/  @!P3 FMUL R194, R194, R194 ;  /* 0x000000c2c2c2b220 */ /* 0x000fe20000400000 */
[----:B------:R-:W-:Y:S01]  /*11980*/  FADD R176, R176, R179 ;  /* 0x000000b3b0b07221 */ /* 0x000fe20000000000 */
[----:B------:R-:W-:Y:S01]  /*11990*/  FADD R25, R25, R180 ;  /* 0x000000b419197221 */ /* 0x000fe20000000000 */
[----:B------:R-:W-:Y:S01]  /*119a0*/  FADD R178, R178, R183 ;  /* 0x000000b7b2b27221 */ /* 0x000fe20000000000 */
[----:B------:R-:W-:Y:S01]  /*119b0*/  FFMA R3, R194, R3, R29 ;  /* 0x00000003c2037223 */ /* 0x000fe2000000001d */
        /* <DEDUP_REMOVED lines=21> */
[----:B-1----:R-:W-:Y:S01]  /*11b10*/  @!P2 FMUL R181, R181, R181 ;  /* 0x000000b5b5b5a220 */ /* 0x002fe20000400000 */
[----:B------:R-:W-:Y:S01]  /*11b20*/  F2FP.BF16.F32.PACK_AB R30, R33, R32 ;  /* 0x00000020211e723e */ /* 0x000fe200000010ff */
[----:B------:R-:W-:Y:S01]  /*11b30*/  FADD R182, R182, R187 ;  /* 0x000000bbb6b67221 */ /* 0x000fe20000000000 */
[----:B------:R-:W-:Y:S01]  /*11b40*/  F2FP.BF16.F32.PACK_AB R42, R142, R45 ;  /* 0x0000002d8e2a723e */ /* 0x000fe200000010ff */
[----:B------:R-:W-:Y:S01]  /*11b50*/  FMUL R170, R170, R194 ;  /* 0x000000c2aaaa7220 */ /* 0x000fe20000400000 */
[----:B------:R-:W-:Y:S01]  /*11b60*/  F2FP.BF16.F32.PACK_AB R33, R34, R115 ;  /* 0x000000732221723e */ /* 0x000fe200000010ff */
[----:B------:R-:W-:Y:S01]  /*11b70*/  FFMA R4, R181, R4, R182 ;  /* 0x00000004b5047223 */ /* 0x000fe200000000b6 */
        /* <DEDUP_REMOVED lines=10> */
[----:B------:R-:W-:Y:S01]  /*11c20*/  SHF.L.U32 R98, R2, 0x1f, RZ ;  /* 0x0000001f02627819 */ /* 0x000fe200000006ff */
[-C--:B------:R-:W-:Y:S01]  /*11c30*/  FMUL R166, R166, R194.reuse ;  /* 0x000000c2a6a67220 */ /* 0x080fe20000400000 */
[----:B------:R-:W-:Y:S01]  /*11c40*/  F2FP.BF16.F32.PACK_AB R50, R80, R53 ;  /* 0x000000355032723e */ /* 0x000fe200000010ff */
[----:B------:R-:W-:Y:S01]  /*11c50*/  FMUL R167, R167, R194 ;  /* 0x000000c2a7a77220 */ /* 0x000fe20000400000 */
[----:B------:R-:W-:Y:S01]  /*11c60*/  F2FP.BF16.F32.PACK_AB R51, R54, R55 ;  /* 0x000000373633723e */ /* 0x000fe200000010ff */
[----:B------:R1:W2:Y:S01]  /*11c70*/  SYNCS.PHASECHK.TRANS64.TRYWAIT P2, [UR7+0x21000], R98 ;  /* 0x02100062ff0075a7 */ /* 0x0002a20008040147 */
        /* <DEDUP_REMOVED lines=58> */
[----:B------:R-:W-:Y:S01]  /*12020*/  F2FP.BF16.F32.PACK_AB R114, R116, R121 ;  /* 0x000000797472723e */ /* 0x000fe200000010ff */
[----:B-12---:R-:W-:Y:S06]  /*12030*/  @!P0 BRA `(.L_x_39) ;  /* 0x0000000000048947 */ /* 0x006fec0003800000 */
[----:B------:R-:W-:Y:S01]  /*12040*/  BPT.TRAP 0x1 ;  /* 0x000000040000795c */ /* 0x000fe20000300000 */
.L_x_39:
[----:B------:R-:W-:Y:S05]  /*12050*/  @P2 BRA `(.L_x_40) ;  /* 0x0000000000082947 */ /* 0x000fea0003800000 */
[----:B------:R-:W1:Y:S02]  /*12060*/  SYNCS.PHASECHK.TRANS64.TRYWAIT P2, [UR7+0x21000], R98 ;  /* 0x02100062ff0075a7 */ /* 0x000e640008040147 */
[----:B-1----:R-:W-:Y:S05]  /*12070*/  @!P2 BRA `(.L_x_41) ;  /* 0x0000003c00b0a947 */ /* 0x002fea0003800000 */
.L_x_40:
        /* <DEDUP_REMOVED lines=9> */
[----:B------:R-:W-:-:S02]  /*12110*/  UMOV UR11, 0xc0000010 ;  /* 0xc0000010000b7882 */ /* 0x000fc40000000000 */
        /* <DEDUP_REMOVED lines=263> */
.L_x_42:
[----:B------:R-:W-:-:S04]  /*13190*/  ULEA UR7, UR17, UR36, 0x3 ;  /* 0x0000002411077291 */ /* 0x000fc8000f8e183f */
[----:B------:R-:W-:-:S04]  /*131a0*/  UIADD3 UR7, UR7, 0x21028, URZ ;  /* 0x0002102807077890 */ /* 0x000fc8000fffe03f */
[----:B------:R-:W-:-:S09]  /*131b0*/  UPRMT UR7, URZ, 0x654, UR7 ;  /* 0x000006543f077896 */ /* 0x000fd20008000007 */
[----:B------:R-:W-:Y:S01]  /*131c0*/  SYNCS.ARRIVE.TRANS64.RED.A1T0 RZ, [UR7], RZ ;  /* 0x000000ffffff79a7 */ /* 0x000fe20008100407 */
[----:B------:R-:W-:Y:S05]  /*131d0*/  @P1 BRA `(.L_x_43) ;  /* 0x0000000000041947 */ /* 0x000fea0003800000 */
[----:B------:R-:W-:Y:S01]  /*131e0*/  BPT.TRAP 0x1 ;  /* 0x000000040000795c */ /* 0x000fe20000300000 */
.L_x_43:
[----:B------:R-:W-:-:S04]  /*131f0*/  UIADD3 UR17, UR17, 0x1, URZ ;  /* 0x0000000111117890 */ /* 0x000fc8000fffe03f */
[----:B------:R-:W-:-:S04]  /*13200*/  UISETP.NE.AND UP0, UPT, UR17, 0x5, UPT ;  /* 0x000000051100788c */ /* 0x000fc8000bf05270 */
[----:B------:R-:W-:Y:S01]  /*13210*/  USEL UR17, UR17, URZ, UP0 ;  /* 0x0000003f11117287 */ /* 0x000fe20008000000 */
[----:B------:R-:W-:Y:S11]  /*13220*/  @!P0 BRA `(.L_x_44) ;  /* 0x0000000000048947 */ /* 0x000ff60003800000 */
[----:B------:R-:W-:Y:S01]  /*13230*/  BPT.TRAP 0x1 ;  /* 0x000000040000795c */ /* 0x000fe20000300000 */
.L_x_44:
[----:B------:R-:W-:-:S04]  /*13240*/  ULEA UR7, UR17, UR36, 0x3 ;  /* 0x0000002411077291 */ /* 0x000fc8000f8e183f */
[----:B------:R-:W-:-:S04]  /*13250*/  UIADD3 UR7, UR7, 0x21028, URZ ;  /* 0x0002102807077890 */ /* 0x000fc8000fffe03f */
[----:B------:R-:W-:-:S09]  /*13260*/  UPRMT UR7, URZ, 0x654, UR7 ;  /* 0x000006543f077896 */ /* 0x000fd20008000007 */
[----:B------:R-:W-:Y:S01]  /*13270*/  SYNCS.ARRIVE.TRANS64.RED.A1T0 RZ, [UR7], RZ ;  /* 0x000000ffffff79a7 */ /* 0x000fe20008100407 */
[----:B------:R-:W-:Y:S05]  /*13280*/  @P1 BRA `(.L_x_45) ;  /* 0x0000000000041947 */ /* 0x000fea0003800000 */
[----:B------:R-:W-:Y:S01]  /*13290*/  BPT.TRAP 0x1 ;  /* 0x000000040000795c */ /* 0x000fe20000300000 */
.L_x_45:
        /* <DEDUP_REMOVED lines=14> */
.L_x_35:
[----:B------:R-:W1:Y:S01]  /*13380*/  SHFL.BFLY PT, R9, R4, 0x1, 0x1f ;  /* 0x0c201f0004097f89 */ /* 0x000e6200000e0000 */
[----:B------:R-:W-:Y:S01]  /*13390*/  BSSY B0, `(.L_x_47) ;  /* 0x0000024000007945 */ /* 0x000fe20003800000 */
[----:B------:R-:W-:Y:S02]  /*133a0*/  MOV R11, 0x7f800000 ;  /* 0x7f800000000b7802 */ /* 0x000fe40000000f00 */
[----:B------:R-:W2:Y:S01]  /*133b0*/  SHFL.BFLY PT, R0, R3, 0x1, 0x1f ;  /* 0x0c201f0003007f89 */ /* 0x000ea200000e0000 */
[----:B------:R-:W-:Y:S02]  /*133c0*/  MOV R8, 0x3f800000 ;  /* 0x3f80000000087802 */ /* 0x000fe40000000f00 */
[----:B------:R-:W-:Y:S01]  /*133d0*/  MOV R13, 0x7f800000 ;  /* 0x7f800000000d7802 */ /* 0x000fe20000000f00 */
[----:B-1----:R-:W-:Y:S01]  /*133e0*/  FADD R9, R9, R4 ;  /* 0x0000000409097221 */ /* 0x002fe20000000000 */
[----:B--2---:R-:W-:-:S04]  /*133f0*/  FADD R16, R0, R3 ;  /* 0x0000000300107221 */ /* 0x004fc80000000000 */
[----:B------:R-:W1:Y:S01]  /*13400*/  SHFL.BFLY PT, R2, R9, 0x2, 0x1f ;  /* 0x0c401f0009027f89 */ /* 0x000e6200000e0000 */
[----:B------:R-:W-:-:S03]  /*13410*/  IMAD.MOV.U32 R0, RZ, RZ, 0x3f800000 ;  /* 0x3f800000ff007424 */ /* 0x000fc600078e00ff */
[----:B------:R-:W2:Y:S01]  /*13420*/  SHFL.BFLY PT, R17, R16, 0x2, 0x1f ;  /* 0x0c401f0010117f89 */ /* 0x000ea200000e0000 */
[C---:B-1----:R-:W-:Y:S01]  /*13430*/  FSETP.NE.AND P0, PT, R9.reuse, -R2, PT ;  /* 0x800000020900720b */ /* 0x042fe20003f05000 */
[----:B------:R-:W-:Y:S01]  /*13440*/  FADD R2, R9, R2 ;  /* 0x0000000209027221 */ /* 0x000fe20000000000 */
[----:B--2---:R-:W-:-:S11]  /*13450*/  FADD R6, R16, R17 ;  /* 0x0000001110067221 */ /* 0x004fd60000000000 */
[----:B------:R-:W-:Y:S05]  /*13460*/  @!P0 BRA `(.L_x_48) ;  /* 0x0000000000588947 */ /* 0x000fea0003800000 */
[----:B------:R-:W-:Y:S01]  /*13470*/  MOV R4, R2 ;  /* 0x0000000200047202 */ /* 0x000fe20000000f00 */
[----:B------:R-:W-:Y:S03]  /*13480*/  BSSY B1, `(.L_x_49) ;  /* 0x000000d000017945 */ /* 0x000fe60003800000 */
[----:B------:R-:W-:-:S04]  /*13490*/  IADD3 R0, R4, 0x1800000, RZ ;  /* 0x0180000004007810 */ /* 0x000fc80007ffe0ff */
[----:B------:R-:W-:-:S04]  /*134a0*/  LOP3.LUT R0, R0, 0x7f800000, RZ, 0xc0, !PT ;  /* 0x7f80000000007812 */ /* 0x000fc800078ec0ff */
[----:B------:R-:W-:-:S13]  /*134b0*/  ISETP.GT.U32.AND P0, PT, R0, 0x1ffffff, PT ;  /* 0x01ffffff0000780c */ /* 0x000fda0003f04070 */
[----:B------:R-:W-:Y:S05]  /*134c0*/  @P0 BRA `(.L_x_50) ;  /* 0x0000000000100947 */ /* 0x000fea0003800000 */
[----:B------:R-:W-:Y:S01]  /*134d0*/  IMAD.MOV.U32 R2, RZ, RZ, R4 ;  /* 0x000000ffff027224 */ /* 0x000fe200078e0004 */
[----:B------:R-:W-:-:S07]  /*134e0*/  MOV R14, 0x13500 ;  /* 0x00013500000e7802 */ /* 0x000fce0000000f00 */
[----:B------:R-:W-:Y:S05]  /*134f0*/  CALL.REL.NOINC `($__internal_0_$__cuda_sm20_rcp_rn_f32_slowpath) ;  /* 0x0000002c00387944 */ /* 0x000fea0003c00000 */
[----:B------:R-:W-:Y:S05]  /*13500*/  BRA `(.L_x_51) ;  /* 0x0000000000107947 */ /* 0x000fea0003800000 */
.L_x_50:
[----:B------:R-:W1:Y:S02]  /*13510*/  MUFU.RCP R3, R4 ;  /* 0x0000000400037308 */ /* 0x000e640000001000 */
[----:B-1----:R-:W-:-:S04]  /*13520*/  FFMA R0, R4, R3, -1 ;  /* 0xbf80000004007423 */ /* 0x002fc80000000003 */
[----:B------:R-:W-:-:S04]  /*13530*/  FADD.FTZ R0, -R0, -RZ ;  /* 0x800000ff00007221 */ /* 0x000fc80000010100 */
[----:B------:R-:W-:-:S07]  /*13540*/  FFMA R0, R3, R0, R3 ;  /* 0x0000000003007223 */ /* 0x000fce0000000003 */
.L_x_51:
[----:B------:R-:W-:Y:S05]  /*13550*/  BSYNC B1 ;  /* 0x0000000000017941 */ /* 0x000fea0003800000 */
.L_x_49:
[----:B------:R-:W-:Y:S01]  /*13560*/  FSETP.GEU.AND P0, PT, |R4|, 1.175494350822287508e-38, PT ;  /* 0x008000000400780b */ /* 0x000fe20003f0e200 */
[----:B------:R-:W-:-:S12]  /*13570*/  ULDC UR4, c[0x0][0x600] ;  /* 0x0001800000047ab9 */ /* 0x000fd80000000800 */
[----:B------:R-:W-:-:S04]  /*13580*/  @!P0 FMUL R4, R4, 16777216 ;  /* 0x4b80000004048820 */ /* 0x000fc80000400000 */
[----:B------:R-:W1:Y:S02]  /*13590*/  MUFU.LG2 R2, R4 ;  /* 0x0000000400027308 */ /* 0x000e640000000c00 */
[----:B-1----:R-:W-:-:S04]  /*135a0*/  @!P0 FADD R2, R2, -24 ;  /* 0xc1c0000002028421 */ /* 0x002fc80000000000 */
[----:B------:R-:W-:-:S04]  /*135b0*/  FMUL R2, R2, 0.69314718246459960938 ;  /* 0x3f31721802027820 */ /* 0x000fc80000400000 */
[----:B------:R-:W-:-:S07]  /*135c0*/  FFMA R13, R5, UR4, R2 ;  /* 0x00000004050d7c23 */ /* 0x000fce0008000002 */
.L_x_48:
[----:B------:R-:W-:Y:S05]  /*135d0*/  BSYNC B0 ;  /* 0x0000000000007941 */ /* 0x000fea0003800000 */
.L_x_47:
[----:B------:R-:W-:Y:S01]  /*135e0*/  FSETP.NE.AND P0, PT, R16, -R17, PT ;  /* 0x800000111000720b */ /* 0x000fe20003f05000 */
[----:B------:R-:W-:Y:S01]  /*135f0*/  ULDC UR4, c[0x0][0x608] ;  /* 0x0001820000047ab9 */ /* 0x000fe20000000800 */
[----:B------:R-:W-:Y:S01]  /*13600*/  BSSY B0, `(.L_x_52) ;  /* 0x0000025000007945 */ /* 0x000fe20003800000 */
[----:B------:R-:W-:-:S04]  /*13610*/  FMUL R0, R0, UR4 ;  /* 0x0000000400007c20 */ /* 0x000fc80008400000 */
        /* <DEDUP_REMOVED lines=12> */
[----:B------:R-:W-:Y:S06]  /*136e0*/  @!P0 BRA `(.L_x_53) ;  /* 0x0000000000588947 */ /* 0x000fec0003800000 */
[----:B------:R-:W-:Y:S01]  /*136f0*/  IADD3 R0, R6, 0x1800000, RZ ;  /* 0x0180000006007810 */ /* 0x000fe20007ffe0ff */
[----:B------:R-:W-:Y:S03]  /*13700*/  BSSY B1, `(.L_x_54) ;  /* 0x000000d000017945 */ /* 0x000fe60003800000 */
[----:B------:R-:W-:-:S04]  /*13710*/  LOP3.LUT R0, R0, 0x7f800000, RZ, 0xc0, !PT ;  /* 0x7f80000000007812 */ /* 0x000fc800078ec0ff */
[----:B------:R-:W-:-:S13]  /*13720*/  ISETP.GT.U32.AND P0, PT, R0, 0x1ffffff, PT ;  /* 0x01ffffff0000780c */ /* 0x000fda0003f04070 */
[----:B------:R-:W-:Y:S05]  /*13730*/  @P0 BRA `(.L_x_55) ;  /* 0x0000000000140947 */ /* 0x000fea0003800000 */
[----:B------:R-:W-:Y:S02]  /*13740*/  MOV R2, R6 ;  /* 0x0000000600027202 */ /* 0x000fe40000000f00 */
[----:B------:R-:W-:-:S07]  /*13750*/  MOV R14, 0x13770 ;  /* 0x00013770000e7802 */ /* 0x000fce0000000f00 */
[----:B------:R-:W-:Y:S05]  /*13760*/  CALL.REL.NOINC `($__internal_0_$__cuda_sm20_rcp_rn_f32_slowpath) ;  /* 0x00000028009c7944 */ /* 0x000fea0003c00000 */
[----:B------:R-:W-:Y:S01]  /*13770*/  MOV R8, R0 ;  /* 0x0000000000087202 */ /* 0x000fe20000000f00 */
[----:B------:R-:W-:Y:S06]  /*13780*/  BRA `(.L_x_56) ;  /* 0x0000000000107947 */ /* 0x000fec0003800000 */
.L_x_55:
[----:B------:R-:W1:Y:S02]  /*13790*/  MUFU.RCP R3, R6 ;  /* 0x0000000600037308 */ /* 0x000e640000001000 */
[----:B-1----:R-:W-:-:S04]  /*137a0*/  FFMA R0, R6, R3, -1 ;  /* 0xbf80000006007423 */ /* 0x002fc80000000003 */
[----:B------:R-:W-:-:S04]  /*137b0*/  FADD.FTZ R0, -R0, -RZ ;  /* 0x800000ff00007221 */ /* 0x000fc80000010100 */
[----:B------:R-:W-:-:S07]  /*137c0*/  FFMA R8, R3, R0, R3 ;  /* 0x0000000003087223 */ /* 0x000fce0000000003 */
.L_x_56:
[----:B------:R-:W-:Y:S05]  /*137d0*/  BSYNC B1 ;  /* 0x0000000000017941 */ /* 0x000fea0003800000 */
.L_x_54:
[----:B------:R-:W-:Y:S01]  /*137e0*/  FSETP.GEU.AND P0, PT, |R6|, 1.175494350822287508e-38, PT ;  /* 0x008000000600780b */ /* 0x000fe20003f0e200 */
[----:B------:R-:W-:-:S12]  /*137f0*/  ULDC UR4, c[0x0][0x600] ;  /* 0x0001800000047ab9 */ /* 0x000fd80000000800 */
[----:B------:R-:W-:-:S04]  /*13800*/  @!P0 FMUL R6, R6, 16777216 ;  /* 0x4b80000006068820 */ /* 0x000fc80000400000 */
[----:B------:R-:W1:Y:S02]  /*13810*/  MUFU.LG2 R0, R6 ;  /* 0x0000000600007308 */ /* 0x000e640000000c00 */
[----:B-1----:R-:W-:-:S04]  /*13820*/  @!P0 FADD R0, R0, -24 ;  /* 0xc1c0000000008421 */ /* 0x002fc80000000000 */
[----:B------:R-:W-:-:S04]  /*13830*/  FMUL R0, R0, 0.69314718246459960938 ;  /* 0x3f31721800007820 */ /* 0x000fc80000400000 */
[----:B------:R-:W-:-:S07]  /*13840*/  FFMA R11, R7, UR4, R0 ;  /* 0x00000004070b7c23 */ /* 0x000fce0008000000 */
.L_x_53:
[----:B------:R-:W-:Y:S05]  /*13850*/  BSYNC B0 ;  /* 0x0000000000007941 */ /* 0x000fea0003800000 */
.L_x_52:
[----:B------:R-:W-:Y:S01]  /*13860*/  UISETP.NE.AND UP0, UPT, UR37, 0x1, UPT ;  /* 0x000000012500788c */ /* 0x000fe2000bf05270 */
[----:B------:R-:W1:Y:S01]  /*13870*/  S2R R2, SR_TID.X ;  /* 0x0000000000027919 */ /* 0x000e620000002100 */
[----:B------:R-:W-:Y:S02]  /*13880*/  ULDC.64 UR8, c[0x0][0x208] ;  /* 0x0000820000087ab9 */ /* 0x000fe40000000a00 */
[----:B------:R-:W-:-:S06]  /*13890*/  USEL UR4, URZ, 0x1, UP0 ;  /* 0x000000013f047887 */ /* 0x000fcc0008000000 */
[----:B------:R-:W-:Y:S01]  /*138a0*/  IMAD.U32 R0, RZ, RZ, UR4 ;  /* 0x00000004ff007e24 */ /* 0x000fe2000f8e00ff */
[----:B------:R-:W-:Y:S02]  /*138b0*/  ULDC UR4, c[0x0][0x608] ;  /* 0x0001820000047ab9 */ /* 0x000fe40000000800 */
[----:B------:R-:W-:Y:S02]  /*138c0*/  FMUL R8, R8, UR4 ;  /* 0x0000000408087c20 */ /* 0x000fe40008400000 */
[----:B------:R-:W-:-:S04]  /*138d0*/  SHF.L.U32 R0, R0, 0x1f, RZ ;  /* 0x0000001f00007819 */ /* 0x000fc800000006ff */
[----:B------:R-:W2:Y:S01]  /*138e0*/  SYNCS.PHASECHK.TRANS64.TRYWAIT P0, [UR19+0x8], R0 ;  /* 0x00000800ff0075a7 */ /* 0x000ea20008000153 */
[C---:B-1----:R-:W-:Y:S02]  /*138f0*/  LOP3.LUT P1, R18, R2.reuse, 0x3, RZ, 0xc0, !PT ;  /* 0x0000000302127812 */ /* 0x042fe4000782c0ff */
[----:B------:R-:W-:Y:S01]  /*13900*/  LOP3.LUT R16, R2, 0x7f, RZ, 0xc0, !PT ;  /* 0x0000007f02107812 */ /* 0x000fe200078ec0ff */
[----:B--2---:R-:W-:Y:S10]  /*13910*/  @!P0 BRA `(.L_x_57) ;  /* 0x0000002400a08947 */ /* 0x004ff40003800000 */
.L_x_109:
[----:B------:R-:W-:Y:S01]  /*13920*/  USHF.L.U32 UR42, UR42, 0x6, URZ ;  /* 0x000000062a2a7899 */ /* 0x000fe2000800063f */
[----:B------:R-:W-:Y:S01]  /*13930*/  BSSY B0, `(.L_x_58) ;  /* 0x0000018000007945 */ /* 0x000fe20003800000 */
[----:B------:R-:W-:-:S03]  /*13940*/  SHF.R.U32.HI R17, RZ, 0x5, R16 ;  /* 0x00000005ff117819 */ /* 0x000fc60000011610 */
[----:B------:R-:W-:Y:S07]  /*13950*/  @P1 BRA `(.L_x_59) ;  /* 0x0000000000541947 */ /* 0x000fee0003800000 */
[----:B------:R-:W2:Y:S01]  /*13960*/  S2UR UR4, SR_CTAID.Y ;  /* 0x00000000000479c3 */ /* 0x000ea20000002600 */
[----:B-1----:R-:W-:Y:S01]  /*13970*/  SHF.R.U32.HI R0, RZ, 0x2, R2 ;  /* 0x00000002ff007819 */ /* 0x002fe20000011602 */
[----:B------:R-:W-:Y:S01]  /*13980*/  ULDC.64 UR6, c[0x0][0x688] ;  /* 0x0001a20000067ab9 */ /* 0x000fe20000000a00 */
[----:B------:R-:W-:Y:S02]  /*13990*/  SHF.L.U32 R3, R17, 0x4, RZ ;  /* 0x0000000411037819 */ /* 0x000fe400000006ff */
[----:B------:R-:W-:-:S03]  /*139a0*/  LOP3.LUT R0, R0, 0x7, RZ, 0xc0, !PT ;  /* 0x0000000700007812 */ /* 0x000fc600078ec0ff */
[----:B------:R-:W1:Y:S01]  /*139b0*/  S2UR UR5, SR_CTAID.Z ;  /* 0x00000000000579c3 */ /* 0x000e620000002700 */
[----:B------:R-:W-:-:S04]  /*139c0*/  LOP3.LUT R0, R3, 0xfffffff0, R0, 0xe2, !PT ;  /* 0xfffffff003007812 */ /* 0x000fc800078ee200 */
[----:B------:R-:W-:-:S04]  /*139d0*/  IADD3 R3, R0, UR42, RZ ;  /* 0x0000002a00037c10 */ /* 0x000fc8000fffe0ff */
[----:B------:R-:W-:Y:S01]  /*139e0*/  IADD3 R2, R3, 0x8, RZ ;  /* 0x0000000803027810 */ /* 0x000fe20007ffe0ff */
[----:B--2---:R-:W-:-:S04]  /*139f0*/  UIMAD UR4, UR4, UR6, UR42 ;  /* 0x00000006040472a4 */ /* 0x004fc8000f8e022a */
[----:B-1----:R-:W-:-:S03]  /*13a00*/  UIMAD UR4, UR5, UR7, UR4 ;  /* 0x00000007050472a4 */ /* 0x002fc6000f8e0204 */
[----:B------:R-:W-:Y:S02]  /*13a10*/  ULDC UR5, c[0x0][0x288] ;  /* 0x0000a20000057ab9 */ /* 0x000fe40000000800 */
[----:B------:R-:W-:Y:S02]  /*13a20*/  ISETP.GE.U32.AND P0, PT, R3, UR5, PT ;  /* 0x0000000503007c0c */ /* 0x000fe4000bf06070 */
[----:B------:R-:W-:Y:S02]  /*13a30*/  IADD3 R0, P2, R0, UR4, RZ ;  /* 0x0000000400007c10 */ /* 0x000fe4000ff5e0ff */
[----:B------:R-:W-:Y:S01]  /*13a40*/  ISETP.GE.U32.AND P1, PT, R2, UR5, PT ;  /* 0x0000000502007c0c */ /* 0x000fe2000bf26070 */
[----:B------:R-:W-:Y:S02]  /*13a50*/  ULDC.64 UR4, c[0x0][0x680] ;  /* 0x0001a00000047ab9 */ /* 0x000fe40000000a00 */
[----:B------:R-:W-:Y:S01]  /*13a60*/  IMAD.X R3, RZ, RZ, RZ, P2 ;  /* 0x000000ffff037224 */ /* 0x000fe200010e06ff */
[----:B------:R-:W-:-:S04]  /*13a70*/  LEA R2, P2, R0, UR4, 0x2 ;  /* 0x0000000400027c11 */ /* 0x000fc8000f8410ff */
[----:B------:R-:W-:-:S05]  /*13a80*/  LEA.HI.X R3, R0, UR5, R3, 0x2, P2 ;  /* 0x0000000500037c11 */ /* 0x000fca00090f1403 */
[----:B------:R2:W-:Y:S04]  /*13a90*/  @!P0 STG.E desc[UR8][R2.64], R13 ;  /* 0x0000000d02008986 */ /* 0x0005e8000c101908 */
[----:B------:R2:W-:Y:S02]  /*13aa0*/  @!P1 STG.E desc[UR8][R2.64+0x20], R11 ;  /* 0x0000200b02009986 */ /* 0x0005e4000c101908 */
.L_x_59:
[----:B------:R-:W-:Y:S05]  /*13ab0*/  BSYNC B0 ;  /* 0x0000000000007941 */ /* 0x000fea0003800000 */
.L_x_58:
[----:B------:R-:W-:Y:S01]  /*13ac0*/  ULDC.64 UR4, c[0x0][0x730] ;  /* 0x0001cc0000047ab9 */ /* 0x000fe20000000a00 */
[-C--:B------:R-:W-:Y:S01]  /*13ad0*/  FMUL R170, R170, R8.reuse ;  /* 0x00000008aaaa7220 */ /* 0x080fe20000400000 */
[----:B------:R-:W-:Y:S01]  /*13ae0*/  ISETP.NE.U32.AND P0, PT, RZ, UR4, PT ;  /* 0x00000004ff007c0c */ /* 0x000fe2000bf05070 */
[-C--:B------:R-:W-:Y:S01]  /*13af0*/  FMUL R36, R171, R8.reuse ;  /* 0x00000008ab247220 */ /* 0x080fe20000400000 */
[-C--:B------:R-:W-:Y:S01]  /*13b00*/  FMUL R174, R174, R8.reuse ;  /* 0x00000008aeae7220 */ /* 0x080fe20000400000 */
[-C--:B------:R-:W-:Y:S01]  /*13b10*/  FMUL R38, R175, R8.reuse ;  /* 0x00000008af267220 */ /* 0x080fe20000400000 */
[----:B------:R-:W-:Y:S01]  /*13b20*/  ISETP.NE.AND.EX P0, PT, RZ, UR5, PT, P0 ;  /* 0x00000005ff007c0c */ /* 0x000fe2000bf05300 */
[-C--:B------:R-:W-:Y:S01]  /*13b30*/  FMUL R162, R162, R8.reuse ;  /* 0x00000008a2a27220 */ /* 0x080fe20000400000 */
[-C--:B------:R-:W-:Y:S01]  /*13b40*/  FMUL R40, R163, R8.reuse ;  /* 0x00000008a3287220 */ /* 0x080fe20000400000 */
[-C--:B------:R-:W-:Y:S01]  /*13b50*/  FMUL R166, R166, R8.reuse ;  /* 0x00000008a6a67220 */ /* 0x080fe20000400000 */
[-C--:B------:R-:W-:Y:S01]  /*13b60*/  FMUL R42, R167, R8.reuse ;  /* 0x00000008a72a7220 */ /* 0x080fe20000400000 */
[-C--:B------:R-:W-:Y:S01]  /*13b70*/  FMUL R154, R154, R8.reuse ;  /* 0x000000089a9a7220 */ /* 0x080fe20000400000 */
[-C--:B------:R-:W-:Y:S01]  /*13b80*/  FMUL R44, R155, R8.reuse ;  /* 0x000000089b2c7220 */ /* 0x080fe20000400000 */
[-C--:B------:R-:W-:Y:S01]  /*13b90*/  FMUL R158, R158, R8.reuse ;  /* 0x000000089e9e7220 */ /* 0x080fe20000400000 */
[----:B------:R-:W-:-:S05]  /*13ba0*/  FMUL R46, R159, R8 ;  /* 0x000000089f2e7220 */ /* 0x000fca0000400000 */
[----:B------:R-:W-:Y:S05]  /*13bb0*/  @P0 BRA `(.L_x_60) ;  /* 0x0000000000200947 */ /* 0x000fea0003800000 */
[----:B------:R-:W-:Y:S02]  /*13bc0*/  ULDC.64 UR4, c[0x0][0x728] ;  /* 0x0001ca0000047ab9 */ /* 0x000fe40000000a00 */
[----:B------:R-:W-:-:S04]  /*13bd0*/  ISETP.NE.U32.AND P0, PT, RZ, UR4, PT ;  /* 0x00000004ff007c0c */ /* 0x000fc8000bf05070 */
[----:B------:R-:W-:-:S13]  /*13be0*/  ISETP.NE.AND.EX P0, PT, RZ, UR5, PT, P0 ;  /* 0x00000005ff007c0c */ /* 0x000fda000bf05300 */
[----:B------:R-:W-:Y:S05]  /*13bf0*/  @!P0 BRA `(.L_x_61) ;  /* 0x00000000000c8947 */ /* 0x000fea0003800000 */
[----:B-12---:R-:W1:Y:S02]  /*13c00*/  LDC.64 R2, c[0x0][0x728] ;  /* 0x0001ca00ff027b82 */ /* 0x006e640000000a00 */
[----:B-1----:R4:W5:Y:S01]  /*13c10*/  LDG.E R2, desc[UR8][R2.64] ;  /* 0x0000000802027981 */ /* 0x002962000c1e1900 */
[----:B------:R-:W-:Y:S05]  /*13c20*/  BRA `(.L_x_60) ;  /* 0x0000000000047947 */ /* 0x000fea0003800000 */
.L_x_61:
[----:B--2---:R-:W3:Y:S02]  /*13c30*/  LDC R2, c[0x0][0x720] ;  /* 0x0001c800ff027b82 */ /* 0x004ee40000000800 */
.L_x_60:
[----:B-1----:R-:W-:Y:S02]  /*13c40*/  MOV R0, RZ ;  /* 0x000000ff00007202 */ /* 0x002fe40000000f00 */
[----:B---3-5:R-:W-:Y:S02]  /*13c50*/  MOV R27, R2 ;  /* 0x00000002001b7202 */ /* 0x028fe40000000f00 */
[----:B------:R-:W-:-:S13]  /*13c60*/  LOP3.LUT P0, RZ, R0, 0x9f, RZ, 0xc0, !PT ;  /* 0x0000009f00ff7812 */ /* 0x000fda000780c0ff */
[----:B------:R-:W-:Y:S05]  /*13c70*/  @!P0 BRA `(.L_x_62) ;  /* 0x0000000000408947 */ /* 0x000fea0003800000 */
[----:B------:R-:W-:Y:S01]  /*13c80*/  MOV R0, 0x0 ;  /* 0x0000000000007802 */ /* 0x000fe20000000f00 */
[----:B------:R-:W-:Y:S01]  /*13c90*/  ULDC.64 UR4, c[0x4][0x70] ;  /* 0x01001c0000047ab9 */ /* 0x000fe20000000a00 */
[----:B------:R-:W-:Y:S01]  /*13ca0*/  ULDC.64 UR6, c[0x4][0x8] ;  /* 0x0100020000067ab9 */ /* 0x000fe20000000a00 */
[----:B------:R-:W-:Y:S01]  /*13cb0*/  MOV R4, UR4 ;  /* 0x0000000400047c02 */ /* 0x000fe20008000f00 */
[----:B--2-4-:R1:W2:Y:S01]  /*13cc0*/  LDC.64 R2, c[0x4][R0] ;  /* 0x0100000000027b82 */ /* 0x0142a20000000a00 */
[----:B------:R-:W-:Y:S01]  /*13cd0*/  MOV R5, UR5 ;  /* 0x0000000500057c02 */ /* 0x000fe20008000f00 */
[----:B------:R-:W-:Y:S01]  /*13ce0*/  ULDC.64 UR4, c[0x4][0x78] ;  /* 0x01001e0000047ab9 */ /* 0x000fe20000000a00 */
[----:B------:R-:W-:Y:S01]  /*13cf0*/  MOV R10, UR6 ;  /* 0x00000006000a7c02 */ /* 0x000fe20008000f00 */
[----:B------:R-:W-:Y:S01]  /*13d00*/  IMAD.U32 R6, RZ, RZ, UR4 ;  /* 0x00000004ff067e24 */ /* 0x000fe2000f8e00ff */
[----:B------:R-:W-:Y:S01]  /*13d10*/  MOV R7, UR5 ;  /* 0x0000000500077c02 */ /* 0x000fe20008000f00 */
[----:B------:R-:W-:Y:S01]  /*13d20*/  IMAD.MOV.U32 R8, RZ, RZ, 0x70 ;  /* 0x00000070ff087424 */ /* 0x000fe200078e00ff */
[----:B------:R-:W-:-:S02]  /*13d30*/  MOV R11, UR7 ;  /* 0x00000007000b7c02 */ /* 0x000fc40008000f00 */
[----:B------:R-:W-:Y:S02]  /*13d40*/  MOV R12, 0x1 ;  /* 0x00000001000c7802 */ /* 0x000fe40000000f00 */
[----:B-1----:R-:W-:-:S07]  /*13d50*/  MOV R13, RZ ;  /* 0x000000ff000d7202 */ /* 0x002fce0000000f00 */
[----:B------:R-:W-:-:S07]  /*13d60*/  LEPC R20, `(.L_x_62) ;  /* 0x000000001014794e */ /* 0x000fce0000000000 */
[----:B--2---:R-:W-:Y:S05]  /*13d70*/  CALL.ABS.NOINC R2 ;  /* 0x0000000002007343 */ /* 0x004fea0003c00000 */
.L_x_62:
[----:B------:R-:W-:Y:S01]  /*13d80*/  MOV R19, UR36 ;  /* 0x0000002400137c02 */ /* 0x000fe20008000f00 */
[----:B------:R-:W-:-:S04]  /*13d90*/  IMAD.U32 R0, RZ, RZ, UR37 ;  /* 0x00000025ff007e24 */ /* 0x000fc8000f8e00ff */
[----:B------:R-:W-:-:S05]  /*13da0*/  IMAD R19, R0, 0x1100, R19 ;  /* 0x0000110000137824 */ /* 0x000fca00078e0213 */
[----:B------:R-:W-:-:S04]  /*13db0*/  IADD3 R22, R19, -0x1100, RZ ;  /* 0xffffef0013167810 */ /* 0x000fc80007ffe0ff */
        /* <DEDUP_REMOVED lines=9> */
[----:B------:R-:W-:Y:S01]  /*13e50*/  IMAD.U32 R6, RZ, RZ, UR6 ;  /* 0x00000006ff067e24 */ /* 0x000fe2000f8e00ff */
[----:B------:R-:W-:Y:S01]  /*13e60*/  MOV R7, UR7 ;  /* 0x0000000700077c02 */ /* 0x000fe20008000f00 */
[----:B------:R-:W-:Y:S01]  /*13e70*/  IMAD.MOV.U32 R8, RZ, RZ, 0x70 ;  /* 0x00000070ff087424 */ /* 0x000fe200078e00ff */
[----:B------:R-:W-:-:S02]  /*13e80*/  MOV R10, UR4 ;  /* 0x00000004000a7c02 */ /* 0x000fc40008000f00 */
[----:B------:R-:W-:Y:S02]  /*13e90*/  MOV R11, UR5 ;  /* 0x00000005000b7c02 */ /* 0x000fe40008000f00 */
[----:B------:R-:W-:Y:S02]  /*13ea0*/  MOV R12, 0x1 ;  /* 0x00000001000c7802 */ /* 0x000fe40000000f00 */
[----:B-1----:R-:W-:-:S07]  /*13eb0*/  MOV R13, RZ ;  /* 0x000000ff000d7202 */ /* 0x002fce0000000f00 */
[----:B------:R-:W-:-:S07]  /*13ec0*/  LEPC R20, `(.L_x_63) ;  /* 0x000000001014794e */ /* 0x000fce0000000000 */
[----:B--2---:R-:W-:Y:S05]  /*13ed0*/  CALL.ABS.NOINC R2 ;  /* 0x0000000002007343 */ /* 0x004fea0003c00000 */
.L_x_63:
[----:B------:R-:W1:Y:S01]  /*13ee0*/  S2R R5, SR_TID.X ;  /* 0x0000000000057919 */ /* 0x000e620000002100 */
[----:B------:R-:W-:Y:S01]  /*13ef0*/  ULDC.64 UR4, c[0x0][0x730] ;  /* 0x0001cc0000047ab9 */ /* 0x000fe20000000a00 */
[----:B------:R-:W-:Y:S01]  /*13f00*/  IADD3 R16, R16, 0x1f, RZ ;  /* 0x0000001f10107810 */ /* 0x000fe20007ffe0ff */
[----:B------:R-:W-:Y:S01]  /*13f10*/  IMAD R17, R17, 0x10, R18 ;  /* 0x0000001011117824 */ /* 0x000fe200078e0212 */
[----:B------:R-:W-:-:S04]  /*13f20*/  ISETP.NE.U32.AND P0, PT, RZ, UR4, PT ;  /* 0x00000004ff007c0c */ /* 0x000fc8000bf05070 */
[----:B------:R-:W-:-:S13]  /*13f30*/  ISETP.NE.AND.EX P0, PT, RZ, UR5, PT, P0 ;  /* 0x00000005ff007c0c */ /* 0x000fda000bf05300 */
[----:B------:R-:W3:Y:S01]  /*13f40*/  @P0 LDC R27, c[0x0][0x720] ;  /* 0x0001c800ff1b0b82 */ /* 0x000ee20000000800 */
[----:B------:R-:W-:Y:S02]  /*13f50*/  ISETP.GT.U32.AND P0, PT, R16, 0x3e, PT ;  /* 0x0000003e1000780c */ /* 0x000fe40003f04070 */
[----:B-1----:R-:W-:Y:S02]  /*13f60*/  SHF.L.U32 R0, R5, 0x4, RZ ;  /* 0x0000000405007819 */ /* 0x002fe400000006ff */
[----:B--2---:R-:W-:Y:S02]  /*13f70*/  SHF.R.U32.HI R2, RZ, 0x1, R5 ;  /* 0x00000001ff027819 */ /* 0x004fe40000011605 */
[C---:B----4-:R-:W-:Y:S02]  /*13f80*/  LOP3.LUT R3, R0.reuse, 0x40, RZ, 0xc0, !PT ;  /* 0x0000004000037812 */ /* 0x050fe400078ec0ff */
[----:B------:R-:W-:Y:S02]  /*13f90*/  LOP3.LUT R0, R0, 0x80, RZ, 0xc0, !PT ;  /* 0x0000008000007812 */ /* 0x000fe400078ec0ff */
[----:B------:R-:W-:-:S02]  /*13fa0*/  LOP3.LUT R4, R3, 0x8, R2, 0xf8, !PT ;  /* 0x0000000803047812 */ /* 0x000fc400078ef802 */
[----:B------:R-:W-:Y:S02]  /*13fb0*/  SHF.L.U32 R3, R5, 0x1, RZ ;  /* 0x0000000105037819 */ /* 0x000fe400000006ff */
[----:B------:R-:W-:Y:S01]  /*13fc0*/  LEA R2, R17, R0, 0x4 ;  /* 0x0000000011027211 */ /* 0x000fe200078e20ff */
[-C--:B---3--:R-:W-:Y:S01]  /*13fd0*/  FMUL R0, R168, R27.reuse ;  /* 0x0000001ba8007220 */ /* 0x088fe20000400000 */
[----:B------:R-:W-:Y:S01]  /*13fe0*/  LOP3.LUT R3, R4, 0x8, R3, 0x78, !PT ;  /* 0x0000000804037812 */ /* 0x000fe200078e7803 */
[-C--:B------:R-:W-:Y:S01]  /*13ff0*/  FMUL R5, R36, R27.reuse ;  /* 0x0000001b24057220 */ /* 0x080fe20000400000 */
[-C--:B------:R-:W-:Y:S01]  /*14000*/  FMUL R4, R172, R27.reuse ;  /* 0x0000001bac047220 */ /* 0x080fe20000400000 */
[-C--:B------:R-:W-:Y:S01]  /*14010*/  FMUL R7, R26, R27.reuse ;  /* 0x0000001b1a077220 */ /* 0x080fe20000400000 */
[-C--:B------:R-:W-:Y:S01]  /*14020*/  FMUL R6, R174, R27.reuse ;  /* 0x0000001bae067220 */ /* 0x080fe20000400000 */
[----:B------:R-:W-:Y:S02]  /*14030*/  IMAD.IADD R8, R2, 0x1, R3 ;  /* 0x0000000102087824 */ /* 0x000fe400078e0203 */
        /* <DEDUP_REMOVED lines=22> */
[----:B------:R-:W-:Y:S01]  /*141a0*/  F2FP.BF16.F32.PACK_AB R31, R9, R6 ;  /* 0x00000006091f723e */ /* 0x000fe200000010ff */
[----:B------:R-:W-:Y:S06]  /*141b0*/  @P0 BRA `(.L_x_64) ;  /* 0x0000000000040947 */ /* 0x000fec0003800000 */
[----:B------:R-:W-:-:S04]  /*141c0*/  DEPBAR.LE SB0, 0x1 ;  /* 0x000080400000791a */ /* 0x000fc80000000000 */
.L_x_64:
[----:B------:R-:W-:Y:S05]  /*141d0*/  WARPSYNC.ALL ;  /* 0x0000000000007948 */ /* 0x000fea0003800000 */
[----:B------:R-:W-:Y:S01]  /*141e0*/  BAR.SYNC.DEFER_BLOCKING 0x1, 0x80 ;  /* 0x0042000000007b1d */ /* 0x000fe20000010000 */
[C---:B------:R-:W-:Y:S02]  /*141f0*/  LEA R22, R8.reuse, R22, 0x1 ;  /* 0x0000001608167211 */ /* 0x040fe400078e08ff */
[----:B------:R-:W-:Y:S02]  /*14200*/  LEA R8, R8, R19, 0x1 ;  /* 0x0000001308087211 */ /* 0x000fe400078e08ff */
[----:B------:R-:W-:Y:S01]  /*14210*/  F2FP.BF16.F32.PACK_AB R4, R10, R11 ;  /* 0x0000000b0a04723e */ /* 0x000fe200000010ff */
[----:B------:R-:W-:Y:S01]  /*14220*/  BSSY B0, `(.L_x_65) ;  /* 0x0000018000007945 */ /* 0x000fe20003800000 */
[----:B------:R-:W-:-:S02]  /*14230*/  F2FP.BF16.F32.PACK_AB R5, R12, R13 ;  /* 0x0000000d0c05723e */ /* 0x000fc400000010ff */
[----:B------:R-:W-:Y:S02]  /*14240*/  F2FP.BF16.F32.PACK_AB R6, R14, R15 ;  /* 0x0000000f0e06723e */ /* 0x000fe400000010ff */
[----:B------:R-:W-:Y:S01]  /*14250*/  F2FP.BF16.F32.PACK_AB R7, R16, R17 ;  /* 0x000000111007723e */ /* 0x000fe200000010ff */
[----:B------:R1:W-:Y:S01]  /*14260*/  STSM.16.M88.4 [R8+-0x1100], R28 ;  /* 0xffef001c08007844 */ /* 0x0003e20000000200 */
[----:B------:R-:W-:Y:S01]  /*14270*/  @!PT LDS RZ, [RZ] ;  /* 0x00000000fffff984 */ /* 0x000fe20000000800 */
[----:B------:R-:W-:Y:S01]  /*14280*/  @!PT LDS RZ, [RZ] ;  /* 0x00000000fffff984 */ /* 0x000fe20000000800 */
[----:B------:R-:W-:Y:S01]  /*14290*/  @!PT LDS RZ, [RZ] ;  /* 0x00000000fffff984 */ /* 0x000fe20000000800 */
[----:B------:R-:W-:Y:S01]  /*142a0*/  @!PT LDS RZ, [RZ] ;  /* 0x00000000fffff984 */ /* 0x000fe20000000800 */
[----:B------:R2:W-:Y:S06]  /*142b0*/  MEMBAR.ALL.CTA ;  /* 0x0000000000007992 */ /* 0x0005ec0000008000 */
[----:B--2---:R-:W2:Y:S02]  /*142c0*/  FENCE.VIEW.ASYNC.S ;  /* 0x00000000000073c6 */ /* 0x004ea40000000000 */
[----:B--2---:R-:W-:Y:S06]  /*142d0*/  BAR.SYNC.DEFER_BLOCKING 0x1, 0x80 ;  /* 0x0042000000007b1d */ /* 0x004fec0000010000 */
[----:B------:R-:W-:Y:S05]  /*142e0*/  @P0 BRA `(.L_x_66) ;  /* 0x00000000002c0947 */ /* 0x000fea0003800000 */
[----:B------:R-:W-:Y:S01]  /*142f0*/  S2UR UR44, SR_CTAID.Z ;  /* 0x00000000002c79c3 */ /* 0x000fe20000002700 */
[----:B------:R-:W-:Y:S01]  /*14300*/  R2UR UR40, R19 ;  /* 0x00000000132872ca */ /* 0x000fe200000e0000 */
[----:B------:R-:W-:Y:S01]  /*14310*/  ULDC.64 UR4, c[0x0][0x198] ;  /* 0x0000660000047ab9 */ /* 0x000fe20000000a00 */
[----:B------:R-:W-:Y:S01]  /*14320*/  UMOV UR41, URZ ;  /* 0x0000003f00297c82 */ /* 0x000fe20008000000 */
[----:B------:R-:W-:-:S04]  /*14330*/  UIADD3 UR4, UP0, UR4, 0x670, URZ ;  /* 0x0000067004047890 */ /* 0x000fc8000ff1e03f */
[----:B------:R-:W2:Y:S01]  /*14340*/  S2UR UR43, SR_CTAID.Y ;  /* 0x00000000002b79c3 */ /* 0x000ea20000002600 */
[----:B------:R-:W-:-:S05]  /*14350*/  UIADD3.X UR5, URZ, UR5, URZ, UP0, !UPT ;  /* 0x000000053f057290 */ /* 0x000fca00087fe43f */
[----:B------:R-:W-:-:S09]  /*14360*/  UIADD3 UR40, UR40, -0x1100, URZ ;  /* 0xffffef0028287890 */ /* 0x000fd2000fffe03f */
[----:B--2---:R2:W-:Y:S01]  /*14370*/  UTMASTG.4D [UR40], [UR4] ;  /* 0x00000028040073b5 */ /* 0x0045e20008018000 */
[----:B------:R0:W-:Y:S01]  /*14380*/  UTMACMDFLUSH ;  /* 0x00000000000079b7 */ /* 0x0001e20000000000 */
[----:B--2---:R-:W-:-:S04]  /*14390*/  DEPBAR.LE SB0, 0x1 ;  /* 0x000080400000791a */ /* 0x004fc80000000000 */
.L_x_66:
[----:B------:R-:W-:Y:S05]  /*143a0*/  BSYNC B0 ;  /* 0x0000000000007941 */ /* 0x000fea0003800000 */
.L_x_65:
[----:B------:R-:W-:Y:S01]  /*143b0*/  BAR.SYNC.DEFER_BLOCKING 0x1, 0x80 ;  /* 0x0042000000007b1d */ /* 0x000fe20000010000 */
[----:B-1----:R-:W-:Y:S02]  /*143c0*/  F2FP.BF16.F32.PACK_AB R8, R18, R21 ;  /* 0x000000151208723e */ /* 0x002fe400000010ff */
[----:B------:R-:W-:Y:S02]  /*143d0*/  F2FP.BF16.F32.PACK_AB R9, R20, R23 ;  /* 0x000000171409723e */ /* 0x000fe400000010ff */
[----:B------:R-:W-:Y:S01]  /*143e0*/  F2FP.BF16.F32.PACK_AB R10, R24, R25 ;  /* 0x00000019180a723e */ /* 0x000fe200000010ff */
[----:B------:R-:W-:Y:S01]  /*143f0*/  BSSY B0, `(.L_x_67) ;  /* 0x0000016000007945 */ /* 0x000fe20003800000 */
[----:B------:R-:W-:Y:S01]  /*14400*/  F2FP.BF16.F32.PACK_AB R11, R26, R27 ;  /* 0x0000001b1a0b723e */ /* 0x000fe200000010ff */
[----:B------:R1:W-:Y:S01]  /*14410*/  STSM.16.M88.4 [R22+0x800], R4 ;  /* 0x0008000416007844 */ /* 0x0003e20000000200 */
        /* <DEDUP_REMOVED lines=11> */
[----:B------:R-:W-:Y:S01]  /*144d0*/  UMOV UR41, 0x10 ;  /* 0x0000001000297882 */ /* 0x000fe20000000000 */
[----:B------:R-:W-:-:S04]  /*144e0*/  UIADD3 UR4, UP0, UR4, 0x670, URZ ;  /* 0x0000067004047890 */ /* 0x000fc8000ff1e03f */
[----:B------:R-:W2:Y:S01]  /*144f0*/  S2UR UR43, SR_CTAID.Y ;  /* 0x00000000002b79c3 */ /* 0x000ea20000002600 */
[----:B------:R-:W-:-:S05]  /*14500*/  UIADD3.X UR5, URZ, UR5, URZ, UP0, !UPT ;  /* 0x000000053f057290 */ /* 0x000fca00087fe43f */
[----:B------:R-:W-:-:S09]  /*14510*/  UIADD3 UR40, UR40, -0x900, URZ ;  /* 0xfffff70028287890 */ /* 0x000fd2000fffe03f */
[----:B--2---:R2:W-:Y:S01]  /*14520*/  UTMASTG.4D [UR40], [UR4] ;  /* 0x00000028040073b5 */ /* 0x0045e20008018000 */
[----:B------:R0:W-:Y:S01]  /*14530*/  UTMACMDFLUSH ;  /* 0x00000000000079b7 */ /* 0x0001e20000000000 */
[----:B--2---:R-:W-:-:S04]  /*14540*/  DEPBAR.LE SB0, 0x1 ;  /* 0x000080400000791a */ /* 0x004fc80000000000 */
.L_x_68:
[----:B------:R-:W-:Y:S05]  /*14550*/  BSYNC B0 ;  /* 0x0000000000007941 */ /* 0x000fea0003800000 */
.L_x_67:
[----:B------:R-:W-:Y:S06]  /*14560*/  BAR.SYNC.DEFER_BLOCKING 0x1, 0x80 ;  /* 0x0042000000007b1d */ /* 0x000fec0000010000 */
[----:B------:R-:W-:Y:S01]  /*14570*/  BSSY B0, `(.L_x_69) ;  /* 0x0000015000007945 */ /* 0x000fe20003800000 */
[----:B------:R2:W-:Y:S01]  /*14580*/  STSM.16.M88.4 [R22], R8 ;  /* 0x0000000816007844 */ /* 0x0005e20000000200 */
[----:B------:R-:W-:Y:S01]  /*14590*/  @!PT LDS RZ, [RZ] ;  /* 0x00000000fffff984 */ /* 0x000fe20000000800 */
[----:B------:R-:W-:Y:S01]  /*145a0*/  @!PT LDS RZ, [RZ] ;  /* 0x00000000fffff984 */ /* 0x000fe20000000800 */
[----:B------:R-:W-:Y:S01]  /*145b0*/  @!PT LDS RZ, [RZ] ;  /* 0x00000000fffff984 */ /* 0x000fe20000000800 */
[----:B------:R-:W-:Y:S01]  /*145c0*/  @!PT LDS RZ, [RZ] ;  /* 0x00000000fffff984 */ /* 0x000fe20000000800 */
[----:B------:R3:W-:Y:S06]  /*145d0*/  MEMBAR.ALL.CTA ;  /* 0x0000000000007992 */ /* 0x0007ec0000008000 */
[----:B---3--:R-:W3:Y:S02]  /*145e0*/  FENCE.VIEW.ASYNC.S ;  /* 0x00000000000073c6 */ /* 0x008ee40000000000 */
[----:B---3--:R-:W-:Y:S06]  /*145f0*/  BAR.SYNC.DEFER_BLOCKING 0x1, 0x80 ;  /* 0x0042000000007b1d */ /* 0x008fec0000010000 */
[----:B------:R-:W-:Y:S05]  /*14600*/  @P0 BRA `(.L_x_70) ;  /* 0x00000000002c0947 */ /* 0x000fea0003800000 */
[----:B------:R-:W-:Y:S01]  /*14610*/  S2UR UR12, SR_CTAID.Z ;  /* 0x00000000000c79c3 */ /* 0x000fe20000002700 */
[----:B------:R-:W-:Y:S01]  /*14620*/  R2UR UR8, R19 ;  /* 0x00000000130872ca */ /* 0x000fe200000e0000 */
[----:B------:R-:W-:Y:S01]  /*14630*/  ULDC.64 UR4, c[0x0][0x198] ;  /* 0x0000660000047ab9 */ /* 0x000fe20000000a00 */
[----:B------:R-:W-:Y:S01]  /*14640*/  UMOV UR9, 0x20 ;  /* 0x0000002000097882 */ /* 0x000fe20000000000 */
[----:B------:R-:W-:Y:S01]  /*14650*/  UIADD3 UR4, UP0, UR4, 0x670, URZ ;  /* 0x0000067004047890 */ /* 0x000fe2000ff1e03f */
[----:B------:R-:W-:-:S03]  /*14660*/  UMOV UR10, UR42 ;  /* 0x0000002a000a7c82 */ /* 0x000fc60008000000 */
[----:B------:R-:W3:Y:S01]  /*14670*/  S2UR UR11, SR_CTAID.Y ;  /* 0x00000000000b79c3 */ /* 0x000ee20000002600 */
[----:B------:R-:W-:-:S05]  /*14680*/  UIADD3.X UR5, URZ, UR5, URZ, UP0, !UPT ;  /* 0x000000053f057290 */ /* 0x000fca00087fe43f */
[----:B------:R-:W-:-:S09]  /*14690*/  UIADD3 UR8, UR8, -0x1100, URZ ;  /* 0xffffef0008087890 */ /* 0x000fd2000fffe03f */
[----:B---3--:R3:W-:Y:S02]  /*146a0*/  UTMASTG.4D [UR8], [UR4] ;  /* 0x00000008040073b5 */ /* 0x0087e40008018000 */
[----:B---3--:R0:W-:Y:S02]  /*146b0*/  UTMACMDFLUSH ;  /* 0x00000000000079b7 */ /* 0x0081e40000000000 */
.L_x_70:
[----:B------:R-:W-:Y:S05]  /*146c0*/  BSYNC B0 ;  /* 0x0000000000007941 */ /* 0x000fea0003800000 */
.L_x_69:
[----:B------:R-:W-:Y:S01]  /*146d0*/  UIADD3 UR37, UR37, -0x1, URZ ;  /* 0xffffffff25257890 */ /* 0x000fe2000fffe03f */
[----:B------:R-:W-:-:S04]  /*146e0*/  DEPBAR.LE SB0, 0x0 ;  /* 0x000080000000791a */ /* 0x000fc80000000000 */
[----:B------:R-:W-:-:S04]  /*146f0*/  USHF.L.U32 UR4, UR37, 0x3, URZ ;  /* 0x0000000325047899 */ /* 0x000fc8000800063f */
[----:B------:R-:W-:-:S04]  /*14700*/  ULOP3.LUT UR4, UR4, 0x8, URZ, 0xe2, !UPT ;  /* 0x0000000804047892 */ /* 0x000fc8000f8ee23f */
[----:B------:R-:W-:-:S06]  /*14710*/  ULOP3.LUT UR4, UR4, 0x18, URZ, 0x3c, !UPT ;  /* 0x0000001804047892 */ /* 0x000fcc000f8e3c3f */
[----:B------:R-:W-:-:S04]  /*14720*/  MOV R0, UR4 ;  /* 0x0000000400007c02 */ /* 0x000fc80008000f00 */
[----:B------:R-:W-:Y:S01]  /*14730*/  SYNCS.ARRIVE.TRANS64.A1T0 RZ, [R0+UR36+0x21090], RZ ;  /* 0x021090ff00ff79a7 */ /* 0x000fe20008100024 */
[----:B------:R-:W-:Y:S05]  /*14740*/  EXIT ;  /* 0x000000000000794d */ /* 0x000fea0003800000 */
.L_x_6:
[----:B------:R-:W-:-:S08]  /*14750*/  UISETP.NE.AND UP0, UPT, UR5, 0x1, UPT ;  /* 0x000000010500788c */ /* 0x000fd0000bf05270 */
[----:B------:R-:W1:-:S00]  /*14760*/  USETMAXREG.DEALLOC.CTAPOOL 0x18 ;  /* 0x00000018000079c8 */ /* 0x000e4000080e0500 */
[----:B------:R-:W-:-:S13]  /*14770*/  PLOP3.LUT P0, PT, PT, PT, UP0, 0x80, 0x0 ;  /* 0x000000000000781c */ /* 0x000fda0003f0f008 */
[----:B------:R-:W-:Y:S05]  /*14780*/  @P0 EXIT ;  /* 0x000000000000094d */ /* 0x000fea0003800000 */
[----:B------:R-:W2:Y:S01]  /*14790*/  S2UR UR11, SR_CTAID.X ;  /* 0x00000000000b79c3 */ /* 0x000ea20000002500 */
[----:B------:R-:W-:Y:S01]  /*147a0*/  ELECT P3, URZ, PT ;  /* 0x00000000003f782f */ /* 0x000fe20003860000 */
[----:B------:R-:W-:Y:S01]  /*147b0*/  BSSY B0, `(.L_x_71) ;  /* 0x0000035000007945 */ /* 0x000fe20003800000 */
[----:B-1----:R-:W-:Y:S01]  /*147c0*/  IMAD.MOV.U32 R2, RZ, RZ, RZ ;  /* 0x000000ffff027224 */ /* 0x002fe200078e00ff */
[----:B------:R-:W-:Y:S02]  /*147d0*/  MOV R8, RZ ;  /* 0x000000ff00087202 */ /* 0x000fe40000000f00 */
[----:B------:R-:W-:Y:S02]  /*147e0*/  MOV R4, RZ ;  /* 0x000000ff00047202 */ /* 0x000fe40000000f00 */
[----:B------:R-:W1:Y:S08]  /*147f0*/  S2UR UR36, SR_CTAID.Y ;  /* 0x00000000002479c3 */ /* 0x000e700000002600 */
[----:B------:R-:W3:Y:S01]  /*14800*/  S2UR UR37, SR_CTAID.Z ;  /* 0x00000000002579c3 */ /* 0x000ee20000002700 */
[----:B--2---:R-:W-:Y:S01]  /*14810*/  USHF.L.U32 UR11, UR11, 0x7, URZ ;  /* 0x000000070b0b7899 */ /* 0x004fe2000800063f */
[----:B------:R-:W-:Y:S11]  /*14820*/  @!P3 BRA `(.L_x_72) ;  /* 0x0000000000b4b947 */ /* 0x000ff60003800000 */
[----:B------:R-:W2:Y:S01]  /*14830*/  S2R R4, SR_CgaCtaId ;  /* 0x0000000000047919 */ /* 0x000ea20000008800 */
[----:B------:R-:W-:Y:S02]  /*14840*/  MOV R3, 0x400 ;  /* 0x0000040000037802 */ /* 0x000fe40000000f00 */
[----:B------:R-:W-:Y:S02]  /*14850*/  MOV R5, 0x1 ;  /* 0x0000000100057802 */ /* 0x000fe40000000f00 */
[----:B--2---:R-:W-:Y:S02]  /*14860*/  LEA R4, R4, R3, 0x18 ;  /* 0x0000000304047211 */ /* 0x004fe400078ec0ff */
[----:B------:R-:W-:-:S04]  /*14870*/  SHF.L.U32 R3, R5, 0x1f, RZ ;  /* 0x0000001f05037819 */ /* 0x000fc800000006ff */
[----:B------:R-:W2:Y:S02]  /*14880*/  SYNCS.PHASECHK.TRANS64.TRYWAIT P0, [R4+URZ+0x21060], R3 ;  /* 0x02106003040075a7 */ /* 0x000ea4000800017f */
[----:B--2---:R-:W-:Y:S05]  /*14890*/  @!P0 BRA `(.L_x_73) ;  /* 0x0000001400d88947 */ /* 0x004fea0003800000 */
.L_x_110:
[----:B------:R-:W-:Y:S01]  /*148a0*/  ULOP3.LUT UR5, UR4, 0x2, URZ, 0xfc, !UPT ;  /* 0x0000000204057892 */ /* 0x000fe2000f8efc3f */
[----:B--2---:R-:W-:-:S03]  /*148b0*/  @P2 IMAD.MOV.U32 R3, RZ, RZ, 0x1800 ;  /* 0x00001800ff032424 */ /* 0x004fc600078e00ff */
[----:B------:R-:W-:Y:S01]  /*148c0*/  UPRMT UR5, UR5, 0x9910, URZ ;  /* 0x0000991005057896 */ /* 0x000fe2000800003f */
[----:B------:R2:W-:Y:S03]  /*148d0*/  @P2 SYNCS.ARRIVE.TRANS64 RZ, [R4+URZ+0x21050], R3 ;  /* 0x0210500304ff29a7 */ /* 0x0005e6000800003f */
[----:B------:R-:W-:-:S06]  /*148e0*/  UISETP.NE.AND UP0, UPT, UR5, 0x2, UPT ;  /* 0x000000020500788c */ /* 0x000fcc000bf05270 */
[----:B------:R-:W-:-:S13]  /*148f0*/  PLOP3.LUT P0, PT, PT, PT, UP0, 0x80, 0x0 ;  /* 0x000000000000781c */ /* 0x000fda0003f0f008 */
[----:B--2---:R-:W-:Y:S05]  /*14900*/  @P0 BRA `(.L_x_74) ;  /* 0x0000000000040947 */ /* 0x004fea0003800000 */
[----:B-1-3--:R-:W-:Y:S01]  /*14910*/  BPT.TRAP 0x1 ;  /* 0x000000040000795c */ /* 0x00afe20000300000 */
.L_x_74:
[----:B------:R-:W-:-:S04]  /*14920*/  LOP3.LUT P0, RZ, R0, 0x1f, RZ, 0xc0, !PT ;  /* 0x0000001f00ff7812 */ /* 0x000fc8000780c0ff */
[----:B------:R-:W-:-:S13]  /*14930*/  PLOP3.LUT P0, PT, P0, P2, PT, 0x2a, 0x0 ;  /* 0x000000000000781c */ /* 0x000fda0000704572 */
[----:B------:R-:W-:Y:S05]  /*14940*/  @P0 BRA `(.L_x_75) ;  /* 0x0000000000040947 */ /* 0x000fea0003800000 */
[----:B-1-3--:R-:W-:Y:S01]  /*14950*/  BPT.TRAP 0x1 ;  /* 0x000000040000795c */ /* 0x00afe20000300000 */
.L_x_75:
[----:B------:R-:W-:Y:S01]  /*14960*/  R2UR UR8, R4 ;  /* 0x00000000040872ca */ /* 0x000fe200000e0000 */
[----:B------:R-:W-:Y:S01]  /*14970*/  ULDC.64 UR6, c[0x0][0x198] ;  /* 0x0000660000067ab9 */ /* 0x000fe20000000a00 */
[----:B------:R-:W-:Y:S01]  /*14980*/  UMOV UR14, 0x0 ;  /* 0x00000000000e7882 */ /* 0x000fe20000000000 */
[----:B------:R-:W-:Y:S01]  /*14990*/  UIADD3 UR6, UP0, UR6, 0xf0, URZ ;  /* 0x000000f006067890 */ /* 0x000fe2000ff1e03f */
[----:B------:R-:W-:Y:S01]  /*149a0*/  MOV R4, 0x1 ;  /* 0x0000000100047802 */ /* 0x000fe20000000f00 */
[----:B------:R-:W-:Y:S01]  /*149b0*/  UMOV UR15, 0x10000000 ;  /* 0x10000000000f7882 */ /* 0x000fe20000000000 */
[----:B------:R-:W-:Y:S01]  /*149c0*/  UMOV UR10, URZ ;  /* 0x0000003f000a7c82 */ /* 0x000fe20008000000 */
[----:B------:R-:W-:Y:S01]  /*149d0*/  UIADD3.X UR7, URZ, UR7, URZ, UP0, !UPT ;  /* 0x000000073f077290 */ /* 0x000fe200087fe43f */
[----:B------:R-:W-:Y:S01]  /*149e0*/  MOV R8, 0x40 ;  /* 0x0000004000087802 */ /* 0x000fe20000000f00 */
[----:B-1----:R-:W-:Y:S01]  /*149f0*/  UMOV UR12, UR36 ;  /* 0x00000024000c7c82 */ /* 0x002fe20008000000 */
[----:B---3--:R-:W-:Y:S01]  /*14a00*/  UMOV UR13, UR37 ;  /* 0x00000025000d7c82 */ /* 0x008fe20008000000 */
[----:B------:R-:W-:Y:S01]  /*14a10*/  UMOV UR18, 0x10 ;  /* 0x0000001000127882 */ /* 0x000fe20000000000 */
[----:B------:R-:W-:Y:S01]  /*14a20*/  UMOV UR19, UR11 ;  /* 0x0000000b00137c82 */ /* 0x000fe20008000000 */
[----:B------:R-:W-:-:S02]  /*14a30*/  UIADD3 UR9, UR8, 0x21050, URZ ;  /* 0x0002105008097890 */ /* 0x000fc4000fffe03f */
[----:B------:R-:W-:Y:S02]  /*14a40*/  UIADD3 UR16, UR8, 0x800, URZ ;  /* 0x0000080008107890 */ /* 0x000fe4000fffe03f */
[----:B------:R-:W-:Y:S01]  /*14a50*/  UIADD3 UR32, UR8, 0x1000, URZ ;  /* 0x0000100008207890 */ /* 0x000fe2000fffe03f */
[----:B------:R-:W-:Y:S01]  /*14a60*/  UMOV UR20, UR36 ;  /* 0x0000002400147c82 */ /* 0x000fe20008000000 */
[----:B------:R-:W-:Y:S01]  /*14a70*/  UMOV UR21, UR37 ;  /* 0x0000002500157c82 */ /* 0x000fe20008000000 */
[----:B------:R-:W-:Y:S01]  /*14a80*/  UMOV UR17, UR9 ;  /* 0x0000000900117c82 */ /* 0x000fe20008000000 */
[----:B------:R-:W-:Y:S01]  /*14a90*/  UMOV UR34, 0x20 ;  /* 0x0000002000227882 */ /* 0x000fe20000000000 */
[----:B------:R-:W-:Y:S01]  /*14aa0*/  UMOV UR35, UR11 ;  /* 0x0000000b00237c82 */ /* 0x000fe20008000000 */
[----:B------:R-:W-:Y:S01]  /*14ab0*/  UMOV UR33, UR9 ;  /* 0x0000000900217c82 */ /* 0x000fe20008000000 */
[----:B------:R2:W-:Y:S01]  /*14ac0*/  UTMALDG.4D [UR8], [UR6], desc[UR14] ;  /* 0x00000e08060075b4 */ /* 0x0005e20008019000 */
[----:B------:R2:W-:Y:S01]  /*14ad0*/  UTMALDG.4D [UR16], [UR6], desc[UR14] ;  /* 0x00000e10060075b4 */ /* 0x0005e20008019000 */
[----:B------:R2:W-:Y:S02]  /*14ae0*/  UTMALDG.4D [UR32], [UR6], desc[UR14] ;  /* 0x00000e20060075b4 */ /* 0x0005e40008019000 */
[----:B--2---:R-:W-:Y:S01]  /*14af0*/  NOP ;  /* 0x0000000000007918 */ /* 0x004fe20000000000 */
.L_x_72:
[----:B-1-3--:R-:W-:Y:S05]  /*14b00*/  BSYNC B0 ;  /* 0x0000000000007941 */ /* 0x00afea0003800000 */
.L_x_71:
[----:B------:R-:W1:Y:S01]  /*14b10*/  LDC R3, c[0x0][0x28c] ;  /* 0x0000a300ff037b82 */ /* 0x000e620000000800 */
[----:B------:R-:W-:Y:S01]  /*14b20*/  BSSY B0, `(.L_x_76) ;  /* 0x0000031000007945 */ /* 0x000fe20003800000 */
[----:B-1----:R-:W-:-:S13]  /*14b30*/  ISETP.GT.AND P4, PT, R3, RZ, P3 ;  /* 0x000000ff0300720c */ /* 0x002fda0001f84270 */
[----:B------:R-:W-:Y:S05]  /*14b40*/  @!P4 BRA `(.L_x_77) ;  /* 0x0000000000b8c947 */ /* 0x000fea0003800000 */
[----:B------:R-:W1:Y:S01]  /*14b50*/  S2R R5, SR_CgaCtaId ;  /* 0x0000000000057919 */ /* 0x000e620000008800 */
[----:B------:R-:W-:-:S04]  /*14b60*/  MOV R2, 0x400 ;  /* 0x0000040000027802 */ /* 0x000fc80000000f00 */
[----:B-1----:R-:W-:Y:S02]  /*14b70*/  LEA R5, R5, R2, 0x18 ;  /* 0x0000000205057211 */ /* 0x002fe400078ec0ff */
[----:B------:R-:W-:-:S04]  /*14b80*/  MOV R2, 0x1 ;  /* 0x0000000100027802 */ /* 0x000fc80000000f00 */
[----:B------:R-:W-:-:S04]  /*14b90*/  SHF.L.U32 R2, R2, 0x1f, RZ ;  /* 0x0000001f02027819 */ /* 0x000fc800000006ff */
[----:B------:R-:W1:Y:S02]  /*14ba0*/  SYNCS.PHASECHK.TRANS64.TRYWAIT P0, [R5+URZ+0x21028], R2 ;  /* 0x02102802050075a7 */ /* 0x000e64000800017f */
[----:B-1----:R-:W-:Y:S05]  /*14bb0*/  @!P0 BRA `(.L_x_78) ;  /* 0x0000001400248947 */ /* 0x002fea0003800000 */
.L_x_111:
[----:B------:R-:W-:Y:S01]  /*14bc0*/  ULOP3.LUT UR5, UR4, 0x2, URZ, 0xfc, !UPT ;  /* 0x0000000204057892 */ /* 0x000fe2000f8efc3f */
[----:B-1----:R-:W-:-:S03]  /*14bd0*/  @P2 IMAD.MOV.U32 R2, RZ, RZ, 0x6000 ;  /* 0x00006000ff022424 */ /* 0x002fc600078e00ff */
[----:B------:R-:W-:Y:S01]  /*14be0*/  UPRMT UR5, UR5, 0x9910, URZ ;  /* 0x0000991005057896 */ /* 0x000fe2000800003f */
[----:B------:R1:W-:Y:S03]  /*14bf0*/  @P2 SYNCS.ARRIVE.TRANS64 RZ, [R5+URZ+0x21000], R2 ;  /* 0x0210000205ff29a7 */ /* 0x0003e6000800003f */
[----:B------:R-:W-:-:S06]  /*14c00*/  UISETP.NE.AND UP0, UPT, UR5, 0x2, UPT ;  /* 0x000000020500788c */ /* 0x000fcc000bf05270 */
[----:B------:R-:W-:-:S13]  /*14c10*/  PLOP3.LUT P0, PT, PT, PT, UP0, 0x80, 0x0 ;  /* 0x000000000000781c */ /* 0x000fda0003f0f008 */
[----:B-1----:R-:W-:Y:S05]  /*14c20*/  @P0 BRA `(.L_x_79) ;  /* 0x0000000000040947 */ /* 0x002fea0003800000 */
[----:B------:R-:W-:Y:S01]  /*14c30*/  BPT.TRAP 0x1 ;  /* 0x000000040000795c */ /* 0x000fe20000300000 */
.L_x_79:
[----:B------:R-:W-:-:S04]  /*14c40*/  LOP3.LUT P0, RZ, R0, 0x1f, RZ, 0xc0, !PT ;  /* 0x0000001f00ff7812 */ /* 0x000fc8000780c0ff */
[----:B------:R-:W-:-:S13]  /*14c50*/  PLOP3.LUT P0, PT, P0, P2, PT, 0x2a, 0x0 ;  /* 0x000000000000781c */ /* 0x000fda0000704572 */
[----:B------:R-:W-:Y:S05]  /*14c60*/  @P0 BRA `(.L_x_80) ;  /* 0x0000000000040947 */ /* 0x000fea0003800000 */
[----:B------:R-:W-:Y:S01]  /*14c70*/  BPT.TRAP 0x1 ;  /* 0x000000040000795c */ /* 0x000fe20000300000 */
.L_x_80:
[----:B------:R-:W-:Y:S01]  /*14c80*/  R2UR UR16, R5 ;  /* 0x00000000051072ca */ /* 0x000fe200000e0000 */
[----:B------:R-:W-:Y:S01]  /*14c90*/  ULDC.64 UR6, c[0x0][0x198] ;  /* 0x0000660000067ab9 */ /* 0x000fe20000000a00 */
[----:B------:R-:W-:Y:S01]  /*14ca0*/  UMOV UR35, URZ ;  /* 0x0000003f00237c82 */ /* 0x000fe20008000000 */
[----:B------:R-:W-:Y:S01]  /*14cb0*/  UIADD3 UR6, UP0, UR6, 0x1f0, URZ ;  /* 0x000001f006067890 */ /* 0x000fe2000ff1e03f */
[----:B------:R-:W-:Y:S01]  /*14cc0*/  MOV R2, 0x1 ;  /* 0x0000000100027802 */ /* 0x000fe20000000f00 */
[----:B------:R-:W-:Y:S01]  /*14cd0*/  UMOV UR8, 0x0 ;  /* 0x0000000000087882 */ /* 0x000fe20000000000 */
[----:B------:R-:W-:Y:S01]  /*14ce0*/  UMOV UR9, 0x10000000 ;  /* 0x1000000000097882 */ /* 0x000fe20000000000 */
[----:B------:R-:W-:Y:S01]  /*14cf0*/  UIADD3.X UR7, URZ, UR7, URZ, UP0, !UPT ;  /* 0x000000073f077290 */ /* 0x000fe200087fe43f */
[----:B------:R-:W-:Y:S01]  /*14d00*/  UMOV UR34, URZ ;  /* 0x0000003f00227c82 */ /* 0x000fe20008000000 */
[----:B------:R-:W-:Y:S01]  /*14d10*/  UMOV UR26, 0x10 ;  /* 0x00000010001a7882 */ /* 0x000fe20000000000 */
[----:B------:R-:W-:Y:S01]  /*14d20*/  UMOV UR28, UR36 ;  /* 0x00000024001c7c82 */ /* 0x000fe20008000000 */
[----:B------:R-:W-:-:S02]  /*14d30*/  UMOV UR29, UR37 ;  /* 0x00000025001d7c82 */ /* 0x000fc40008000000 */
[----:B------:R-:W-:Y:S02]  /*14d40*/  UIADD3 UR32, UR16, 0x3000, URZ ;  /* 0x0000300010207890 */ /* 0x000fe4000fffe03f */
[----:B------:R-:W-:Y:S02]  /*14d50*/  UIADD3 UR33, UR16, 0x21000, URZ ;  /* 0x0002100010217890 */ /* 0x000fe4000fffe03f */
[----:B------:R-:W-:Y:S02]  /*14d60*/  UIADD3 UR24, UR16, 0x5000, URZ ;  /* 0x0000500010187890 */ /* 0x000fe4000fffe03f */
[----:B------:R-:W-:Y:S01]  /*14d70*/  UIADD3 UR16, UR16, 0x7000, URZ ;  /* 0x0000700010107890 */ /* 0x000fe2000fffe03f */
[----:B------:R-:W-:Y:S02]  /*14d80*/  UMOV UR27, UR35 ;  /* 0x00000023001b7c82 */ /* 0x000fe40008000000 */
[----:B------:R-:W-:Y:S01]  /*14d90*/  UMOV UR25, UR33 ;  /* 0x0000002100197c82 */ /* 0x000fe20008000000 */
[----:B------:R-:W-:Y:S01]  /*14da0*/  UMOV UR18, 0x20 ;  /* 0x0000002000127882 */ /* 0x000fe20000000000 */
[----:B------:R-:W-:Y:S01]  /*14db0*/  UMOV UR20, UR36 ;  /* 0x0000002400147c82 */ /* 0x000fe20008000000 */
[----:B------:R-:W-:Y:S01]  /*14dc0*/  UMOV UR21, UR37 ;  /* 0x0000002500157c82 */ /* 0x000fe20008000000 */
[----:B------:R-:W-:Y:S01]  /*14dd0*/  UMOV UR19, UR35 ;  /* 0x0000002300137c82 */ /* 0x000fe20008000000 */
[----:B------:R1:W-:Y:S01]  /*14de0*/  UTMALDG.4D [UR32], [UR6], desc[UR8] ;  /* 0x00000820060075b4 */ /* 0x0003e20008019000 */
[----:B------:R-:W-:Y:S01]  /*14df0*/  UMOV UR17, UR33 ;  /* 0x0000002100117c82 */ /* 0x000fe20008000000 */
[----:B------:R1:W-:Y:S01]  /*14e00*/  UTMALDG.4D [UR24], [UR6], desc[UR8] ;  /* 0x00000818060075b4 */ /* 0x0003e20008019000 */
[----:B------:R1:W-:Y:S02]  /*14e10*/  UTMALDG.4D [UR16], [UR6], desc[UR8] ;  /* 0x00000810060075b4 */ /* 0x0003e40008019000 */
[----:B-1----:R-:W-:Y:S01]  /*14e20*/  NOP ;  /* 0x0000000000007918 */ /* 0x002fe20000000000 */
.L_x_77:
[----:B------:R-:W-:Y:S05]  /*14e30*/  BSYNC B0 ;  /* 0x0000000000007941 */ /* 0x000fea0003800000 */
.L_x_76:
[----:B------:R-:W-:Y:S04]  /*14e40*/  BSSY B0, `(.L_x_81) ;  /* 0x0000033000007945 */ /* 0x000fe80003800000 */
[----:B------:R-:W-:Y:S05]  /*14e50*/  @!P3 BRA `(.L_x_82) ;  /* 0x0000000000c4b947 */ /* 0x000fea0003800000 */
[----:B------:R-:W1:Y:S01]  /*14e60*/  S2R R6, SR_CgaCtaId ;  /* 0x0000000000067919 */ /* 0x000e620000008800 */
[----:B------:R-:W-:-:S04]  /*14e70*/  MOV R5, 0x400 ;  /* 0x0000040000057802 */ /* 0x000fc80000000f00 */
[----:B-1----:R-:W-:Y:S02]  /*14e80*/  LEA R7, R6, R5, 0x18 ;  /* 0x0000000506077211 */ /* 0x002fe400078ec0ff */
[----:B------:R-:W-:Y:S02]  /*14e90*/  MOV R6, 0x1 ;  /* 0x0000000100067802 */ /* 0x000fe40000000f00 */
[----:B------:R-:W-:Y:S02]  /*14ea0*/  LEA R5, R4, R7, 0x3 ;  /* 0x0000000704057211 */ /* 0x000fe400078e18ff */
[----:B------:R-:W-:-:S04]  /*14eb0*/  SHF.L.U32 R6, R6, 0x1f, RZ ;  /* 0x0000001f06067819 */ /* 0x000fc800000006ff */
[----:B------:R-:W1:Y:S02]  /*14ec0*/  SYNCS.PHASECHK.TRANS64.TRYWAIT P0, [R5+URZ+0x21060], R6 ;  /* 0x02106006050075a7 */ /* 0x000e64000800017f */
[----:B-1----:R-:W-:Y:S05]  /*14ed0*/  @!P0 BRA `(.L_x_83) ;  /* 0x0000001000708947 */ /* 0x002fea0003800000 */
.L_x_112:
        /* <DEDUP_REMOVED lines=8> */
.L_x_84:
[----:B------:R-:W-:-:S04]  /*14f60*/  LOP3.LUT P0, RZ, R0, 0x1f, RZ, 0xc0, !PT ;  /* 0x0000001f00ff7812 */ /* 0x000fc8000780c0ff */
[----:B------:R-:W-:-:S13]  /*14f70*/  PLOP3.LUT P0, PT, P0, P2, PT, 0x2a, 0x0 ;  /* 0x000000000000781c */ /* 0x000fda0000704572 */
[----:B------:R-:W-:Y:S05]  /*14f80*/  @P0 BRA `(.L_x_85) ;  /* 0x0000000000040947 */ /* 0x000fea0003800000 */
[----:B------:R-:W-:Y:S01]  /*14f90*/  BPT.TRAP 0x1 ;  /* 0x000000040000795c */ /* 0x000fe20000300000 */
.L_x_85:
[----:B------:R-:W-:Y:S01]  /*14fa0*/  R2UR UR24, R4 ;  /* 0x00000000041872ca */ /* 0x000fe200000e0000 */
[----:B------:R-:W-:Y:S01]  /*14fb0*/  ULDC.64 UR6, c[0x0][0x198] ;  /* 0x0000660000067ab9 */ /* 0x000fe20000000a00 */
[----:B------:R-:W-:Y:S01]  /*14fc0*/  R2UR UR5, R7 ;  /* 0x00000000070572ca */ /* 0x000fe200000e0000 */
[----:B------:R-:W-:Y:S01]  /*14fd0*/  UIADD3 UR6, UP0, UR6, 0xf0, URZ ;  /* 0x000000f006067890 */ /* 0x000fe2000ff1e03f */
[----:B------:R-:W-:Y:S01]  /*14fe0*/  R2UR UR27, R8 ;  /* 0x00000000081b72ca */ /* 0x000fe200000e0000 */
[----:B------:R-:W-:Y:S01]  /*14ff0*/  UMOV UR8, 0x0 ;  /* 0x0000000000087882 */ /* 0x000fe20000000000 */
[----:B------:R-:W-:Y:S01]  /*15000*/  R2UR UR25, R5 ;  /* 0x00000000051972ca */ /* 0x000fe200000e0000 */
[----:B------:R-:W-:Y:S01]  /*15010*/  UIADD3.X UR7, URZ, UR7, URZ, UP0, !UPT ;  /* 0x000000073f077290 */ /* 0x000fe200087fe43f */
[----:B------:R-:W-:Y:S01]  /*15020*/  UMOV UR9, 0x10000000 ;  /* 0x1000000000097882 */ /* 0x000fe20000000000 */
[----:B------:R-:W-:Y:S01]  /*15030*/  UMOV UR26, URZ ;  /* 0x0000003f001a7c82 */ /* 0x000fe20008000000 */
[----:B------:R-:W-:Y:S01]  /*15040*/  UMOV UR28, UR36 ;  /* 0x00000024001c7c82 */ /* 0x000fe20008000000 */
[----:B------:R-:W-:Y:S01]  /*15050*/  UMOV UR29, UR37 ;  /* 0x00000025001d7c82 */ /* 0x000fe20008000000 */
[----:B------:R-:W-:Y:S01]  /*15060*/  UMOV UR18, 0x10 ;  /* 0x0000001000127882 */ /* 0x000fe20000000000 */
[----:B------:R-:W-:-:S02]  /*15070*/  UMOV UR20, UR36 ;  /* 0x0000002400147c82 */ /* 0x000fc40008000000 */
[----:B------:R-:W-:Y:S02]  /*15080*/  UIMAD UR24, UR24, 0x1800, UR5 ;  /* 0x00001800181878a4 */ /* 0x000fe4000f8e0205 */
[----:B------:R-:W-:Y:S02]  /*15090*/  UIADD3 UR27, UR11, UR27, URZ ;  /* 0x0000001b0b1b7290 */ /* 0x000fe4000fffe03f */
[----:B------:R-:W-:Y:S02]  /*150a0*/  UIADD3 UR25, UR25, 0x21050, URZ ;  /* 0x0002105019197890 */ /* 0x000fe4000fffe03f */
[----:B------:R-:W-:Y:S02]  /*150b0*/  UIADD3 UR16, UR24, 0x800, URZ ;  /* 0x0000080018107890 */ /* 0x000fe4000fffe03f */
[----:B------:R-:W-:Y:S01]  /*150c0*/  UIADD3 UR32, UR24, 0x1000, URZ ;  /* 0x0000100018207890 */ /* 0x000fe2000fffe03f */
[----:B------:R-:W-:Y:S02]  /*150d0*/  UMOV UR21, UR37 ;  /* 0x0000002500157c82 */ /* 0x000fe40008000000 */
[----:B------:R-:W-:Y:S01]  /*150e0*/  UMOV UR17, UR25 ;  /* 0x0000001900117c82 */ /* 0x000fe20008000000 */
[----:B------:R-:W-:Y:S01]  /*150f0*/  UMOV UR19, UR27 ;  /* 0x0000001b00137c82 */ /* 0x000fe20008000000 */
[----:B------:R-:W-:Y:S01]  /*15100*/  UMOV UR34, 0x20 ;  /* 0x0000002000227882 */ /* 0x000fe20000000000 */
[----:B------:R-:W-:Y:S01]  /*15110*/  UMOV UR33, UR25 ;  /* 0x0000001900217c82 */ /* 0x000fe20008000000 */
[----:B------:R1:W-:Y:S01]  /*15120*/  UTMALDG.4D [UR24], [UR6], desc[UR8] ;  /* 0x00000818060075b4 */ /* 0x0003e20008019000 */
[----:B------:R-:W-:Y:S01]  /*15130*/  UMOV UR35, UR27 ;  /* 0x0000001b00237c82 */ /* 0x000fe20008000000 */
[----:B------:R1:W-:Y:S01]  /*15140*/  UTMALDG.4D [UR16], [UR6], desc[UR8] ;  /* 0x00000810060075b4 */ /* 0x0003e20008019000 */
[----:B------:R1:W-:Y:S02]  /*15150*/  UTMALDG.4D [UR32], [UR6], desc[UR8] ;  /* 0x00000820060075b4 */ /* 0x0003e40008019000 */
[----:B-1----:R-:W-:Y:S01]  /*15160*/  NOP ;  /* 0x0000000000007918 */ /* 0x002fe20000000000 */
.L_x_82:
[----:B------:R-:W-:Y:S05]  /*15170*/  BSYNC B0 ;  /* 0x0000000000007941 */ /* 0x000fea0003800000 */
.L_x_81:
[----:B------:R-:W-:Y:S01]  /*15180*/  BSSY B0, `(.L_x_86) ;  /* 0x0000035000007945 */ /* 0x000fe20003800000 */
[----:B------:R-:W-:-:S03]  /*15190*/  MOV R8, RZ ;  /* 0x000000ff00087202 */ /* 0x000fc60000000f00 */
[----:B------:R-:W-:Y:S05]  /*151a0*/  @!P4 BRA `(.L_x_87) ;  /* 0x0000000000c8c947 */ /* 0x000fea0003800000 */
[----:B------:R-:W1:Y:S01]  /*151b0*/  S2R R5, SR_CgaCtaId ;  /* 0x0000000000057919 */ /* 0x000e620000008800 */
[----:B------:R-:W-:Y:S02]  /*151c0*/  MOV R4, 0x400 ;  /* 0x0000040000047802 */ /* 0x000fe40000000f00 */
[----:B------:R-:W-:-:S04]  /*151d0*/  MOV R7, 0x1 ;  /* 0x0000000100077802 */ /* 0x000fc80000000f00 */
[----:B------:R-:W-:Y:S02]  /*151e0*/  SHF.L.U32 R7, R7, 0x1f, RZ ;  /* 0x0000001f07077819 */ /* 0x000fe400000006ff */
[----:B-1----:R-:W-:-:S04]  /*151f0*/  LEA R5, R5, R4, 0x18 ;  /* 0x0000000405057211 */ /* 0x002fc800078ec0ff */
[----:B------:R-:W-:-:S04]  /*15200*/  LEA R4, R2, R5, 0x3 ;  /* 0x0000000502047211 */ /* 0x000fc800078e18ff */
[----:B------:R-:W1:Y:S02]  /*15210*/  SYNCS.PHASECHK.TRANS64.TRYWAIT P0, [R4+URZ+0x21028], R7 ;  /* 0x02102807040075a7 */ /* 0x000e64000800017f */
[----:B-1----:R-:W-:Y:S05]  /*15220*/  @!P0 BRA `(.L_x_88) ;  /* 0x0000000c00b08947 */ /* 0x002fea0003800000 */
.L_x_113:
        /* <DEDUP_REMOVED lines=8> */
.L_x_89:
[----:B------:R-:W-:-:S04]  /*152b0*/  LOP3.LUT P0, RZ, R0, 0x1f, RZ, 0xc0, !PT ;  /* 0x0000001f00ff7812 */ /* 0x000fc8000780c0ff */
[----:B------:R-:W-:-:S13]  /*152c0*/  PLOP3.LUT P0, PT, P0, P2, PT, 0x2a, 0x0 ;  /* 0x000000000000781c */ /* 0x000fda0000704572 */
[----:B------:R-:W-:Y:S05]  /*152d0*/  @P0 BRA `(.L_x_90) ;  /* 0x0000000000040947 */ /* 0x000fea0003800000 */
[----:B------:R-:W-:Y:S01]  /*152e0*/  BPT.TRAP 0x1 ;  /* 0x000000040000795c */ /* 0x000fe20000300000 */
.L_x_90:
[----:B------:R-:W-:Y:S01]  /*152f0*/  IMAD R5, R2, 0x6000, R5 ;  /* 0x0000600002057824 */ /* 0x000fe200078e0205 */
[----:B------:R-:W-:Y:S01]  /*15300*/  R2UR UR25, R4 ;  /* 0x00000000041972ca */ /* 0x000fe200000e0000 */
[----:B------:R-:W-:Y:S01]  /*15310*/  ULDC.64 UR6, c[0x0][0x198] ;  /* 0x0000660000067ab9 */ /* 0x000fe20000000a00 */
[----:B------:R-:W-:Y:S01]  /*15320*/  UMOV UR27, URZ ;  /* 0x0000003f001b7c82 */ /* 0x000fe20008000000 */
[----:B------:R-:W-:Y:S01]  /*15330*/  UIADD3 UR6, UP0, UR6, 0x2f0, URZ ;  /* 0x000002f006067890 */ /* 0x000fe2000ff1e03f */
[----:B------:R-:W-:Y:S01]  /*15340*/  R2UR UR32, R5 ;  /* 0x00000000052072ca */ /* 0x000fe200000e0000 */
[----:B------:R-:W-:Y:S01]  /*15350*/  UMOV UR8, 0x0 ;  /* 0x0000000000087882 */ /* 0x000fe20000000000 */
[----:B------:R-:W-:Y:S01]  /*15360*/  UMOV UR9, 0x10000000 ;  /* 0x1000000000097882 */ /* 0x000fe20000000000 */
[----:B------:R-:W-:Y:S01]  /*15370*/  UIADD3.X UR7, URZ, UR7, URZ, UP0, !UPT ;  /* 0x000000073f077290 */ /* 0x000fe200087fe43f */
[----:B------:R-:W-:Y:S01]  /*15380*/  IADD3 R2, R2, 0x1, RZ ;  /* 0x0000000102027810 */ /* 0x000fe20007ffe0ff */
[----:B------:R-:W-:Y:S01]  /*15390*/  UMOV UR26, URZ ;  /* 0x0000003f001a7c82 */ /* 0x000fe20008000000 */
[----:B------:R-:W-:Y:S01]  /*153a0*/  UMOV UR28, UR36 ;  /* 0x00000024001c7c82 */ /* 0x000fe20008000000 */
[----:B------:R-:W-:Y:S01]  /*153b0*/  UMOV UR29, UR37 ;  /* 0x00000025001d7c82 */ /* 0x000fe20008000000 */
[----:B------:R-:W-:Y:S01]  /*153c0*/  UMOV UR18, 0x10 ;  /* 0x0000001000127882 */ /* 0x000fe20000000000 */
[----:B------:R-:W-:Y:S01]  /*153d0*/  UIADD3 UR25, UR25, 0x21000, URZ ;  /* 0x0002100019197890 */ /* 0x000fe2000fffe03f */
[----:B------:R-:W-:Y:S01]  /*153e0*/  MOV R8, 0x1 ;  /* 0x0000000100087802 */ /* 0x000fe20000000f00 */
[----:B------:R-:W-:Y:S01]  /*153f0*/  UMOV UR20, UR36 ;  /* 0x0000002400147c82 */ /* 0x000fe20008000000 */
[----:B------:R-:W-:Y:S01]  /*15400*/  UMOV UR21, UR37 ;  /* 0x0000002500157c82 */ /* 0x000fe20008000000 */
[----:B------:R-:W-:-:S02]  /*15410*/  UIADD3 UR24, UR32, 0x3000, URZ ;  /* 0x0000300020187890 */ /* 0x000fc4000fffe03f */
[----:B------:R-:W-:Y:S02]  /*15420*/  UIADD3 UR16, UR32, 0x5000, URZ ;  /* 0x0000500020107890 */ /* 0x000fe4000fffe03f */
[----:B------:R-:W-:Y:S01]  /*15430*/  UIADD3 UR32, UR32, 0x7000, URZ ;  /* 0x0000700020207890 */ /* 0x000fe2000fffe03f */
[----:B------:R-:W-:Y:S01]  /*15440*/  UMOV UR19, UR27 ;  /* 0x0000001b00137c82 */ /* 0x000fe20008000000 */
[----:B------:R-:W-:Y:S01]  /*15450*/  UMOV UR17, UR25 ;  /* 0x0000001900117c82 */ /* 0x000fe20008000000 */
[----:B------:R-:W-:Y:S01]  /*15460*/  UMOV UR34, 0x20 ;  /* 0x0000002000227882 */ /* 0x000fe20000000000 */
[----:B------:R-:W-:Y:S01]  /*15470*/  UMOV UR35, UR27 ;  /* 0x0000001b00237c82 */ /* 0x000fe20008000000 */
[----:B------:R1:W-:Y:S01]  /*15480*/  UTMALDG.4D [UR24], [UR6], desc[UR8] ;  /* 0x00000818060075b4 */ /* 0x0003e20008019000 */
[----:B------:R-:W-:Y:S01]  /*15490*/  UMOV UR33, UR25 ;  /* 0x0000001900217c82 */ /* 0x000fe20008000000 */
[----:B------:R1:W-:Y:S02]  /*154a0*/  UTMALDG.4D [UR16], [UR6], desc[UR8] ;  /* 0x00000810060075b4 */ /* 0x0003e40008019000 */
[----:B------:R1:W-:Y:S02]  /*154b0*/  UTMALDG.4D [UR32], [UR6], desc[UR8] ;  /* 0x00000820060075b4 */ /* 0x0003e40008019000 */
[----:B-1----:R-:W-:Y:S01]  /*154c0*/  NOP ;  /* 0x0000000000007918 */ /* 0x002fe20000000000 */
.L_x_87:
[----:B------:R-:W-:Y:S05]  /*154d0*/  BSYNC B0 ;  /* 0x0000000000007941 */ /* 0x000fea0003800000 */
.L_x_86:
[----:B------:R-:W-:-:S13]  /*154e0*/  ISETP.GE.AND P0, PT, R3, 0x101, PT ;  /* 0x000001010300780c */ /* 0x000fda0003f06270 */
[----:B------:R-:W-:Y:S05]  /*154f0*/  @!P0 EXIT ;  /* 0x000000000000894d */ /* 0x000fea0003800000 */
[----:B------:R-:W-:Y:S01]  /*15500*/  IADD3 R3, R3, 0xff, RZ ;  /* 0x000000ff03037810 */ /* 0x000fe20007ffe0ff */
[----:B------:R-:W-:Y:S01]  /*15510*/  BSSY B0, `(.L_x_91) ;  /* 0x0000077000007945 */ /* 0x000fe20003800000 */
[----:B------:R-:W-:Y:S02]  /*15520*/  LOP3.LUT P0, RZ, R0, 0x1f, RZ, 0xc0, !PT ;  /* 0x0000001f00ff7812 */ /* 0x000fe4000780c0ff */
[----:B------:R-:W-:Y:S02]  /*15530*/  SHF.R.S32.HI R0, RZ, 0x1f, R3 ;  /* 0x0000001fff007819 */ /* 0x000fe40000011403 */
[----:B------:R-:W-:Y:S02]  /*15540*/  PLOP3.LUT P0, PT, P0, P2, PT, 0x2a, 0x0 ;  /* 0x000000000000781c */ /* 0x000fe40000704572 */
[----:B------:R-:W-:Y:S01]  /*15550*/  LEA.HI R0, R0, R3, RZ, 0x8 ;  /* 0x0000000300007211 */ /* 0x000fe200078f40ff */
[----:B------:R-:W-:-:S03]  /*15560*/  IMAD.U32 R3, RZ, RZ, UR4 ;  /* 0x00000004ff037e24 */ /* 0x000fc6000f8e00ff */
[----:B------:R-:W-:Y:S02]  /*15570*/  SHF.R.S32.HI R4, RZ, 0x8, R0 ;  /* 0x00000008ff047819 */ /* 0x000fe40000011400 */
[----:B------:R-:W-:Y:S02]  /*15580*/  LOP3.LUT R0, R3, 0x2, RZ, 0xfc, !PT ;  /* 0x0000000203007812 */ /* 0x000fe400078efcff */
[----:B------:R-:W-:Y:S02]  /*15590*/  SHF.L.U32 R4, R4, 0x1, RZ ;  /* 0x0000000104047819 */ /* 0x000fe400000006ff */
[----:B------:R-:W-:-:S07]  /*155a0*/  MOV R3, 0x1 ;  /* 0x0000000100037802 */ /* 0x000fce0000000f00 */
.L_x_102:
[----:B------:R-:W-:Y:S04]  /*155b0*/  BSSY B1, `(.L_x_92) ;  /* 0x0000033000017945 */ /* 0x000fe80003800000 */
[----:B------:R-:W-:Y:S05]  /*155c0*/  @!P3 BRA `(.L_x_93) ;  /* 0x0000000000c4b947 */ /* 0x000fea0003800000 */
[----:B------:R-:W1:Y:S01]  /*155d0*/  S2R R6, SR_CgaCtaId ;  /* 0x0000000000067919 */ /* 0x000e620000008800 */
[----:B------:R-:W-:-:S04]  /*155e0*/  MOV R5, 0x400 ;  /* 0x0000040000057802 */ /* 0x000fc80000000f00 */
[----:B-1----:R-:W-:Y:S02]  /*155f0*/  LEA R7, R6, R5, 0x18 ;  /* 0x0000000506077211 */ /* 0x002fe400078ec0ff */
[----:B------:R-:W-:Y:S02]  /*15600*/  SHF.L.U32 R5, R3, 0x1f, RZ ;  /* 0x0000001f03057819 */ /* 0x000fe400000006ff */
[----:B------:R-:W-:-:S04]  /*15610*/  LEA R6, R2, R7, 0x3 ;  /* 0x0000000702067211 */ /* 0x000fc800078e18ff */
[----:B------:R-:W1:Y:S02]  /*15620*/  SYNCS.PHASECHK.TRANS64.TRYWAIT P4, [R6+URZ+0x21028], R5 ;  /* 0x02102805060075a7 */ /* 0x000e64000808017f */
[----:B-1----:R-:W-:Y:S05]  /*15630*/  @!P4 BRA `(.L_x_94) ;  /* 0x0000000800c0c947 */ /* 0x002fea0003800000 */
.L_x_114:
[----:B-1----:R-:W-:-:S04]  /*15640*/  @P2 IMAD.MOV.U32 R5, RZ, RZ, 0x6000 ;  /* 0x00006000ff052424 */ /* 0x002fc800078e00ff */
[----:B------:R1:W-:Y:S02]  /*15650*/  @P2 SYNCS.ARRIVE.TRANS64 RZ, [R6+URZ+0x21000], R5 ;  /* 0x0210000506ff29a7 */ /* 0x0003e4000800003f */
[----:B-1----:R-:W-:-:S04]  /*15660*/  PRMT R5, R0, 0x9910, RZ ;  /* 0x0000991000057816 */ /* 0x002fc800000000ff */
[----:B------:R-:W-:-:S13]  /*15670*/  ISETP.NE.AND P4, PT, R5, 0x2, PT ;  /* 0x000000020500780c */ /* 0x000fda0003f85270 */
[----:B------:R-:W-:Y:S05]  /*15680*/  @P4 BRA `(.L_x_95) ;  /* 0x0000000000044947 */ /* 0x000fea0003800000 */
[----:B------:R-:W-:Y:S01]  /*15690*/  BPT.TRAP 0x1 ;  /* 0x000000040000795c */ /* 0x000fe20000300000 */
.L_x_95:
[----:B------:R-:W-:Y:S05]  /*156a0*/  @P0 BRA `(.L_x_96) ;  /* 0x0000000000040947 */ /* 0x000fea0003800000 */
[----:B------:R-:W-:Y:S01]  /*156b0*/  BPT.TRAP 0x1 ;  /* 0x000000040000795c */ /* 0x000fe20000300000 */
.L_x_96:
[----:B------:R-:W-:Y:S01]  /*156c0*/  IMAD R7, R2, 0x6000, R7 ;  /* 0x0000600002077824 */ /* 0x000fe200078e0207 */
[----:B------:R-:W-:Y:S01]  /*156d0*/  R2UR UR33, R6 ;  /* 0x00000000062172ca */ /* 0x000fe200000e0000 */
[----:B------:R-:W-:Y:S01]  /*156e0*/  ULDC.64 UR6, c[0x0][0x198] ;  /* 0x0000660000067ab9 */ /* 0x000fe20000000a00 */
[----:B------:R-:W-:Y:S01]  /*156f0*/  R2UR UR35, R8 ;  /* 0x00000000082372ca */ /* 0x000fe200000e0000 */
[----:B------:R-:W-:Y:S01]  /*15700*/  UIADD3 UR6, UP0, UR6, 0x1f0, URZ ;  /* 0x000001f006067890 */ /* 0x000fe2000ff1e03f */
[----:B------:R-:W-:Y:S01]  /*15710*/  R2UR UR16, R7 ;  /* 0x00000000071072ca */ /* 0x000fe200000e0000 */
[----:B------:R-:W-:Y:S01]  /*15720*/  UMOV UR8, 0x0 ;  /* 0x0000000000087882 */ /* 0x000fe20000000000 */
[----:B------:R-:W-:Y:S01]  /*15730*/  UMOV UR9, 0x10000000 ;  /* 0x1000000000097882 */ /* 0x000fe20000000000 */
[----:B------:R-:W-:Y:S01]  /*15740*/  UIADD3.X UR7, URZ, UR7, URZ, UP0, !UPT ;  /* 0x000000073f077290 */ /* 0x000fe200087fe43f */
[----:B------:R-:W-:Y:S01]  /*15750*/  IADD3 R5, R2, 0x1, RZ ;  /* 0x0000000102057810 */ /* 0x000fe20007ffe0ff */
[----:B------:R-:W-:Y:S01]  /*15760*/  UMOV UR34, URZ ;  /* 0x0000003f00227c82 */ /* 0x000fe20008000000 */
[----:B------:R-:W-:Y:S01]  /*15770*/  UMOV UR26, 0x10 ;  /* 0x00000010001a7882 */ /* 0x000fe20000000000 */
[----:B------:R-:W-:Y:S01]  /*15780*/  UMOV UR28, UR36 ;  /* 0x00000024001c7c82 */ /* 0x000fe20008000000 */
[----:B------:R-:W-:Y:S01]  /*15790*/  UMOV UR29, UR37 ;  /* 0x00000025001d7c82 */ /* 0x000fe20008000000 */
[----:B------:R-:W-:Y:S01]  /*157a0*/  UIADD3 UR33, UR33, 0x21000, URZ ;  /* 0x0002100021217890 */ /* 0x000fe2000fffe03f */
[----:B------:R-:W-:Y:S01]  /*157b0*/  ISETP.NE.AND P4, PT, R5, 0x5, PT ;  /* 0x000000050500780c */ /* 0x000fe20003f85270 */
[----:B------:R-:W-:-:S02]  /*157c0*/  USHF.L.U32 UR35, UR35, 0x8, URZ ;  /* 0x0000000823237899 */ /* 0x000fc4000800063f */
[----:B------:R-:W-:Y:S01]  /*157d0*/  UIADD3 UR32, UR16, 0x3000, URZ ;  /* 0x0000300010207890 */ /* 0x000fe2000fffe03f */
[----:B------:R-:W-:Y:S01]  /*157e0*/  SEL R2, RZ, 0x1, P4 ;  /* 0x00000001ff027807 */ /* 0x000fe20002000000 */
[----:B------:R-:W-:Y:S02]  /*157f0*/  UIADD3 UR24, UR16, 0x5000, URZ ;  /* 0x0000500010187890 */ /* 0x000fe4000fffe03f */
[----:B------:R-:W-:Y:S01]  /*15800*/  UIADD3 UR16, UR16, 0x7000, URZ ;  /* 0x0000700010107890 */ /* 0x000fe2000fffe03f */
[----:B------:R-:W-:Y:S01]  /*15810*/  LOP3.LUT R3, R3, R2, RZ, 0x3c, !PT ;  /* 0x0000000203037212 */ /* 0x000fe200078e3cff */
[----:B------:R-:W-:Y:S01]  /*15820*/  UMOV UR25, UR33 ;  /* 0x0000002100197c82 */ /* 0x000fe20008000000 */
[----:B------:R-:W-:Y:S01]  /*15830*/  UMOV UR27, UR35 ;  /* 0x00000023001b7c82 */ /* 0x000fe20008000000 */
[----:B------:R-:W-:Y:S01]  /*15840*/  UMOV UR18, 0x20 ;  /* 0x0000002000127882 */ /* 0x000fe20000000000 */
[----:B------:R-:W-:Y:S01]  /*15850*/  UMOV UR20, UR36 ;  /* 0x0000002400147c82 */ /* 0x000fe20008000000 */
[----:B------:R-:W-:Y:S01]  /*15860*/  UMOV UR21, UR37 ;  /* 0x0000002500157c82 */ /* 0x000fe20008000000 */
[----:B------:R-:W-:Y:S01]  /*15870*/  UMOV UR17, UR33 ;  /* 0x0000002100117c82 */ /* 0x000fe20008000000 */
[----:B------:R-:W-:Y:S01]  /*15880*/  UMOV UR19, UR35 ;  /* 0x0000002300137c82 */ /* 0x000fe20008000000 */
[----:B------:R1:W-:Y:S01]  /*15890*/  UTMALDG.4D [UR32], [UR6], desc[UR8] ;  /* 0x00000820060075b4 */ /* 0x0003e20008019000 */
[----:B------:R-:W-:Y:S01]  /*158a0*/  SEL R2, R5, RZ, P4 ;  /* 0x000000ff05027207 */ /* 0x000fe20002000000 */
[----:B------:R1:W-:Y:S01]  /*158b0*/  UTMALDG.4D [UR24], [UR6], desc[UR8] ;  /* 0x00000818060075b4 */ /* 0x0003e20008019000 */
[----:B------:R1:W-:Y:S02]  /*158c0*/  UTMALDG.4D [UR16], [UR6], desc[UR8] ;  /* 0x00000810060075b4 */ /* 0x0003e40008019000 */
[----:B-1----:R-:W-:-:S03]  /*158d0*/  NOP ;  /* 0x0000000000007918 */ /* 0x002fc60000000000 */
.L_x_93:
[----:B------:R-:W-:Y:S05]  /*158e0*/  BSYNC B1 ;  /* 0x0000000000017941 */ /* 0x000fea0003800000 */
.L_x_92:
[----:B------:R-:W-:Y:S01]  /*158f0*/  ISETP.LT.OR P4, PT, R4, 0x4, !P3 ;  /* 0x000000040400780c */ /* 0x000fe20005f81670 */
[----:B------:R-:W-:-:S12]  /*15900*/  BSSY B1, `(.L_x_97) ;  /* 0x0000034000017945 */ /* 0x000fd80003800000 */
[----:B------:R-:W-:Y:S05]  /*15910*/  @P4 BRA `(.L_x_98) ;  /* 0x0000000000c84947 */ /* 0x000fea0003800000 */
[----:B------:R-:W1:Y:S01]  /*15920*/  S2R R6, SR_CgaCtaId ;  /* 0x0000000000067919 */ /* 0x000e620000008800 */
[----:B------:R-:W-:Y:S02]  /*15930*/  MOV R5, 0x400 ;  /* 0x0000040000057802 */ /* 0x000fe40000000f00 */
[----:B------:R-:W-:Y:S02]  /*15940*/  SHF.L.U32 R7, R3, 0x1f, RZ ;  /* 0x0000001f03077819 */ /* 0x000fe400000006ff */
[----:B-1----:R-:W-:-:S04]  /*15950*/  LEA R5, R6, R5, 0x18 ;  /* 0x0000000506057211 */ /* 0x002fc800078ec0ff */
[----:B------:R-:W-:-:S04]  /*15960*/  LEA R6, R2, R5, 0x3 ;  /* 0x0000000502067211 */ /* 0x000fc800078e18ff */
[----:B------:R-:W1:Y:S02]  /*15970*/  SYNCS.PHASECHK.TRANS64.TRYWAIT P4, [R6+URZ+0x21028], R7 ;  /* 0x02102807060075a7 */ /* 0x000e64000808017f */
[----:B-1----:R-:W-:Y:S05]  /*15980*/  @!P4 BRA `(.L_x_99) ;  /* 0x000000080000c947 */ /* 0x002fea0003800000 */
.L_x_115:
[----:B-1----:R-:W-:-:S04]  /*15990*/  @P1 MOV R7, 0x6000 ;  /* 0x0000600000071802 */ /* 0x002fc80000000f00 */
[----:B------:R1:W-:Y:S02]  /*159a0*/  @P1 SYNCS.ARRIVE.TRANS64 RZ, [R6+URZ+0x21000], R7 ;  /* 0x0210000706ff19a7 */ /* 0x0003e4000800003f */
[----:B-1----:R-:W-:-:S04]  /*159b0*/  PRMT R7, R0, 0x9910, RZ ;  /* 0x0000991000077816 */ /* 0x002fc800000000ff */
[----:B------:R-:W-:-:S13]  /*159c0*/  ISETP.NE.AND P4, PT, R7, 0x2, PT ;  /* 0x000000020700780c */ /* 0x000fda0003f85270 */
[----:B------:R-:W-:Y:S05]  /*159d0*/  @P4 BRA `(.L_x_100) ;  /* 0x0000000000044947 */ /* 0x000fea0003800000 */
[----:B------:R-:W-:Y:S01]  /*159e0*/  BPT.TRAP 0x1 ;  /* 0x000000040000795c */ /* 0x000fe20000300000 */
.L_x_100:
[----:B------:R-:W-:Y:S05]  /*159f0*/  @P0 BRA `(.L_x_101) ;  /* 0x0000000000040947 */ /* 0x000fea0003800000 */
[----:B------:R-:W-:Y:S01]  /*15a00*/  BPT.TRAP 0x1 ;  /* 0x000000040000795c */ /* 0x000fe20000300000 */
.L_x_101:
        /* <DEDUP_REMOVED lines=9> */
[----:B------:R-:W-:Y:S01]  /*15aa0*/  VIADD R2, R2, 0x1 ;  /* 0x0000000102027836 */ /* 0x000fe20000000000 */
[----:B------:R-:W-:Y:S01]  /*15ab0*/  UMOV UR34, URZ ;  /* 0x0000003f00227c82 */ /* 0x000fe20008000000 */
[----:B------:R-:W-:Y:S01]  /*15ac0*/  UMOV UR26, 0x10 ;  /* 0x00000010001a7882 */ /* 0x000fe20000000000 */
[----:B------:R-:W-:Y:S01]  /*15ad0*/  UMOV UR28, UR36 ;  /* 0x00000024001c7c82 */ /* 0x000fe20008000000 */
[----:B------:R-:W-:Y:S01]  /*15ae0*/  UMOV UR29, UR37 ;  /* 0x00000025001d7c82 */ /* 0x000fe20008000000 */
[----:B------:R-:W-:Y:S01]  /*15af0*/  UIADD3 UR33, UR33, 0x21000, URZ ;  /* 0x0002100021217890 */ /* 0x000fe2000fffe03f */
[----:B------:R-:W-:Y:S01]  /*15b00*/  ISETP.NE.AND P4, PT, R2, 0x5, PT ;  /* 0x000000050200780c */ /* 0x000fe20003f85270 */
[----:B------:R-:W-:Y:S01]  /*15b10*/  USHF.L.U32 UR35, UR35, 0x8, URZ ;  /* 0x0000000823237899 */ /* 0x000fe2000800063f */
[----:B------:R-:W-:Y:S01]  /*15b20*/  IADD3 R8, R8, 0x1, RZ ;  /* 0x0000000108087810 */ /* 0x000fe20007ffe0ff */
[----:B------:R-:W-:Y:S01]  /*15b30*/  UIADD3 UR32, UR16, 0x3000, URZ ;  /* 0x0000300010207890 */ /* 0x000fe2000fffe03f */
[----:B------:R-:W-:Y:S01]  /*15b40*/  SEL R6, RZ, 0x1, P4 ;  /* 0x00000001ff067807 */ /* 0x000fe20002000000 */
[----:B------:R-:W-:Y:S01]  /*15b50*/  UIADD3 UR24, UR16, 0x5000, URZ ;  /* 0x0000500010187890 */ /* 0x000fe2000fffe03f */
[----:B------:R-:W-:Y:S01]  /*15b60*/  SEL R2, R2, RZ, P4 ;  /* 0x000000ff02027207 */ /* 0x000fe20002000000 */
        /* <DEDUP_REMOVED lines=13> */
.L_x_98:
[----:B------:R-:W-:Y:S05]  /*15c40*/  BSYNC B1 ;  /* 0x0000000000017941 */ /* 0x000fea0003800000 */
.L_x_97:
[C---:B------:R-:W-:Y:S02]  /*15c50*/  ISETP.GT.AND P4, PT, R4.reuse, 0x4, PT ;  /* 0x000000040400780c */ /* 0x040fe40003f84270 */
[----:B------:R-:W-:-:S11]  /*15c60*/  IADD3 R4, R4, -0x2, RZ ;  /* 0xfffffffe04047810 */ /* 0x000fd60007ffe0ff */
[----:B------:R-:W-:Y:S05]  /*15c70*/  @P4 BRA `(.L_x_102) ;  /* 0xfffffff8004c4947 */ /* 0x000fea000383ffff */
[----:B------:R-:W-:Y:S05]  /*15c80*/  BSYNC B0 ;  /* 0x0000000000007941 */ /* 0x000fea0003800000 */
.L_x_91:
[----:B------:R-:W-:Y:S05]  /*15c90*/  EXIT ;  /* 0x000000000000794d */ /* 0x000fea0003800000 */
.L_x_15:
[----:B--2---:R-:W-:-:S04]  /*15ca0*/  MOV R3, UR4 ;  /* 0x0000000400037c02 */ /* 0x004fc80008000f00 */
[----:B------:R2:W3:Y:S03]  /*15cb0*/  SYNCS.PHASECHK.TRANS64.TRYWAIT P1, [R3+URZ+0x21050], R2 ;  /* 0x02105002030075a7 */ /* 0x0004e6000802017f */
[----:B---3--:R-:W-:Y:S05]  /*15cc0*/  @!P1 NANOSLEEP.SYNCS 0x989680 ;  /* 0x009896800000995d */ /* 0x008fea0003900000 */
[----:B------:R-:W3:Y:S02]  /*15cd0*/  @!P1 SYNCS.PHASECHK.TRANS64 P1, [R3+URZ+0x21050], R2 ;  /* 0x02105002030095a7 */ /* 0x000ee4000802007f */
[----:B---3--:R-:W-:Y:S05]  /*15ce0*/  @!P1 BRA `(.L_x_15) ;  /* 0xfffffffc00ec9947 */ /* 0x008fea000383ffff */
[----:B------:R-:W-:Y:S05]  /*15cf0*/  BRA `(.L_x_103) ;  /* 0xfffffeb000347947 */ /* 0x000fea000383ffff */
.L_x_17:
[----:B--2---:R-:W-:-:S04]  /*15d00*/  IMAD.U32 R3, RZ, RZ, UR36 ;  /* 0x00000024ff037e24 */ /* 0x004fc8000f8e00ff */
[----:B------:R2:W3:Y:S03]  /*15d10*/  SYNCS.PHASECHK.TRANS64.TRYWAIT P1, [R3+URZ+0x21000], R2 ;  /* 0x02100002030075a7 */ /* 0x0004e6000802017f */
[----:B---3--:R-:W-:Y:S05]  /*15d20*/  @!P1 NANOSLEEP.SYNCS 0x989680 ;  /* 0x009896800000995d */ /* 0x008fea0003900000 */
[----:B------:R-:W3:Y:S02]  /*15d30*/  @!P1 SYNCS.PHASECHK.TRANS64 P1, [R3+URZ+0x21000], R2 ;  /* 0x02100002030095a7 */ /* 0x000ee4000802007f */
[----:B---3--:R-:W-:Y:S05]  /*15d40*/  @!P1 BRA `(.L_x_17) ;  /* 0xfffffffc00ec9947 */ /* 0x008fea000383ffff */
[----:B------:R-:W-:Y:S05]  /*15d50*/  BRA `(.L_x_104) ;  /* 0xfffffeb0003c7947 */ /* 0x000fea000383ffff */
.L_x_18:
[----:B--2---:R-:W-:-:S04]  /*15d60*/  MOV R4, UR19 ;  /* 0x0000001300047c02 */ /* 0x004fc80008000f00 */
[----:B------:R2:W3:Y:S03]  /*15d70*/  SYNCS.PHASECHK.TRANS64.TRYWAIT P1, [R4+URZ+-0x8], R3 ;  /* 0xfffff803040075a7 */ /* 0x0004e6000802017f */
[----:B---3--:R-:W-:Y:S05]  /*15d80*/  @!P1 NANOSLEEP.SYNCS 0x989680 ;  /* 0x009896800000995d */ /* 0x008fea0003900000 */
[----:B------:R-:W3:Y:S02]  /*15d90*/  @!P1 SYNCS.PHASECHK.TRANS64 P1, [R4+URZ+-0x8], R3 ;  /* 0xfffff803040095a7 */ /* 0x000ee4000802007f */
[----:B---3--:R-:W-:Y:S05]  /*15da0*/  @!P1 BRA `(.L_x_18) ;  /* 0xfffffffc00ec9947 */ /* 0x008fea000383ffff */
[----:B------:R-:W-:Y:S05]  /*15db0*/  BRA `(.L_x_105) ;  /* 0xfffffeb000387947 */ /* 0x000fea000383ffff */
.L_x_20:
[----:B-1----:R-:W-:-:S04]  /*15dc0*/  MOV R11, UR36 ;  /* 0x00000024000b7c02 */ /* 0x002fc80008000f00 */
[----:B------:R1:W2:Y:S03]  /*15dd0*/  SYNCS.PHASECHK.TRANS64.TRYWAIT P1, [R11+URZ+0x21008], R2 ;  /* 0x021008020b0075a7 */ /* 0x0002a6000802017f */
[----:B--2---:R-:W-:Y:S05]  /*15de0*/  @!P1 NANOSLEEP.SYNCS 0x989680 ;  /* 0x009896800000995d */ /* 0x004fea0003900000 */
[----:B------:R-:W2:Y:S02]  /*15df0*/  @!P1 SYNCS.PHASECHK.TRANS64 P1, [R11+URZ+0x21008], R2 ;  /* 0x021008020b0095a7 */ /* 0x000ea4000802007f */
[----:B--2---:R-:W-:Y:S05]  /*15e00*/  @!P1 BRA `(.L_x_20) ;  /* 0xfffffffc00ec9947 */ /* 0x004fea000383ffff */
[----:B------:R-:W-:Y:S05]  /*15e10*/  BRA `(.L_x_106) ;  /* 0xffffff0800e47947 */ /* 0x000fea000383ffff */
.L_x_25:
[----:B-1----:R-:W-:-:S04]  /*15e20*/  MOV R8, UR6 ;  /* 0x0000000600087c02 */ /* 0x002fc80008000f00 */
[----:B------:R1:W2:Y:S03]  /*15e30*/  SYNCS.PHASECHK.TRANS64.TRYWAIT P2, [R8+URZ+0x21000], R5 ;  /* 0x02100005080075a7 */ /* 0x0002a6000804017f */
[----:B--2---:R-:W-:Y:S05]  /*15e40*/  @!P2 NANOSLEEP.SYNCS 0x989680 ;  /* 0x009896800000a95d */ /* 0x004fea0003900000 */
[----:B------:R-:W2:Y:S02]  /*15e50*/  @!P2 SYNCS.PHASECHK.TRANS64 P2, [R8+URZ+0x21000], R5 ;  /* 0x021000050800a5a7 */ /* 0x000ea4000804007f */
[----:B--2---:R-:W-:Y:S05]  /*15e60*/  @!P2 BRA `(.L_x_25) ;  /* 0xfffffffc00eca947 */ /* 0x004fea000383ffff */
[----:B------:R-:W-:Y:S05]  /*15e70*/  BRA `(.L_x_107) ;  /* 0xffffff1c001c7947 */ /* 0x000fea000383ffff */
.L_x_29:
[----:B-1----:R-:W-:-:S04]  /*15e80*/  IMAD.U32 R9, RZ, RZ, UR7 ;  /* 0x00000007ff097e24 */ /* 0x002fc8000f8e00ff */
[----:B------:R1:W2:Y:S03]  /*15e90*/  SYNCS.PHASECHK.TRANS64.TRYWAIT P2, [R9+URZ+0x21000], R12 ;  /* 0x0210000c090075a7 */ /* 0x0002a6000804017f */
[----:B--2---:R-:W-:Y:S05]  /*15ea0*/  @!P2 NANOSLEEP.SYNCS 0x989680 ;  /* 0x009896800000a95d */ /* 0x004fea0003900000 */
[----:B------:R-:W2:Y:S02]  /*15eb0*/  @!P2 SYNCS.PHASECHK.TRANS64 P2, [R9+URZ+0x21000], R12 ;  /* 0x0210000c0900a5a7 */ /* 0x000ea4000804007f */
[----:B--2---:R-:W-:Y:S05]  /*15ec0*/  @!P2 BRA `(.L_x_29) ;  /* 0xfffffffc00eca947 */ /* 0x004fea000383ffff */
[----:B------:R-:W-:Y:S05]  /*15ed0*/  BRA `(.L_x_28) ;  /* 0xffffff5c00447947 */ /* 0x000fea000383ffff */
.L_x_37:
[----:B-1----:R-:W-:-:S04]  /*15ee0*/  MOV R10, UR6 ;  /* 0x00000006000a7c02 */ /* 0x002fc80008000f00 */
[----:B------:R1:W2:Y:S03]  /*15ef0*/  SYNCS.PHASECHK.TRANS64.TRYWAIT P2, [R10+URZ+0x21000], R5 ;  /* 0x021000050a0075a7 */ /* 0x0002a6000804017f */
[----:B--2---:R-:W-:Y:S05]  /*15f00*/  @!P2 NANOSLEEP.SYNCS 0x989680 ;  /* 0x009896800000a95d */ /* 0x004fea0003900000 */
[----:B------:R-:W2:Y:S02]  /*15f10*/  @!P2 SYNCS.PHASECHK.TRANS64 P2, [R10+URZ+0x21000], R5 ;  /* 0x021000050a00a5a7 */ /* 0x000ea4000804007f */
[----:B--2---:R-:W-:Y:S05]  /*15f20*/  @!P2 BRA `(.L_x_37) ;  /* 0xfffffffc00eca947 */ /* 0x004fea000383ffff */
[----:B------:R-:W-:Y:S05]  /*15f30*/  BRA `(.L_x_108) ;  /* 0xffffff6c00e47947 */ /* 0x000fea000383ffff */
.L_x_41:
[----:B-1----:R-:W-:-:S04]  /*15f40*/  MOV R9, UR7 ;  /* 0x0000000700097c02 */ /* 0x002fc80008000f00 */
[----:B------:R1:W2:Y:S03]  /*15f50*/  SYNCS.PHASECHK.TRANS64.TRYWAIT P2, [R9+URZ+0x21000], R98 ;  /* 0x02100062090075a7 */ /* 0x0002a6000804017f */
[----:B--2---:R-:W-:Y:S05]  /*15f60*/  @!P2 NANOSLEEP.SYNCS 0x989680 ;  /* 0x009896800000a95d */ /* 0x004fea0003900000 */
[----:B------:R-:W2:Y:S02]  /*15f70*/  @!P2 SYNCS.PHASECHK.TRANS64 P2, [R9+URZ+0x21000], R98 ;  /* 0x021000620900a5a7 */ /* 0x000ea4000804007f */
[----:B--2---:R-:W-:Y:S05]  /*15f80*/  @!P2 BRA `(.L_x_41) ;  /* 0xfffffffc00eca947 */ /* 0x004fea000383ffff */
[----:B------:R-:W-:Y:S05]  /*15f90*/  BRA `(.L_x_40) ;  /* 0xffffffc000387947 */ /* 0x000fea000383ffff */
.L_x_57:
[----:B-1----:R-:W-:-:S04]  /*15fa0*/  MOV R3, UR19 ;  /* 0x0000001300037c02 */ /* 0x002fc80008000f00 */
[----:B------:R1:W2:Y:S03]  /*15fb0*/  SYNCS.PHASECHK.TRANS64.TRYWAIT P0, [R3+URZ+0x8], R0 ;  /* 0x00000800030075a7 */ /* 0x0002a6000800017f */
[----:B--2---:R-:W-:Y:S05]  /*15fc0*/  @!P0 NANOSLEEP.SYNCS 0x989680 ;  /* 0x009896800000895d */ /* 0x004fea0003900000 */
[----:B------:R-:W2:Y:S02]  /*15fd0*/  @!P0 SYNCS.PHASECHK.TRANS64 P0, [R3+URZ+0x8], R0 ;  /* 0x00000800030085a7 */ /* 0x000ea4000800007f */
[----:B--2---:R-:W-:Y:S05]  /*15fe0*/  @!P0 BRA `(.L_x_57) ;  /* 0xfffffffc00ec8947 */ /* 0x004fea000383ffff */
[----:B------:R-:W-:Y:S05]  /*15ff0*/  BRA `(.L_x_109) ;  /* 0xffffffd800487947 */ /* 0x000fea000383ffff */
.L_x_73:
[----:B--2---:R2:W4:Y:S02]  /*16000*/  SYNCS.PHASECHK.TRANS64.TRYWAIT P0, [R4+URZ+0x21060], R3 ;  /* 0x02106003040075a7 */ /* 0x004524000800017f */
[----:B----4-:R-:W-:Y:S05]  /*16010*/  @!P0 NANOSLEEP.SYNCS 0x989680 ;  /* 0x009896800000895d */ /* 0x010fea0003900000 */
[----:B------:R-:W4:Y:S02]  /*16020*/  @!P0 SYNCS.PHASECHK.TRANS64 P0, [R4+URZ+0x21060], R3 ;  /* 0x02106003040085a7 */ /* 0x000f24000800007f */
[----:B----4-:R-:W-:Y:S05]  /*16030*/  @!P0 BRA `(.L_x_73) ;  /* 0xfffffffc00f08947 */ /* 0x010fea000383ffff */
[----:B------:R-:W-:Y:S05]  /*16040*/  BRA `(.L_x_110) ;  /* 0xffffffe800147947 */ /* 0x000fea000383ffff */
.L_x_78:
[----:B-1----:R1:W2:Y:S02]  /*16050*/  SYNCS.PHASECHK.TRANS64.TRYWAIT P0, [R5+URZ+0x21028], R2 ;  /* 0x02102802050075a7 */ /* 0x0022a4000800017f */
[----:B--2---:R-:W-:Y:S05]  /*16060*/  @!P0 NANOSLEEP.SYNCS 0x989680 ;  /* 0x009896800000895d */ /* 0x004fea0003900000 */
[----:B------:R-:W2:Y:S02]  /*16070*/  @!P0 SYNCS.PHASECHK.TRANS64 P0, [R5+URZ+0x21028], R2 ;  /* 0x02102802050085a7 */ /* 0x000ea4000800007f */
[----:B--2---:R-:W-:Y:S05]  /*16080*/  @!P0 BRA `(.L_x_78) ;  /* 0xfffffffc00f08947 */ /* 0x004fea000383ffff */
[----:B------:R-:W-:Y:S05]  /*16090*/  BRA `(.L_x_111) ;  /* 0xffffffe800c87947 */ /* 0x000fea000383ffff */
.L_x_83:
[----:B-1----:R1:W2:Y:S02]  /*160a0*/  SYNCS.PHASECHK.TRANS64.TRYWAIT P0, [R5+URZ+0x21060], R6 ;  /* 0x02106006050075a7 */ /* 0x0022a4000800017f */
[----:B--2---:R-:W-:Y:S05]  /*160b0*/  @!P0 NANOSLEEP.SYNCS 0x989680 ;  /* 0x009896800000895d */ /* 0x004fea0003900000 */
[----:B------:R-:W2:Y:S02]  /*160c0*/  @!P0 SYNCS.PHASECHK.TRANS64 P0, [R5+URZ+0x21060], R6 ;  /* 0x02106006050085a7 */ /* 0x000ea4000800007f */
[----:B--2---:R-:W-:Y:S05]  /*160d0*/  @!P0 BRA `(.L_x_83) ;  /* 0xfffffffc00f08947 */ /* 0x004fea000383ffff */
[----:B------:R-:W-:Y:S05]  /*160e0*/  BRA `(.L_x_112) ;  /* 0xffffffec007c7947 */ /* 0x000fea000383ffff */
.L_x_88:
[----:B-1----:R1:W2:Y:S02]  /*160f0*/  SYNCS.PHASECHK.TRANS64.TRYWAIT P0, [R4+URZ+0x21028], R7 ;  /* 0x02102807040075a7 */ /* 0x0022a4000800017f */
[----:B--2---:R-:W-:Y:S05]  /*16100*/  @!P0 NANOSLEEP.SYNCS 0x989680 ;  /* 0x009896800000895d */ /* 0x004fea0003900000 */
[----:B------:R-:W2:Y:S02]  /*16110*/  @!P0 SYNCS.PHASECHK.TRANS64 P0, [R4+URZ+0x21028], R7 ;  /* 0x02102807040085a7 */ /* 0x000ea4000800007f */
[----:B--2---:R-:W-:Y:S05]  /*16120*/  @!P0 BRA `(.L_x_88) ;  /* 0xfffffffc00f08947 */ /* 0x004fea000383ffff */
[----:B------:R-:W-:Y:S05]  /*16130*/  BRA `(.L_x_113) ;  /* 0xfffffff0003c7947 */ /* 0x000fea000383ffff */
.L_x_94:
[----:B-1----:R1:W2:Y:S02]  /*16140*/  SYNCS.PHASECHK.TRANS64.TRYWAIT P4, [R6+URZ+0x21028], R5 ;  /* 0x02102805060075a7 */ /* 0x0022a4000808017f */
[----:B--2---:R-:W-:Y:S05]  /*16150*/  @!P4 NANOSLEEP.SYNCS 0x989680 ;  /* 0x009896800000c95d */ /* 0x004fea0003900000 */
[----:B------:R-:W2:Y:S02]  /*16160*/  @!P4 SYNCS.PHASECHK.TRANS64 P4, [R6+URZ+0x21028], R5 ;  /* 0x021028050600c5a7 */ /* 0x000ea4000808007f */
[----:B--2---:R-:W-:Y:S05]  /*16170*/  @!P4 BRA `(.L_x_94) ;  /* 0xfffffffc00f0c947 */ /* 0x004fea000383ffff */
[----:B------:R-:W-:Y:S05]  /*16180*/  BRA `(.L_x_114) ;  /* 0xfffffff4002c7947 */ /* 0x000fea000383ffff */
.L_x_99:
[----:B-1----:R1:W2:Y:S02]  /*16190*/  SYNCS.PHASECHK.TRANS64.TRYWAIT P4, [R6+URZ+0x21028], R7 ;  /* 0x02102807060075a7 */ /* 0x0022a4000808017f */
[----:B--2---:R-:W-:Y:S05]  /*161a0*/  @!P4 NANOSLEEP.SYNCS 0x989680 ;  /* 0x009896800000c95d */ /* 0x004fea0003900000 */
[----:B------:R-:W2:Y:S02]  /*161b0*/  @!P4 SYNCS.PHASECHK.TRANS64 P4, [R6+URZ+0x21028], R7 ;  /* 0x021028070600c5a7 */ /* 0x000ea4000808007f */
[----:B--2---:R-:W-:Y:S05]  /*161c0*/  @!P4 BRA `(.L_x_99) ;  /* 0xfffffffc00f0c947 */ /* 0x004fea000383ffff */
[----:B------:R-:W-:Y:S05]  /*161d0*/  BRA `(.L_x_115) ;  /* 0xfffffff400ec7947 */ /* 0x000fea000383ffff */
        .weak           $__internal_0_$__cuda_sm20_rcp_rn_f32_slowpath
        .type           $__internal_0_$__cuda_sm20_rcp_rn_f32_slowpath,@function
        .size           $__internal_0_$__cuda_sm20_rcp_rn_f32_slowpath,(.L_x_121 - $__internal_0_$__cuda_sm20_rcp_rn_f32_slowpath)
$__internal_0_$__cuda_sm20_rcp_rn_f32_slowpath:
[----:B------:R-:W-:Y:S01]  /*161e0*/  IMAD.SHL.U32 R0, R2, 0x2, RZ ;  /* 0x0000000202007824 */ /* 0x000fe200078e00ff */
[----:B------:R-:W-:Y:S04]  /*161f0*/  BSSY B2, `(.L_x_116) ;  /* 0x0000030000027945 */ /* 0x000fe80003800000 */
[----:B------:R-:W-:-:S04]  /*16200*/  SHF.R.U32.HI R15, RZ, 0x18, R0 ;  /* 0x00000018ff0f7819 */ /* 0x000fc80000011600 */
[----:B------:R-:W-:-:S13]  /*16210*/  ISETP.NE.U32.AND P0, PT, R15, RZ, PT ;  /* 0x000000ff0f00720c */ /* 0x000fda0003f05070 */
[----:B------:R-:W-:Y:S05]  /*16220*/  @P0 BRA `(.L_x_117) ;  /* 0x0000000000280947 */ /* 0x000fea0003800000 */
[----:B------:R-:W-:-:S04]  /*16230*/  SHF.L.U32 R0, R2, 0x1, RZ ;  /* 0x0000000102007819 */ /* 0x000fc800000006ff */
[----:B------:R-:W-:-:S13]  /*16240*/  ISETP.NE.AND P0, PT, R0, RZ, PT ;  /* 0x000000ff0000720c */ /* 0x000fda0003f05270 */
[----:B------:R-:W-:Y:S01]  /*16250*/  @P0 FFMA R9, R2, 1.84467440737095516160e+19, RZ ;  /* 0x5f80000002090823 */ /* 0x000fe200000000ff */
[----:B------:R-:W-:Y:S08]  /*16260*/  @!P0 MUFU.RCP R3, R2 ;  /* 0x0000000200038308 */ /* 0x000ff00000001000 */
[----:B------:R-:W1:Y:S02]  /*16270*/  @P0 MUFU.RCP R0, R9 ;  /* 0x0000000900000308 */ /* 0x000e640000001000 */
[----:B-1----:R-:W-:-:S04]  /*16280*/  @P0 FFMA R10, R9, R0, -1 ;  /* 0xbf800000090a0423 */ /* 0x002fc80000000000 */
[----:B------:R-:W-:-:S04]  /*16290*/  @P0 FADD.FTZ R15, -R10, -RZ ;  /* 0x800000ff0a0f0221 */ /* 0x000fc80000010100 */
[----:B------:R-:W-:-:S04]  /*162a0*/  @P0 FFMA R0, R0, R15, R0 ;  /* 0x0000000f00000223 */ /* 0x000fc80000000000 */
[----:B------:R-:W-:Y:S01]  /*162b0*/  @P0 FFMA R3, R0, 1.84467440737095516160e+19, RZ ;  /* 0x5f80000000030823 */ /* 0x000fe200000000ff */
[----:B------:R-:W-:Y:S06]  /*162c0*/  BRA `(.L_x_118) ;  /* 0x0000000000887947 */ /* 0x000fec0003800000 */
.L_x_117:
[----:B------:R-:W-:-:S04]  /*162d0*/  IADD3 R19, R15, -0xfd, RZ ;  /* 0xffffff030f137810 */ /* 0x000fc80007ffe0ff */
[----:B------:R-:W-:-:S13]  /*162e0*/  ISETP.GT.U32.AND P0, PT, R19, 0x1, PT ;  /* 0x000000011300780c */ /* 0x000fda0003f04070 */
[----:B------:R-:W-:Y:S05]  /*162f0*/  @P0 BRA `(.L_x_119) ;  /* 0x0000000000780947 */ /* 0x000fea0003800000 */
[----:B------:R-:W-:Y:S02]  /*16300*/  LOP3.LUT R0, R2, 0x7fffff, RZ, 0xc0, !PT ;  /* 0x007fffff02007812 */ /* 0x000fe400078ec0ff */
[----:B------:R-:W-:Y:S02]  /*16310*/  MOV R12, 0x3 ;  /* 0x00000003000c7802 */ /* 0x000fe40000000f00 */
[----:B------:R-:W-:Y:S02]  /*16320*/  LOP3.LUT R0, R0, 0x3f800000, RZ, 0xfc, !PT ;  /* 0x3f80000000007812 */ /* 0x000fe400078efcff */
[----:B------:R-:W-:Y:S02]  /*16330*/  SHF.L.U32 R12, R12, R19, RZ ;  /* 0x000000130c0c7219 */ /* 0x000fe400000006ff */
[----:B------:R-:W1:Y:S02]  /*16340*/  MUFU.RCP R3, R0 ;  /* 0x0000000000037308 */ /* 0x000e640000001000 */
[----:B-1----:R-:W-:-:S04]  /*16350*/  FFMA R9, R0, R3, -1 ;  /* 0xbf80000000097423 */ /* 0x002fc80000000003 */
[----:B------:R-:W-:-:S04]  /*16360*/  FADD.FTZ R10, -R9, -RZ ;  /* 0x800000ff090a7221 */ /* 0x000fc80000010100 */
[CCC-:B------:R-:W-:Y:S01]  /*16370*/  FFMA.RM R9, R3.reuse, R10.reuse, R3.reuse ;  /* 0x0000000a03097223 */ /* 0x1c0fe20000004003 */
[----:B------:R-:W-:-:S04]  /*16380*/  FFMA.RP R10, R3, R10, R3 ;  /* 0x0000000a030a7223 */ /* 0x000fc80000008003 */
[C---:B------:R-:W-:Y:S02]  /*16390*/  LOP3.LUT R3, R9.reuse, 0x7fffff, RZ, 0xc0, !PT ;  /* 0x007fffff09037812 */ /* 0x040fe400078ec0ff */
[----:B------:R-:W-:Y:S02]  /*163a0*/  FSETP.NEU.FTZ.AND P0, PT, R9, R10, PT ;  /* 0x0000000a0900720b */ /* 0x000fe40003f1d000 */
[----:B------:R-:W-:Y:S02]  /*163b0*/  LOP3.LUT R3, R3, 0x800000, RZ, 0xfc, !PT ;  /* 0x0080000003037812 */ /* 0x000fe400078efcff */
[----:B------:R-:W-:Y:S02]  /*163c0*/  SEL R9, RZ, 0xffffffff, !P0 ;  /* 0xffffffffff097807 */ /* 0x000fe40004000000 */
[----:B------:R-:W-:-:S03]  /*163d0*/  LOP3.LUT R12, R12, R3, RZ, 0xc0, !PT ;  /* 0x000000030c0c7212 */ /* 0x000fc600078ec0ff */
[----:B------:R-:W-:Y:S01]  /*163e0*/  IMAD.MOV R0, RZ, RZ, -R9 ;  /* 0x000000ffff007224 */ /* 0x000fe200078e0a09 */
[----:B------:R-:W-:-:S04]  /*163f0*/  SHF.R.U32.HI R12, RZ, R19, R12 ;  /* 0x00000013ff0c7219 */ /* 0x000fc8000001160c */
[----:B------:R-:W-:Y:S02]  /*16400*/  LOP3.LUT P1, RZ, R0, R19, R3, 0xf8, !PT ;  /* 0x0000001300ff7212 */ /* 0x000fe4000782f803 */
[C---:B------:R-:W-:Y:S02]  /*16410*/  LOP3.LUT P0, RZ, R12.reuse, 0x1, RZ, 0xc0, !PT ;  /* 0x000000010cff7812 */ /* 0x040fe4000780c0ff */
[----:B------:R-:W-:-:S04]  /*16420*/  LOP3.LUT P2, RZ, R12, 0x2, RZ, 0xc0, !PT ;  /* 0x000000020cff7812 */ /* 0x000fc8000784c0ff */
[----:B------:R-:W-:Y:S02]  /*16430*/  PLOP3.LUT P0, PT, P0, P1, P2, 0xe0, 0x0 ;  /* 0x000000000000781c */ /* 0x000fe40000703c20 */
[----:B------:R-:W-:Y:S02]  /*16440*/  LOP3.LUT P1, RZ, R2, 0x7fffff, RZ, 0xc0, !PT ;  /* 0x007fffff02ff7812 */ /* 0x000fe4000782c0ff */
[----:B------:R-:W-:-:S04]  /*16450*/  SEL R0, RZ, 0x1, !P0 ;  /* 0x00000001ff007807 */ /* 0x000fc80004000000 */
[----:B------:R-:W-:-:S04]  /*16460*/  IADD3 R0, -R0, RZ, RZ ;  /* 0x000000ff00007210 */ /* 0x000fc80007ffe1ff */
[----:B------:R-:W-:Y:S02]  /*16470*/  ISETP.GE.AND P0, PT, R0, RZ, PT ;  /* 0x000000ff0000720c */ /* 0x000fe40003f06270 */
[----:B------:R-:W-:-:S04]  /*16480*/  IADD3 R0, R15, -0xfc, RZ ;  /* 0xffffff040f007810 */ /* 0x000fc80007ffe0ff */
[----:B------:R-:W-:-:S07]  /*16490*/  SHF.R.U32.HI R3, RZ, R0, R3 ;  /* 0x00000000ff037219 */ /* 0x000fce0000011603 */
[----:B------:R-:W-:-:S05]  /*164a0*/  @!P0 IADD3 R3, R3, 0x1, RZ ;  /* 0x0000000103038810 */ /* 0x000fca0007ffe0ff */
[----:B------:R-:W-:-:S05]  /*164b0*/  @!P1 IMAD.SHL.U32 R3, R3, 0x2, RZ ;  /* 0x0000000203039824 */ /* 0x000fca00078e00ff */
[----:B------:R-:W-:Y:S01]  /*164c0*/  LOP3.LUT R3, R3, 0x80000000, R2, 0xf8, !PT ;  /* 0x8000000003037812 */ /* 0x000fe200078ef802 */
[----:B------:R-:W-:Y:S06]  /*164d0*/  BRA `(.L_x_118) ;  /* 0x0000000000047947 */ /* 0x000fec0003800000 */
.L_x_119:
[----:B------:R1:W2:Y:S02]  /*164e0*/  MUFU.RCP R3, R2 ;  /* 0x0000000200037308 */ /* 0x0002a40000001000 */
.L_x_118:
[----:B------:R-:W-:Y:S05]  /*164f0*/  BSYNC B2 ;  /* 0x0000000000027941 */ /* 0x000fea0003800000 */
.L_x_116:
[----:B--2---:R-:W-:Y:S02]  /*16500*/  MOV R0, R3 ;  /* 0x0000000300007202 */ /* 0x004fe40000000f00 */
[----:B-1----:R-:W-:Y:S02]  /*16510*/  MOV R2, R14 ;  /* 0x0000000e00027202 */ /* 0x002fe40000000f00 */
[----:B------:R-:W-:-:S04]  /*16520*/  MOV R3, 0x0 ;  /* 0x0000000000037802 */ /* 0x000fc80000000f00 */
[----:B------:R-:W-:Y:S05]  /*16530*/  RET.REL.NODEC R2 `(_ZN7cutlass13device_kernelINS_4fmha6kernel28FmhaKernelTmaWarpSpecializedINS1_10collective30FmhaMainloopTmaWarpSpecializedINS_10bfloat16_tEffN4cute5tupleIJNS7_1CILi128EEENS9_ILi256EEENS9_ILi48EEEEEENS8_IJiNS9_ILi1EEENS8_IJiiEEEEEESG_SG_NS4_14ResidualFusionEJEEENS4_15FmhaFwdEpilogueIS6_fNS8_IJNS9_ILi64EEESC_SB_EEEEENS2_23IndividualTileSchedulerEJEEEEEvNT_6ParamsE) ;  /* 0xfffffe9802b07950 */ /* 0x000fea0003c3ffff */
.L_x_120:
[----:B------:R-:W-:-:S00]  /*16540*/  BRA `(.L_x_120) ;  /* 0xfffffffc00fc7947 */ /* 0x000fc0000383ffff */
[----:B------:R-:W-:-:S00]  /*16550*/  NOP ;  /* 0x0000000000007918 */ /* 0x000fc00000000000 */
        /* <DEDUP_REMOVED lines=10> */
.L_x_121:


//--------------------- .nv.global.init           --------------------------
	.section	.nv.global.init,"aw",@progbits
.nv.global.init:
	.type		$str$24,@object
	.size		$str$24,($str$25 - $str$24)
$str$24:
        /*0000*/ 	.byte	0x28, 0x61, 0x64, 0x64, 0x72, 0x65, 0x73, 0x73, 0x20, 0x26, 0x20, 0x6d, 0x61, 0x73, 0x6b, 0x29
        /*0010*/ 	.byte	0x20, 0x3d, 0x3d, 0x20, 0x30, 0x00
	.type		$str$25,@object
	.size		$str$25,(__unnamed_1 - $str$25)
$str$25:
        /*0016*/ 	.byte	0x2f, 0x74, 0x6d, 0x70, 0x2f, 0x63, 0x75, 0x74, 0x6c, 0x61, 0x73, 0x73, 0x5f, 0x73, 0x77, 0x65
        /*0026*/ 	.byte	0x65, 0x70, 0x5f, 0x73, 0x72, 0x63, 0x2f, 0x69, 0x6e, 0x63, 0x6c, 0x75, 0x64, 0x65, 0x2f, 0x63
        /*0036*/ 	.byte	0x75, 0x74, 0x65, 0x2f, 0x70, 0x6f, 0x69, 0x6e, 0x74, 0x65, 0x72, 0x5f, 0x66, 0x6c, 0x61, 0x67
        /*0046*/ 	.byte	0x67, 0x65, 0x64, 0x2e, 0x68, 0x70, 0x70, 0x00
	.type		__unnamed_1,@object
	.size		__unnamed_1,(__unnamed_2 - __unnamed_1)
__unnamed_1:
        /*004e*/ 	.byte	0x61, 0x75, 0x74, 0x6f, 0x20, 0x63, 0x75, 0x74, 0x65, 0x3a, 0x3a, 0x61, 0x73, 0x5f, 0x70, 0x6f
        /* <DEDUP_REMOVED lines=27> */
        /*020e*/ 	.byte	0x31, 0x30, 0x32, 0x34, 0x3e, 0x3e, 0x3e, 0x3e, 0x3e, 0x5d, 0x00
	.type		__unnamed_2,@object
	.size		__unnamed_2,(.L_1 - __unnamed_2)
__unnamed_2:
        /* <DEDUP_REMOVED lines=29> */
.L_1:


//--------------------- .nv.shared._ZN7cutlass13device_kernelINS_4fmha6kernel28FmhaKernelTmaWarpSpecializedINS1_10collective30FmhaMainloopTmaWarpSpecializedINS_10bfloat16_tEffN4cute5tupleIJNS7_1CILi128EEENS9_ILi256EEENS9_ILi48EEEEEENS8_IJiNS9_ILi1EEENS8_IJiiEEEEEESG_SG_NS4_14ResidualFusionEJEEENS4_15FmhaFwdEpilogueIS6_fNS8_IJNS9_ILi64EEESC_SB_EEEEENS2_23IndividualTileSchedulerEJEEEEEvNT_6ParamsE --------------------------
	.section	.nv.shared._ZN7cutlass13device_kernelINS_4fmha6kernel28FmhaKernelTmaWarpSpecializedINS1_10collective30FmhaMainloopTmaWarpSpecializedINS_10bfloat16_tEffN4cute5tupleIJNS7_1CILi128EEENS9_ILi256EEENS9_ILi48EEEEEENS8_IJiNS9_ILi1EEENS8_IJiiEEEEEESG_SG_NS4_14ResidualFusionEJEEENS4_15FmhaFwdEpilogueIS6_fNS8_IJNS9_ILi64EEESC_SB_EEEEENS2_23IndividualTileSchedulerEJEEEEEvNT_6ParamsE,"aw",@nobits
	.sectionflags	@""
	.align	16
	.zero		1024


//--------------------- .nv.shared.reserved.0     --------------------------
	.section	.nv.shared.reserved.0,"aw",@nobits
	.weak		__nv_reservedSMEM_offset_0_alias
	.size		__nv_reservedSMEM_offset_0_alias, 0, 0
	.other		__nv_reservedSMEM_offset_0_alias,@"STO_CUDA_RESERVED_SHARED STV_DEFAULT"
__nv_reservedSMEM_offset_0_alias:
	.zero		0


//--------------------- .nv.global                --------------------------
	.section	.nv.global,"aw",@nobits
.nv.global:
	.type		_ZN39_INTERNAL_3ab96420_4_k_cu_4a13caaf_31164cute1_E,@object
	.size		_ZN39_INTERNAL_3ab96420_4_k_cu_4a13caaf_31164cute1_E,(_ZN39_INTERNAL_3ab96420_4_k_cu_4a13caaf_31164cuda3std3__45__cpo6cbeginE - _ZN39_INTERNAL_3ab96420_4_k_cu_4a13caaf_31164cute1_E)
_ZN39_INTERNAL_3ab96420_4_k_cu_4a13caaf_31164cute1_E:
	.zero		1
	.type		_ZN39_INTERNAL_3ab96420_4_k_cu_4a13caaf_31164cuda3std3__45__cpo6cbeginE,@object
	.size		_ZN39_INTERNAL_3ab96420_4_k_cu_4a13caaf_31164cuda3std3__45__cpo6cbeginE,(_ZN39_INTERNAL_3ab96420_4_k_cu_4a13caaf_31164cuda3std3__48in_placeE - _ZN39_INTERNAL_3ab96420_4_k_cu_4a13caaf_31164cuda3std3__45__cpo6cbeginE)
_ZN39_INTERNAL_3ab96420_4_k_cu_4a13caaf_31164cuda3std3__45__cpo6cbeginE:
	.zero		1
	.type		_ZN39_INTERNAL_3ab96420_4_k_cu_4a13caaf_31164cuda3std3__48in_placeE,@object
	.size		_ZN39_INTERNAL_3ab96420_4_k_cu_4a13caaf_31164cuda3std3__48in_placeE,(_ZN39_INTERNAL_3ab96420_4_k_cu_4a13caaf_31164cuda3std6ranges3__45__cpo9iter_moveE - _ZN39_INTERNAL_3ab96420_4_k_cu_4a13caaf_31164cuda3std3__48in_placeE)
_ZN39_INTERNAL_3ab96420_4_k_cu_4a13caaf_31164cuda3std3__48in_placeE:
	.zero		1
	.type		_ZN39_INTERNAL_3ab96420_4_k_cu_4a13caaf_31164cuda3std6ranges3__45__cpo9iter_moveE,@object
	.size		_ZN39_INTERNAL_3ab96420_4_k_cu_4a13caaf_31164cuda3std6ranges3__45__cpo9iter_moveE,(_ZN39_INTERNAL_3ab96420_4_k_cu_4a13caaf_31164cuda3std3__45__cpo5beginE - _ZN39_INTERNAL_3ab96420_4_k_cu_4a13caaf_31164cuda3std6ranges3__45__cpo9iter_moveE)
_ZN39_INTERNAL_3ab96420_4_k_cu_4a13caaf_31164cuda3std6ranges3__45__cpo9iter_moveE:
	.zero		1
	.type		_ZN39_INTERNAL_3ab96420_4_k_cu_4a13caaf_31164cuda3std3__45__cpo5beginE,@object
	.size		_ZN39_INTERNAL_3ab96420_4_k_cu_4a13caaf_31164cuda3std3__45__cpo5beginE,(_ZN39_INTERNAL_3ab96420_4_k_cu_4a13caaf_31164cuda3std3__441_GLOBAL__N__3ab96420_4_k_cu_4a13caaf_31166ignoreE - _ZN39_INTERNAL_3ab96420_4_k_cu_4a13caaf_31164cuda3std3__45__cpo5beginE)
_ZN39_INTERNAL_3ab96420_4_k_cu_4a13caaf_31164cuda3std3__45__cpo5beginE:
	.zero		1
	.type		_ZN39_INTERNAL_3ab96420_4_k_cu_4a13caaf_31164cuda3std3__441_GLOBAL__N__3ab96420_4_k_cu_4a13caaf_31166ignoreE,@object
	.size		_ZN39_INTERNAL_3ab96420_4_k_cu_4a13caaf_31164cuda3std3__441_GLOBAL__N__3ab96420_4_k_cu_4a13caaf_31166ignoreE,(_ZN39_INTERNAL_3ab96420_4_k_cu_4a13caaf_31164cute7productE - _ZN39_INTERNAL_3ab96420_4_k_cu_4a13caaf_31164cuda3std3__441_GLOBAL__N__3ab96420_4_k_cu_4a13caaf_31166ignoreE)
_ZN39_INTERNAL_3ab96420_4_k_cu_4a13caaf_31164cuda3std3__441_GLOBAL__N__3ab96420_4_k_cu_4a13caaf_31166ignoreE:
	.zero		1
	.type		_ZN39_INTERNAL_3ab96420_4_k_cu_4a13caaf_31164cute7productE,@object
	.size		_ZN39_INTERNAL_3ab96420_4_k_cu_4a13caaf_31164cute7productE,(_ZN39_INTERNAL_3ab96420_4_k_cu_4a13caaf_31164cuda3std3__45__cpo3endE - _ZN39_INTERNAL_3ab96420_4_k_cu_4a13caaf_31164cute7productE)
_ZN39_INTERNAL_3ab96420_4_k_cu_4a13caaf_31164cute7productE:
	.zero		1
	.type		_ZN39_INTERNAL_3ab96420_4_k_cu_4a13caaf_31164cuda3std3__45__cpo3endE,@object
	.size		_ZN39_INTERNAL_3ab96420_4_k_cu_4a13caaf_31164cuda3std3__45__cpo3endE,(_ZN39_INTERNAL_3ab96420_4_k_cu_4a13caaf_31164cuda3std3__419piecewise_constructE - _ZN39_INTERNAL_3ab96420_4_k_cu_4a13caaf_31164cuda3std3__45__cpo3endE)
_ZN39_INTERNAL_3ab96420_4_k_cu_4a13caaf_31164cuda3std3__45__cpo3endE:
	.zero		1
	.type		_ZN39_INTERNAL_3ab96420_4_k_cu_4a13caaf_31164cuda3std3__419piecewise_constructE,@object
	.size		_ZN39_INTERNAL_3ab96420_4_k_cu_4a13caaf_31164cuda3std3__419piecewise_constructE,(_ZN39_INTERNAL_3ab96420_4_k_cu_4a13caaf_31164cuda3std3__45__cpo4cendE - _ZN39_INTERNAL_3ab96420_4_k_cu_4a13caaf_31164cuda3std3__419piecewise_constructE)
_ZN39_INTERNAL_3ab96420_4_k_cu_4a13caaf_31164cuda3std3__419piecewise_constructE:
	.zero		1
	.type		_ZN39_INTERNAL_3ab96420_4_k_cu_4a13caaf_31164cuda3std3__45__cpo4cendE,@object
	.size		_ZN39_INTERNAL_3ab96420_4_k_cu_4a13caaf_31164cuda3std3__45__cpo4cendE,(_ZN39_INTERNAL_3ab96420_4_k_cu_4a13caaf_31164cuda3std6ranges3__45__cpo4swapE - _ZN39_INTERNAL_3ab96420_4_k_cu_4a13caaf_31164cuda3std3__45__cpo4cendE)
_ZN39_INTERNAL_3ab96420_4_k_cu_4a13caaf_31164cuda3std3__45__cpo4cendE:
	.zero		1
	.type		_ZN39_INTERNAL_3ab96420_4_k_cu_4a13caaf_31164cuda3std6ranges3__45__cpo4swapE,@object
	.size		_ZN39_INTERNAL_3ab96420_4_k_cu_4a13caaf_31164cuda3std6ranges3__45__cpo4swapE,(.L_9 - _ZN39_INTERNAL_3ab96420_4_k_cu_4a13caaf_31164cuda3std6ranges3__45__cpo4swapE)
_ZN39_INTERNAL_3ab96420_4_k_cu_4a13caaf_31164cuda3std6ranges3__45__cpo4swapE:
	.zero		1
.L_9:


//--------------------- .nv.constant0._ZN7cutlass13device_kernelINS_4fmha6kernel28FmhaKernelTmaWarpSpecializedINS1_10collective30FmhaMainloopTmaWarpSpecializedINS_10bfloat16_tEffN4cute5tupleIJNS7_1CILi128EEENS9_ILi256EEENS9_ILi48EEEEEENS8_IJiNS9_ILi1EEENS8_IJiiEEEEEESG_SG_NS4_14ResidualFusionEJEEENS4_15FmhaFwdEpilogueIS6_fNS8_IJNS9_ILi64EEESC_SB_EEEEENS2_23IndividualTileSchedulerEJEEEEEvNT_6ParamsE --------------------------
	.section	.nv.constant0._ZN7cutlass13device_kernelINS_4fmha6kernel28FmhaKernelTmaWarpSpecializedINS1_10collective30FmhaMainloopTmaWarpSpecializedINS_10bfloat16_tEffN4cute5tupleIJNS7_1CILi128EEENS9_ILi256EEENS9_ILi48EEEEEENS8_IJiNS9_ILi1EEENS8_IJiiEEEEEESG_SG_NS4_14ResidualFusionEJEEENS4_15FmhaFwdEpilogueIS6_fNS8_IJNS9_ILi64EEESC_SB_EEEEENS2_23IndividualTileSchedulerEJEEEEEvNT_6ParamsE,"a",@progbits
	.sectionflags	@""
	.align	4
.nv.constant0._ZN7cutlass13device_kernelINS_4fmha6kernel28FmhaKernelTmaWarpSpecializedINS1_10collective30FmhaMainloopTmaWarpSpecializedINS_10bfloat16_tEffN4cute5tupleIJNS7_1CILi128EEENS9_ILi256EEENS9_ILi48EEEEEENS8_IJiNS9_ILi1EEENS8_IJiiEEEEEESG_SG_NS4_14ResidualFusionEJEEENS4_15FmhaFwdEpilogueIS6_fNS8_IJNS9_ILi64EEESC_SB_EEEEENS2_23IndividualTileSchedulerEJEEEEEvNT_6ParamsE:
	.zero		2688


//--------------------- SYMBOLS --------------------------

	.type		.nv.reservedSmem.offset0,@object
	.size		.nv.reservedSmem.offset0,0x4
	.type		__assertfail,@function
